	.target	sm_100a

	.elftype	@"ET_EXEC"


//--------------------- .note.nv.tkinfo           --------------------------
	.section	.note.nv.tkinfo,"",@"SHT_NOTE"
	.sectionflags	@"SHF_NOTE_NV_TKINFO"
	.tkinfo
        /*0018*/ 	.word	0x00000002
        /*0030*/ 	.string	""
        /*0030*/ 	.string	"ptxas"
        /*0030*/ 	.string	"Cuda compilation tools, release 13.0, V13.0.88"
        /*0030*/ 	.string	"Build cuda_13.0.r13.0/compiler.36424714_0"
        /*0030*/ 	.string	"-arch sm_100a -m 64 "



//--------------------- .note.nv.cuinfo           --------------------------
	.section	.note.nv.cuinfo,"",@"SHT_NOTE"
	.sectionflags	@"SHF_NOTE_NV_CUINFO"
        /*0018*/ 	.short	0x0002
        /*001a*/ 	.short	0x0064
        /*001c*/ 	.short	0x0082
	.zero		2


//--------------------- .nv.info                  --------------------------
	.section	.nv.info,"",@"SHT_CUDA_INFO"
	.align	4


	//----- nvinfo : EIATTR_REGCOUNT
	.align		4
        /*0000*/ 	.byte	0x04, 0x2f
        /*0002*/ 	.short	(.L_19 - .L_18)
	.align		4
.L_18:
        /*0004*/ 	.word	index@(_ZN7cutlass13device_kernelINS_4gemm6kernel13GemmUniversalIN4cute5tupleIJiiiiEEENS1_10collective13CollectiveMmaINS1_35MainloopSm100TmaUmmaWarpSpecializedILi72ELi2ELi4ENS5_IJNS4_1CILi2EEESB_NSA_ILi1EEEEEEEENS5_IJNSA_ILi128EEENSA_ILi64EEENSA_ILi32EEEEEEaNS5_IJlSC_lEEEaSJ_NS4_8TiledMMAINS4_8MMA_AtomIJNS4_21SM100_MMA_S8_2x1SM_SSIaaiLi128ELi64ELNS4_4UMMA5MajorE0ELSO_0ELNSN_8SaturateE0EEEEEENS4_6LayoutINS5_IJSC_SC_SC_EEENS5_IJNSA_ILi0EEESU_SU_EEEEENS5_IJNS4_10UnderscoreESX_SX_EEEEENS4_28SM100_TMA_2SM_LOAD_MULTICASTENS4_14ComposedLayoutINS4_7SwizzleILi1ELi4ELi3EEENS4_18smem_ptr_flag_bitsILi8EEENSS_INS5_IJNSA_ILi8EEESH_EEENS5_IJSH_SC_EEEEEEEvNS4_8identityENS4_18SM100_TMA_2SM_LOADES1A_vS1B_EENS_8epilogue10collective18CollectiveEpilogueINS1E_23Sm100TmaWarpSpecializedILi1ELi1ELi32ELb0ELb0EEEJNS5_IJSG_SG_SH_EEENS5_IJNSS_ISG_SC_EES1K_EEEaSJ_aSJ_NS1E_6fusion15FusionCallbacksIS1I_NS1M_17LinearCombinationIaiaiLNS_15FloatRoundStyleE2EEES1J_S1L_JEEENS4_5SM1004TMEM4LOAD26SM100_TMEM_LOAD_32dp32b32xENS4_13SM90_TMA_LOADENS11_INS12_ILi2ELi4ELi3EEES15_NSS_INS5_IJS16_SG_EEENS5_IJSG_SC_EEEEEEENS4_39AutoVectorizingCopyWithAssumedAlignmentILi128EEENS4_14SM90_TMA_STOREES21_S23_S23_EEEvvEEEEvNT_6ParamsE)
        /*0008*/ 	.word	0x0000005b


	//----- nvinfo : EIATTR_FRAME_SIZE
	.align		4
.L_19:
        /*000c*/ 	.byte	0x04, 0x11
        /*000e*/ 	.short	(.L_21 - .L_20)
	.align		4
.L_20:
        /*0010*/ 	.word	index@($__internal_2_$__cuda_sm10x_tcgen05_guardrail_trap_unallocated_columns_being_dealloced)
        /*0014*/ 	.word	0x00000000


	//----- nvinfo : EIATTR_FRAME_SIZE
	.align		4
.L_21:
        /*0018*/ 	.byte	0x04, 0x11
        /*001a*/ 	.short	(.L_23 - .L_22)
	.align		4
.L_22:
        /*001c*/ 	.word	index@($__internal_1_$__cuda_sm10x_tcgen05_guardrail_trap_phase_invalid_during_alloc)
        /*0020*/ 	.word	0x00000000


	//----- nvinfo : EIATTR_FRAME_SIZE
	.align		4
.L_23:
        /*0024*/ 	.byte	0x04, 0x11
        /*0026*/ 	.short	(.L_25 - .L_24)
	.align		4
.L_24:
        /*0028*/ 	.word	index@($__internal_0_$__cuda_sm10x_tcgen05_guardrail_trap_col_being_dealloced_not_returned_by_alloc)
        /*002c*/ 	.word	0x00000000


	//----- nvinfo : EIATTR_FRAME_SIZE
	.align		4
.L_25:
        /*0030*/ 	.byte	0x04, 0x11
        /*0032*/ 	.short	(.L_27 - .L_26)
	.align		4
.L_26:
        /*0034*/ 	.word	index@(_ZN7cutlass13device_kernelINS_4gemm6kernel13GemmUniversalIN4cute5tupleIJiiiiEEENS1_10collective13CollectiveMmaINS1_35MainloopSm100TmaUmmaWarpSpecializedILi72ELi2ELi4ENS5_IJNS4_1CILi2EEESB_NSA_ILi1EEEEEEEENS5_IJNSA_ILi128EEENSA_ILi64EEENSA_ILi32EEEEEEaNS5_IJlSC_lEEEaSJ_NS4_8TiledMMAINS4_8MMA_AtomIJNS4_21SM100_MMA_S8_2x1SM_SSIaaiLi128ELi64ELNS4_4UMMA5MajorE0ELSO_0ELNSN_8SaturateE0EEEEEENS4_6LayoutINS5_IJSC_SC_SC_EEENS5_IJNSA_ILi0EEESU_SU_EEEEENS5_IJNS4_10UnderscoreESX_SX_EEEEENS4_28SM100_TMA_2SM_LOAD_MULTICASTENS4_14ComposedLayoutINS4_7SwizzleILi1ELi4ELi3EEENS4_18smem_ptr_flag_bitsILi8EEENSS_INS5_IJNSA_ILi8EEESH_EEENS5_IJSH_SC_EEEEEEEvNS4_8identityENS4_18SM100_TMA_2SM_LOADES1A_vS1B_EENS_8epilogue10collective18CollectiveEpilogueINS1E_23Sm100TmaWarpSpecializedILi1ELi1ELi32ELb0ELb0EEEJNS5_IJSG_SG_SH_EEENS5_IJNSS_ISG_SC_EES1K_EEEaSJ_aSJ_NS1E_6fusion15FusionCallbacksIS1I_NS1M_17LinearCombinationIaiaiLNS_15FloatRoundStyleE2EEES1J_S1L_JEEENS4_5SM1004TMEM4LOAD26SM100_TMEM_LOAD_32dp32b32xENS4_13SM90_TMA_LOADENS11_INS12_ILi2ELi4ELi3EEES15_NSS_INS5_IJS16_SG_EEENS5_IJSG_SC_EEEEEEENS4_39AutoVectorizingCopyWithAssumedAlignmentILi128EEENS4_14SM90_TMA_STOREES21_S23_S23_EEEvvEEEEvNT_6ParamsE)
        /*0038*/ 	.word	0x00000000


	//----- nvinfo : EIATTR_MIN_STACK_SIZE
	.align		4
.L_27:
        /*003c*/ 	.byte	0x04, 0x12
        /*003e*/ 	.short	(.L_29 - .L_28)
	.align		4
.L_28:
        /*0040*/ 	.word	index@(_ZN7cutlass13device_kernelINS_4gemm6kernel13GemmUniversalIN4cute5tupleIJiiiiEEENS1_10collective13CollectiveMmaINS1_35MainloopSm100TmaUmmaWarpSpecializedILi72ELi2ELi4ENS5_IJNS4_1CILi2EEESB_NSA_ILi1EEEEEEEENS5_IJNSA_ILi128EEENSA_ILi64EEENSA_ILi32EEEEEEaNS5_IJlSC_lEEEaSJ_NS4_8TiledMMAINS4_8MMA_AtomIJNS4_21SM100_MMA_S8_2x1SM_SSIaaiLi128ELi64ELNS4_4UMMA5MajorE0ELSO_0ELNSN_8SaturateE0EEEEEENS4_6LayoutINS5_IJSC_SC_SC_EEENS5_IJNSA_ILi0EEESU_SU_EEEEENS5_IJNS4_10UnderscoreESX_SX_EEEEENS4_28SM100_TMA_2SM_LOAD_MULTICASTENS4_14ComposedLayoutINS4_7SwizzleILi1ELi4ELi3EEENS4_18smem_ptr_flag_bitsILi8EEENSS_INS5_IJNSA_ILi8EEESH_EEENS5_IJSH_SC_EEEEEEEvNS4_8identityENS4_18SM100_TMA_2SM_LOADES1A_vS1B_EENS_8epilogue10collective18CollectiveEpilogueINS1E_23Sm100TmaWarpSpecializedILi1ELi1ELi32ELb0ELb0EEEJNS5_IJSG_SG_SH_EEENS5_IJNSS_ISG_SC_EES1K_EEEaSJ_aSJ_NS1E_6fusion15FusionCallbacksIS1I_NS1M_17LinearCombinationIaiaiLNS_15FloatRoundStyleE2EEES1J_S1L_JEEENS4_5SM1004TMEM4LOAD26SM100_TMEM_LOAD_32dp32b32xENS4_13SM90_TMA_LOADENS11_INS12_ILi2ELi4ELi3EEES15_NSS_INS5_IJS16_SG_EEENS5_IJSG_SC_EEEEEEENS4_39AutoVectorizingCopyWithAssumedAlignmentILi128EEENS4_14SM90_TMA_STOREES21_S23_S23_EEEvvEEEEvNT_6ParamsE)
        /*0044*/ 	.word	0x00000000
.L_29:


//--------------------- .nv.compat                --------------------------
	.section	.nv.compat,"",@"SHT_CUDA_COMPAT_INFO"
	.align	4
        /*0000*/ 	.byte	0x02, 0x09, 0x01, 0x00, 0x02, 0x02, 0x03, 0x00, 0x02, 0x05, 0x06, 0x00, 0x03, 0x07, 0x01, 0x01
        /*0010*/ 	.byte	0x02, 0x03, 0x01, 0x00, 0x02, 0x06, 0x01, 0x00, 0x04, 0x0b, 0x08, 0x00, 0x01, 0x00, 0x00, 0x00
        /*0020*/ 	.byte	0x00, 0x00, 0x00, 0x00


//--------------------- .nv.info._ZN7cutlass13device_kernelINS_4gemm6kernel13GemmUniversalIN4cute5tupleIJiiiiEEENS1_10collective13CollectiveMmaINS1_35MainloopSm100TmaUmmaWarpSpecializedILi72ELi2ELi4ENS5_IJNS4_1CILi2EEESB_NSA_ILi1EEEEEEEENS5_IJNSA_ILi128EEENSA_ILi64EEENSA_ILi32EEEEEEaNS5_IJlSC_lEEEaSJ_NS4_8TiledMMAINS4_8MMA_AtomIJNS4_21SM100_MMA_S8_2x1SM_SSIaaiLi128ELi64ELNS4_4UMMA5MajorE0ELSO_0ELNSN_8SaturateE0EEEEEENS4_6LayoutINS5_IJSC_SC_SC_EEENS5_IJNSA_ILi0EEESU_SU_EEEEENS5_IJNS4_10UnderscoreESX_SX_EEEEENS4_28SM100_TMA_2SM_LOAD_MULTICASTENS4_14ComposedLayoutINS4_7SwizzleILi1ELi4ELi3EEENS4_18smem_ptr_flag_bitsILi8EEENSS_INS5_IJNSA_ILi8EEESH_EEENS5_IJSH_SC_EEEEEEEvNS4_8identityENS4_18SM100_TMA_2SM_LOADES1A_vS1B_EENS_8epilogue10collective18CollectiveEpilogueINS1E_23Sm100TmaWarpSpecializedILi1ELi1ELi32ELb0ELb0EEEJNS5_IJSG_SG_SH_EEENS5_IJNSS_ISG_SC_EES1K_EEEaSJ_aSJ_NS1E_6fusion15FusionCallbacksIS1I_NS1M_17LinearCombinationIaiaiLNS_15FloatRoundStyleE2EEES1J_S1L_JEEENS4_5SM1004TMEM4LOAD26SM100_TMEM_LOAD_32dp32b32xENS4_13SM90_TMA_LOADENS11_INS12_ILi2ELi4ELi3EEES15_NSS_INS5_IJS16_SG_EEENS5_IJSG_SC_EEEEEEENS4_39AutoVectorizingCopyWithAssumedAlignmentILi128EEENS4_14SM90_TMA_STOREES21_S23_S23_EEEvvEEEEvNT_6ParamsE --------------------------
	.section	.nv.info._ZN7cutlass13device_kernelINS_4gemm6kernel13GemmUniversalIN4cute5tupleIJiiiiEEENS1_10collective13CollectiveMmaINS1_35MainloopSm100TmaUmmaWarpSpecializedILi72ELi2ELi4ENS5_IJNS4_1CILi2EEESB_NSA_ILi1EEEEEEEENS5_IJNSA_ILi128EEENSA_ILi64EEENSA_ILi32EEEEEEaNS5_IJlSC_lEEEaSJ_NS4_8TiledMMAINS4_8MMA_AtomIJNS4_21SM100_MMA_S8_2x1SM_SSIaaiLi128ELi64ELNS4_4UMMA5MajorE0ELSO_0ELNSN_8SaturateE0EEEEEENS4_6LayoutINS5_IJSC_SC_SC_EEENS5_IJNSA_ILi0EEESU_SU_EEEEENS5_IJNS4_10UnderscoreESX_SX_EEEEENS4_28SM100_TMA_2SM_LOAD_MULTICASTENS4_14ComposedLayoutINS4_7SwizzleILi1ELi4ELi3EEENS4_18smem_ptr_flag_bitsILi8EEENSS_INS5_IJNSA_ILi8EEESH_EEENS5_IJSH_SC_EEEEEEEvNS4_8identityENS4_18SM100_TMA_2SM_LOADES1A_vS1B_EENS_8epilogue10collective18CollectiveEpilogueINS1E_23Sm100TmaWarpSpecializedILi1ELi1ELi32ELb0ELb0EEEJNS5_IJSG_SG_SH_EEENS5_IJNSS_ISG_SC_EES1K_EEEaSJ_aSJ_NS1E_6fusion15FusionCallbacksIS1I_NS1M_17LinearCombinationIaiaiLNS_15FloatRoundStyleE2EEES1J_S1L_JEEENS4_5SM1004TMEM4LOAD26SM100_TMEM_LOAD_32dp32b32xENS4_13SM90_TMA_LOADENS11_INS12_ILi2ELi4ELi3EEES15_NSS_INS5_IJS16_SG_EEENS5_IJSG_SC_EEEEEEENS4_39AutoVectorizingCopyWithAssumedAlignmentILi128EEENS4_14SM90_TMA_STOREES21_S23_S23_EEEvvEEEEvNT_6ParamsE,"",@"SHT_CUDA_INFO"
	.sectionflags	@""
	.align	4


	//----- nvinfo : EIATTR_CUDA_API_VERSION
	.align		4
        /*0000*/ 	.byte	0x04, 0x37
        /*0002*/ 	.short	(.L_31 - .L_30)
.L_30:
        /*0004*/ 	.word	0x00000082


	//----- nvinfo : EIATTR_KPARAM_INFO
	.align		4
.L_31:
        /*0008*/ 	.byte	0x04, 0x17
        /*000a*/ 	.short	(.L_33 - .L_32)
.L_32:
        /*000c*/ 	.word	0x00000000
        /*0010*/ 	.short	0x0000
        /*0012*/ 	.short	0x0000
        /*0014*/ 	.byte	0x00, 0xf0, 0x01, 0x20


	//----- nvinfo : EIATTR_AT_ENTRY_FRAGMENTS
	.align		4
.L_33:
        /*0018*/ 	.byte	0x04, 0x4f
        /*001a*/ 	.short	(.L_35 - .L_34)


	//   ....[0]....
.L_34:
        /*001c*/ 	.word	0x00000007


	//----- nvinfo : EIATTR_RESERVED_SMEM_USED
	.align		4
.L_35:
        /*0020*/ 	.byte	0x01, 0x41
	.zero		2


	//----- nvinfo : EIATTR_SPARSE_MMA_MASK
	.align		4
        /*0024*/ 	.byte	0x03, 0x50
        /*0026*/ 	.short	0x0000


	//----- nvinfo : EIATTR_TCGEN05_2CTA_USED
	.align		4
        /*0028*/ 	.byte	0x01, 0x52
	.zero		2


	//----- nvinfo : EIATTR_MAXREG_COUNT
	.align		4
        /*002c*/ 	.byte	0x03, 0x1b
        /*002e*/ 	.short	0x00ff


	//----- nvinfo : EIATTR_NUM_BARRIERS
	.align		4
        /*0030*/ 	.byte	0x02, 0x4c
        /*0032*/ 	.byte	0x07
	.zero		1


	//----- nvinfo : EIATTR_EXTERNS
	.align		4
        /*0034*/ 	.byte	0x04, 0x0f
        /*0036*/ 	.short	(.L_37 - .L_36)


	//   ....[0]....
	.align		4
.L_36:
        /*0038*/ 	.word	index@(__assertfail)


	//----- nvinfo : EIATTR_MERCURY_ISA_VERSION
	.align		4
.L_37:
        /*003c*/ 	.byte	0x03, 0x5f
        /*003e*/ 	.short	0x0101


	//----- nvinfo : EIATTR_INT_WARP_WIDE_INSTR_OFFSETS
	.align		4
        /*0040*/ 	.byte	0x04, 0x31
        /*0042*/ 	.short	(.L_39 - .L_38)


	//   ....[0]....
.L_38:
        /*0044*/ 	.word	0x000015b0


	//   ....[1]....
        /*0048*/ 	.word	0x00001650


	//   ....[2]....
        /*004c*/ 	.word	0x00006fe0


	//   ....[3]....
        /*0050*/ 	.word	0x00007010


	//   ....[4]....
        /*0054*/ 	.word	0x00007030


	//   ....[5]....
        /*0058*/ 	.word	0x00007b60


	//   ....[6]....
        /*005c*/ 	.word	0x00007c10


	//----- nvinfo : EIATTR_COOP_GROUP_MASK_REGIDS
	.align		4
.L_39:
        /*0060*/ 	.byte	0x04, 0x29
        /*0062*/ 	.short	(.L_41 - .L_40)


	//   ....[0]....
.L_40:
        /*0064*/ 	.word	0xffffffff


	//   ....[1]....
        /*0068*/ 	.word	0xffffffff


	//   ....[2]....
        /*006c*/ 	.word	0xffffffff


	//   ....[3]....
        /*0070*/ 	.word	0xffffffff


	//   ....[4]....
        /*0074*/ 	.word	0xffffffff


	//   ....[5]....
        /*0078*/ 	.word	0xffffffff


	//   ....[6]....
        /*007c*/ 	.word	0xffffffff


	//   ....[7]....
        /*0080*/ 	.word	0xffffffff


	//   ....[8]....
        /*0084*/ 	.word	0xffffffff


	//   ....[9]....
        /*0088*/ 	.word	0xffffffff


	//   ....[10]....
        /*008c*/ 	.word	0xffffffff


	//   ....[11]....
        /*0090*/ 	.word	0xffffffff


	//   ....[12]....
        /*0094*/ 	.word	0xffffffff


	//   ....[13]....
        /*0098*/ 	.word	0xffffffff


	//----- nvinfo : EIATTR_COOP_GROUP_INSTR_OFFSETS
	.align		4
.L_41:
        /*009c*/ 	.byte	0x04, 0x28
        /*009e*/ 	.short	(.L_43 - .L_42)


	//   ....[0]....
.L_42:
        /*00a0*/ 	.word	0x000000b0


	//   ....[1]....
        /*00a4*/ 	.word	0x00000510


	//   ....[2]....
        /*00a8*/ 	.word	0x00000f80


	//   ....[3]....
        /*00ac*/ 	.word	0x000010b0


	//   ....[4]....
        /*00b0*/ 	.word	0x000011a0


	//   ....[5]....
        /*00b4*/ 	.word	0x00001300


	//   ....[6]....
        /*00b8*/ 	.word	0x00001490


	//   ....[7]....
        /*00bc*/ 	.word	0x000016d0


	//   ....[8]....
        /*00c0*/ 	.word	0x00002a30


	//   ....[9]....
        /*00c4*/ 	.word	0x00005f10


	//   ....[10]....
        /*00c8*/ 	.word	0x000063e0


	//   ....[11]....
        /*00cc*/ 	.word	0x00006410


	//   ....[12]....
        /*00d0*/ 	.word	0x00006ee0


	//   ....[13]....
        /*00d4*/ 	.word	0x000070f0


	//----- nvinfo : EIATTR_VRC_CTA_INIT_COUNT
	.align		4
.L_43:
        /*00d8*/ 	.byte	0x02, 0x4a
        /*00da*/ 	.byte	0x80
	.zero		1


	//----- nvinfo : EIATTR_SYSCALL_OFFSETS
	.align		4
        /*00dc*/ 	.byte	0x04, 0x46
        /*00de*/ 	.short	(.L_45 - .L_44)


	//   ....[0]....
.L_44:
        /*00e0*/ 	.word	0x00008780


	//   ....[1]....
        /*00e4*/ 	.word	0x000088c0


	//   ....[2]....
        /*00e8*/ 	.word	0x00008ff0


	//----- nvinfo : EIATTR_MBARRIER_INSTR_OFFSETS
	.align		4
.L_45:
        /*00ec*/ 	.byte	0x04, 0x39
        /*00ee*/ 	.short	(.L_47 - .L_46)


	//   ....[0]....
.L_46:
        /*00f0*/ 	.word	0x00000660
        /*00f4*/ 	.word	0x000000ff
        /*00f8*/ 	.word	0x00000000
        /*00fc*/ 	.short	0x0100
        /*00fe*/ 	.byte	0x04
	.zero		1


	//   ....[1]....
        /*0100*/ 	.word	0x00000670
        /*0104*/ 	.word	0x000000ff
        /*0108*/ 	.word	0x00000240
        /*010c*/ 	.short	0x0100
        /*010e*/ 	.byte	0x04
	.zero		1


	//   ....[2]....
        /*0110*/ 	.word	0x00000680
        /*0114*/ 	.word	0x000000ff
        /*0118*/ 	.word	0x00000008
        /*011c*/ 	.short	0x0100
        /*011e*/ 	.byte	0x04
	.zero		1


	//   ....[3]....
        /*0120*/ 	.word	0x00000690
        /*0124*/ 	.word	0x000000ff
        /*0128*/ 	.word	0x00000248
        /*012c*/ 	.short	0x0100
        /*012e*/ 	.byte	0x04
	.zero		1


	//   ....[4]....
        /*0130*/ 	.word	0x000006a0
        /*0134*/ 	.word	0x000000ff
        /*0138*/ 	.word	0x00000010
        /*013c*/ 	.short	0x0100
        /*013e*/ 	.byte	0x04
	.zero		1


	//   ....[5]....
        /*0140*/ 	.word	0x000006b0
        /*0144*/ 	.word	0x000000ff
        /*0148*/ 	.word	0x00000250
        /*014c*/ 	.short	0x0100
        /*014e*/ 	.byte	0x04
	.zero		1


	//   ....[6]....
        /*0150*/ 	.word	0x000006c0
        /*0154*/ 	.word	0x000000ff
        /*0158*/ 	.word	0x00000018
        /*015c*/ 	.short	0x0100
        /*015e*/ 	.byte	0x04
	.zero		1


	//   ....[7]....
        /*0160*/ 	.word	0x000006d0
        /*0164*/ 	.word	0x000000ff
        /*0168*/ 	.word	0x00000258
        /*016c*/ 	.short	0x0100
        /*016e*/ 	.byte	0x04
	.zero		1


	//   ....[8]....
        /*0170*/ 	.word	0x000006e0
        /*0174*/ 	.word	0x000000ff
        /*0178*/ 	.word	0x00000020
        /*017c*/ 	.short	0x0100
        /*017e*/ 	.byte	0x04
	.zero		1


	//   ....[9]....
        /*0180*/ 	.word	0x000006f0
        /*0184*/ 	.word	0x000000ff
        /*0188*/ 	.word	0x00000260
        /*018c*/ 	.short	0x0100
        /*018e*/ 	.byte	0x04
	.zero		1


	//   ....[10]....
        /*0190*/ 	.word	0x00000700
        /*0194*/ 	.word	0x000000ff
        /*0198*/ 	.word	0x00000028
        /*019c*/ 	.short	0x0100
        /*019e*/ 	.byte	0x04
	.zero		1


	//   ....[11]....
        /*01a0*/ 	.word	0x00000710
        /*01a4*/ 	.word	0x000000ff
        /*01a8*/ 	.word	0x00000268
        /*01ac*/ 	.short	0x0100
        /*01ae*/ 	.byte	0x04
	.zero		1


	//   ....[12]....
        /*01b0*/ 	.word	0x00000720
        /*01b4*/ 	.word	0x000000ff
        /*01b8*/ 	.word	0x00000030
        /*01bc*/ 	.short	0x0100
        /*01be*/ 	.byte	0x04
	.zero		1


	//   ....[13]....
        /*01c0*/ 	.word	0x00000730
        /*01c4*/ 	.word	0x000000ff
        /*01c8*/ 	.word	0x00000270
        /*01cc*/ 	.short	0x0100
        /*01ce*/ 	.byte	0x04
	.zero		1


	//   ....[14]....
        /*01d0*/ 	.word	0x00000740
        /*01d4*/ 	.word	0x000000ff
        /*01d8*/ 	.word	0x00000038
        /*01dc*/ 	.short	0x0100
        /*01de*/ 	.byte	0x04
	.zero		1


	//   ....[15]....
        /*01e0*/ 	.word	0x00000750
        /*01e4*/ 	.word	0x000000ff
        /*01e8*/ 	.word	0x00000278
        /*01ec*/ 	.short	0x0100
        /*01ee*/ 	.byte	0x04
	.zero		1


	//   ....[16]....
        /*01f0*/ 	.word	0x00000760
        /*01f4*/ 	.word	0x000000ff
        /*01f8*/ 	.word	0x00000040
        /*01fc*/ 	.short	0x0100
        /*01fe*/ 	.byte	0x04
	.zero		1


	//   ....[17]....
        /*0200*/ 	.word	0x00000770
        /*0204*/ 	.word	0x000000ff
        /*0208*/ 	.word	0x00000280
        /*020c*/ 	.short	0x0100
        /*020e*/ 	.byte	0x04
	.zero		1


	//   ....[18]....
        /*0210*/ 	.word	0x00000780
        /*0214*/ 	.word	0x000000ff
        /*0218*/ 	.word	0x00000048
        /*021c*/ 	.short	0x0100
        /*021e*/ 	.byte	0x04
	.zero		1


	//   ....[19]....
        /*0220*/ 	.word	0x00000790
        /*0224*/ 	.word	0x000000ff
        /*0228*/ 	.word	0x00000288
        /*022c*/ 	.short	0x0100
        /*022e*/ 	.byte	0x04
	.zero		1


	//   ....[20]....
        /*0230*/ 	.word	0x000007a0
        /*0234*/ 	.word	0x000000ff
        /*0238*/ 	.word	0x00000050
        /*023c*/ 	.short	0x0100
        /*023e*/ 	.byte	0x04
	.zero		1


	//   ....[21]....
        /*0240*/ 	.word	0x000007b0
        /*0244*/ 	.word	0x000000ff
        /*0248*/ 	.word	0x00000290
        /*024c*/ 	.short	0x0100
        /*024e*/ 	.byte	0x04
	.zero		1


	//   ....[22]....
        /*0250*/ 	.word	0x000007c0
        /*0254*/ 	.word	0x000000ff
        /*0258*/ 	.word	0x00000058
        /*025c*/ 	.short	0x0100
        /*025e*/ 	.byte	0x04
	.zero		1


	//   ....[23]....
        /*0260*/ 	.word	0x000007d0
        /*0264*/ 	.word	0x000000ff
        /*0268*/ 	.word	0x00000298
        /*026c*/ 	.short	0x0100
        /*026e*/ 	.byte	0x04
	.zero		1


	//   ....[24]....
        /*0270*/ 	.word	0x000007e0
        /*0274*/ 	.word	0x000000ff
        /*0278*/ 	.word	0x00000060
        /*027c*/ 	.short	0x0100
        /*027e*/ 	.byte	0x04
	.zero		1


	//   ....[25]....
        /*0280*/ 	.word	0x000007f0
        /*0284*/ 	.word	0x000000ff
        /*0288*/ 	.word	0x000002a0
        /*028c*/ 	.short	0x0100
        /*028e*/ 	.byte	0x04
	.zero		1


	//   ....[26]....
        /*0290*/ 	.word	0x00000800
        /*0294*/ 	.word	0x000000ff
        /*0298*/ 	.word	0x00000068
        /*029c*/ 	.short	0x0100
        /*029e*/ 	.byte	0x04
	.zero		1


	//   ....[27]....
        /*02a0*/ 	.word	0x00000810
        /*02a4*/ 	.word	0x000000ff
        /*02a8*/ 	.word	0x000002a8
        /*02ac*/ 	.short	0x0100
        /*02ae*/ 	.byte	0x04
	.zero		1


	//   ....[28]....
        /*02b0*/ 	.word	0x00000820
        /*02b4*/ 	.word	0x000000ff
        /*02b8*/ 	.word	0x00000070
        /*02bc*/ 	.short	0x0100
        /*02be*/ 	.byte	0x04
	.zero		1


	//   ....[29]....
        /*02c0*/ 	.word	0x00000830
        /*02c4*/ 	.word	0x000000ff
        /*02c8*/ 	.word	0x000002b0
        /*02cc*/ 	.short	0x0100
        /*02ce*/ 	.byte	0x04
	.zero		1


	//   ....[30]....
        /*02d0*/ 	.word	0x00000840
        /*02d4*/ 	.word	0x000000ff
        /*02d8*/ 	.word	0x00000078
        /*02dc*/ 	.short	0x0100
        /*02de*/ 	.byte	0x04
	.zero		1


	//   ....[31]....
        /*02e0*/ 	.word	0x00000850
        /*02e4*/ 	.word	0x000000ff
        /*02e8*/ 	.word	0x000002b8
        /*02ec*/ 	.short	0x0100
        /*02ee*/ 	.byte	0x04
	.zero		1


	//   ....[32]....
        /*02f0*/ 	.word	0x00000860
        /*02f4*/ 	.word	0x000000ff
        /*02f8*/ 	.word	0x00000080
        /*02fc*/ 	.short	0x0100
        /*02fe*/ 	.byte	0x04
	.zero		1


	//   ....[33]....
        /*0300*/ 	.word	0x00000870
        /*0304*/ 	.word	0x000000ff
        /*0308*/ 	.word	0x000002c0
        /*030c*/ 	.short	0x0100
        /*030e*/ 	.byte	0x04
	.zero		1


	//   ....[34]....
        /*0310*/ 	.word	0x00000880
        /*0314*/ 	.word	0x000000ff
        /*0318*/ 	.word	0x00000088
        /*031c*/ 	.short	0x0100
        /*031e*/ 	.byte	0x04
	.zero		1


	//   ....[35]....
        /*0320*/ 	.word	0x00000890
        /*0324*/ 	.word	0x000000ff
        /*0328*/ 	.word	0x000002c8
        /*032c*/ 	.short	0x0100
        /*032e*/ 	.byte	0x04
	.zero		1


	//   ....[36]....
        /*0330*/ 	.word	0x000008a0
        /*0334*/ 	.word	0x000000ff
        /*0338*/ 	.word	0x00000090
        /*033c*/ 	.short	0x0100
        /*033e*/ 	.byte	0x04
	.zero		1


	//   ....[37]....
        /*0340*/ 	.word	0x000008b0
        /*0344*/ 	.word	0x000000ff
        /*0348*/ 	.word	0x000002d0
        /*034c*/ 	.short	0x0100
        /*034e*/ 	.byte	0x04
	.zero		1


	//   ....[38]....
        /*0350*/ 	.word	0x000008c0
        /*0354*/ 	.word	0x000000ff
        /*0358*/ 	.word	0x00000098
        /*035c*/ 	.short	0x0100
        /*035e*/ 	.byte	0x04
	.zero		1


	//   ....[39]....
        /*0360*/ 	.word	0x000008d0
        /*0364*/ 	.word	0x000000ff
        /*0368*/ 	.word	0x000002d8
        /*036c*/ 	.short	0x0100
        /*036e*/ 	.byte	0x04
	.zero		1


	//   ....[40]....
        /*0370*/ 	.word	0x000008e0
        /*0374*/ 	.word	0x000000ff
        /*0378*/ 	.word	0x000000a0
        /*037c*/ 	.short	0x0100
        /*037e*/ 	.byte	0x04
	.zero		1


	//   ....[41]....
        /*0380*/ 	.word	0x000008f0
        /*0384*/ 	.word	0x000000ff
        /*0388*/ 	.word	0x000002e0
        /*038c*/ 	.short	0x0100
        /*038e*/ 	.byte	0x04
	.zero		1


	//   ....[42]....
        /*0390*/ 	.word	0x00000900
        /*0394*/ 	.word	0x000000ff
        /*0398*/ 	.word	0x000000a8
        /*039c*/ 	.short	0x0100
        /*039e*/ 	.byte	0x04
	.zero		1


	//   ....[43]....
        /*03a0*/ 	.word	0x00000910
        /*03a4*/ 	.word	0x000000ff
        /*03a8*/ 	.word	0x000002e8
        /*03ac*/ 	.short	0x0100
        /*03ae*/ 	.byte	0x04
	.zero		1


	//   ....[44]....
        /*03b0*/ 	.word	0x00000920
        /*03b4*/ 	.word	0x000000ff
        /*03b8*/ 	.word	0x000000b0
        /*03bc*/ 	.short	0x0100
        /*03be*/ 	.byte	0x04
	.zero		1


	//   ....[45]....
        /*03c0*/ 	.word	0x00000930
        /*03c4*/ 	.word	0x000000ff
        /*03c8*/ 	.word	0x000002f0
        /*03cc*/ 	.short	0x0100
        /*03ce*/ 	.byte	0x04
	.zero		1


	//   ....[46]....
        /*03d0*/ 	.word	0x00000940
        /*03d4*/ 	.word	0x000000ff
        /*03d8*/ 	.word	0x000000b8
        /*03dc*/ 	.short	0x0100
        /*03de*/ 	.byte	0x04
	.zero		1


	//   ....[47]....
        /*03e0*/ 	.word	0x00000950
        /*03e4*/ 	.word	0x000000ff
        /*03e8*/ 	.word	0x000002f8
        /*03ec*/ 	.short	0x0100
        /*03ee*/ 	.byte	0x04
	.zero		1


	//   ....[48]....
        /*03f0*/ 	.word	0x00000960
        /*03f4*/ 	.word	0x000000ff
        /*03f8*/ 	.word	0x000000c0
        /*03fc*/ 	.short	0x0100
        /*03fe*/ 	.byte	0x04
	.zero		1


	//   ....[49]....
        /*0400*/ 	.word	0x00000970
        /*0404*/ 	.word	0x000000ff
        /*0408*/ 	.word	0x00000300
        /*040c*/ 	.short	0x0100
        /*040e*/ 	.byte	0x04
	.zero		1


	//   ....[50]....
        /*0410*/ 	.word	0x00000980
        /*0414*/ 	.word	0x000000ff
        /*0418*/ 	.word	0x000000c8
        /*041c*/ 	.short	0x0100
        /*041e*/ 	.byte	0x04
	.zero		1


	//   ....[51]....
        /*0420*/ 	.word	0x00000990
        /*0424*/ 	.word	0x000000ff
        /*0428*/ 	.word	0x00000308
        /*042c*/ 	.short	0x0100
        /*042e*/ 	.byte	0x04
	.zero		1


	//   ....[52]....
        /*0430*/ 	.word	0x000009a0
        /*0434*/ 	.word	0x000000ff
        /*0438*/ 	.word	0x000000d0
        /*043c*/ 	.short	0x0100
        /*043e*/ 	.byte	0x04
	.zero		1


	//   ....[53]....
        /*0440*/ 	.word	0x000009b0
        /*0444*/ 	.word	0x000000ff
        /*0448*/ 	.word	0x00000310
        /*044c*/ 	.short	0x0100
        /*044e*/ 	.byte	0x04
	.zero		1


	//   ....[54]....
        /*0450*/ 	.word	0x000009c0
        /*0454*/ 	.word	0x000000ff
        /*0458*/ 	.word	0x000000d8
        /*045c*/ 	.short	0x0100
        /*045e*/ 	.byte	0x04
	.zero		1


	//   ....[55]....
        /*0460*/ 	.word	0x000009d0
        /*0464*/ 	.word	0x000000ff
        /*0468*/ 	.word	0x00000318
        /*046c*/ 	.short	0x0100
        /*046e*/ 	.byte	0x04
	.zero		1


	//   ....[56]....
        /*0470*/ 	.word	0x000009e0
        /*0474*/ 	.word	0x000000ff
        /*0478*/ 	.word	0x000000e0
        /*047c*/ 	.short	0x0100
        /*047e*/ 	.byte	0x04
	.zero		1


	//   ....[57]....
        /*0480*/ 	.word	0x000009f0
        /*0484*/ 	.word	0x000000ff
        /*0488*/ 	.word	0x00000320
        /*048c*/ 	.short	0x0100
        /*048e*/ 	.byte	0x04
	.zero		1


	//   ....[58]....
        /*0490*/ 	.word	0x00000a00
        /*0494*/ 	.word	0x000000ff
        /*0498*/ 	.word	0x000000e8
        /*049c*/ 	.short	0x0100
        /*049e*/ 	.byte	0x04
	.zero		1


	//   ....[59]....
        /*04a0*/ 	.word	0x00000a10
        /*04a4*/ 	.word	0x000000ff
        /*04a8*/ 	.word	0x00000328
        /*04ac*/ 	.short	0x0100
        /*04ae*/ 	.byte	0x04
	.zero		1


	//   ....[60]....
        /*04b0*/ 	.word	0x00000a20
        /*04b4*/ 	.word	0x000000ff
        /*04b8*/ 	.word	0x000000f0
        /*04bc*/ 	.short	0x0100
        /*04be*/ 	.byte	0x04
	.zero		1


	//   ....[61]....
        /*04c0*/ 	.word	0x00000a30
        /*04c4*/ 	.word	0x000000ff
        /*04c8*/ 	.word	0x00000330
        /*04cc*/ 	.short	0x0100
        /*04ce*/ 	.byte	0x04
	.zero		1


	//   ....[62]....
        /*04d0*/ 	.word	0x00000a40
        /*04d4*/ 	.word	0x000000ff
        /*04d8*/ 	.word	0x000000f8
        /*04dc*/ 	.short	0x0100
        /*04de*/ 	.byte	0x04
	.zero		1


	//   ....[63]....
        /*04e0*/ 	.word	0x00000a50
        /*04e4*/ 	.word	0x000000ff
        /*04e8*/ 	.word	0x00000338
        /*04ec*/ 	.short	0x0100
        /*04ee*/ 	.byte	0x04
	.zero		1


	//   ....[64]....
        /*04f0*/ 	.word	0x00000a60
        /*04f4*/ 	.word	0x000000ff
        /*04f8*/ 	.word	0x00000100
        /*04fc*/ 	.short	0x0100
        /*04fe*/ 	.byte	0x04
	.zero		1


	//   ....[65]....
        /*0500*/ 	.word	0x00000a70
        /*0504*/ 	.word	0x000000ff
        /*0508*/ 	.word	0x00000340
        /*050c*/ 	.short	0x0100
        /*050e*/ 	.byte	0x04
	.zero		1


	//   ....[66]....
        /*0510*/ 	.word	0x00000a80
        /*0514*/ 	.word	0x000000ff
        /*0518*/ 	.word	0x00000108
        /*051c*/ 	.short	0x0100
        /*051e*/ 	.byte	0x04
	.zero		1


	//   ....[67]....
        /*0520*/ 	.word	0x00000a90
        /*0524*/ 	.word	0x000000ff
        /*0528*/ 	.word	0x00000348
        /*052c*/ 	.short	0x0100
        /*052e*/ 	.byte	0x04
	.zero		1


	//   ....[68]....
        /*0530*/ 	.word	0x00000aa0
        /*0534*/ 	.word	0x000000ff
        /*0538*/ 	.word	0x00000110
        /*053c*/ 	.short	0x0100
        /*053e*/ 	.byte	0x04
	.zero		1


	//   ....[69]....
        /*0540*/ 	.word	0x00000ab0
        /*0544*/ 	.word	0x000000ff
        /*0548*/ 	.word	0x00000350
        /*054c*/ 	.short	0x0100
        /*054e*/ 	.byte	0x04
	.zero		1


	//   ....[70]....
        /*0550*/ 	.word	0x00000ac0
        /*0554*/ 	.word	0x000000ff
        /*0558*/ 	.word	0x00000118
        /*055c*/ 	.short	0x0100
        /*055e*/ 	.byte	0x04
	.zero		1


	//   ....[71]....
        /*0560*/ 	.word	0x00000ad0
        /*0564*/ 	.word	0x000000ff
        /*0568*/ 	.word	0x00000358
        /*056c*/ 	.short	0x0100
        /*056e*/ 	.byte	0x04
	.zero		1


	//   ....[72]....
        /*0570*/ 	.word	0x00000ae0
        /*0574*/ 	.word	0x000000ff
        /*0578*/ 	.word	0x00000120
        /*057c*/ 	.short	0x0100
        /*057e*/ 	.byte	0x04
	.zero		1


	//   ....[73]....
        /*0580*/ 	.word	0x00000af0
        /*0584*/ 	.word	0x000000ff
        /*0588*/ 	.word	0x00000360
        /*058c*/ 	.short	0x0100
        /*058e*/ 	.byte	0x04
	.zero		1


	//   ....[74]....
        /*0590*/ 	.word	0x00000b00
        /*0594*/ 	.word	0x000000ff
        /*0598*/ 	.word	0x00000128
        /*059c*/ 	.short	0x0100
        /*059e*/ 	.byte	0x04
	.zero		1


	//   ....[75]....
        /*05a0*/ 	.word	0x00000b10
        /*05a4*/ 	.word	0x000000ff
        /*05a8*/ 	.word	0x00000368
        /*05ac*/ 	.short	0x0100
        /*05ae*/ 	.byte	0x04
	.zero		1


	//   ....[76]....
        /*05b0*/ 	.word	0x00000b20
        /*05b4*/ 	.word	0x000000ff
        /*05b8*/ 	.word	0x00000130
        /*05bc*/ 	.short	0x0100
        /*05be*/ 	.byte	0x04
	.zero		1


	//   ....[77]....
        /*05c0*/ 	.word	0x00000b30
        /*05c4*/ 	.word	0x000000ff
        /*05c8*/ 	.word	0x00000370
        /*05cc*/ 	.short	0x0100
        /*05ce*/ 	.byte	0x04
	.zero		1


	//   ....[78]....
        /*05d0*/ 	.word	0x00000b40
        /*05d4*/ 	.word	0x000000ff
        /*05d8*/ 	.word	0x00000138
        /*05dc*/ 	.short	0x0100
        /*05de*/ 	.byte	0x04
	.zero		1


	//   ....[79]....
        /*05e0*/ 	.word	0x00000b50
        /*05e4*/ 	.word	0x000000ff
        /*05e8*/ 	.word	0x00000378
        /*05ec*/ 	.short	0x0100
        /*05ee*/ 	.byte	0x04
	.zero		1


	//   ....[80]....
        /*05f0*/ 	.word	0x00000b60
        /*05f4*/ 	.word	0x000000ff
        /*05f8*/ 	.word	0x00000140
        /*05fc*/ 	.short	0x0100
        /*05fe*/ 	.byte	0x04
	.zero		1


	//   ....[81]....
        /*0600*/ 	.word	0x00000b70
        /*0604*/ 	.word	0x000000ff
        /*0608*/ 	.word	0x00000380
        /*060c*/ 	.short	0x0100
        /*060e*/ 	.byte	0x04
	.zero		1


	//   ....[82]....
        /*0610*/ 	.word	0x00000b80
        /*0614*/ 	.word	0x000000ff
        /*0618*/ 	.word	0x00000148
        /*061c*/ 	.short	0x0100
        /*061e*/ 	.byte	0x04
	.zero		1


	//   ....[83]....
        /*0620*/ 	.word	0x00000b90
        /*0624*/ 	.word	0x000000ff
        /*0628*/ 	.word	0x00000388
        /*062c*/ 	.short	0x0100
        /*062e*/ 	.byte	0x04
	.zero		1


	//   ....[84]....
        /*0630*/ 	.word	0x00000ba0
        /*0634*/ 	.word	0x000000ff
        /*0638*/ 	.word	0x00000150
        /*063c*/ 	.short	0x0100
        /*063e*/ 	.byte	0x04
	.zero		1


	//   ....[85]....
        /*0640*/ 	.word	0x00000bb0
        /*0644*/ 	.word	0x000000ff
        /*0648*/ 	.word	0x00000390
        /*064c*/ 	.short	0x0100
        /*064e*/ 	.byte	0x04
	.zero		1


	//   ....[86]....
        /*0650*/ 	.word	0x00000bc0
        /*0654*/ 	.word	0x000000ff
        /*0658*/ 	.word	0x00000158
        /*065c*/ 	.short	0x0100
        /*065e*/ 	.byte	0x04
	.zero		1


	//   ....[87]....
        /*0660*/ 	.word	0x00000bd0
        /*0664*/ 	.word	0x000000ff
        /*0668*/ 	.word	0x00000398
        /*066c*/ 	.short	0x0100
        /*066e*/ 	.byte	0x04
	.zero		1


	//   ....[88]....
        /*0670*/ 	.word	0x00000be0
        /*0674*/ 	.word	0x000000ff
        /*0678*/ 	.word	0x00000160
        /*067c*/ 	.short	0x0100
        /*067e*/ 	.byte	0x04
	.zero		1


	//   ....[89]....
        /*0680*/ 	.word	0x00000bf0
        /*0684*/ 	.word	0x000000ff
        /*0688*/ 	.word	0x000003a0
        /*068c*/ 	.short	0x0100
        /*068e*/ 	.byte	0x04
	.zero		1


	//   ....[90]....
        /*0690*/ 	.word	0x00000c00
        /*0694*/ 	.word	0x000000ff
        /*0698*/ 	.word	0x00000168
        /*069c*/ 	.short	0x0100
        /*069e*/ 	.byte	0x04
	.zero		1


	//   ....[91]....
        /*06a0*/ 	.word	0x00000c10
        /*06a4*/ 	.word	0x000000ff
        /*06a8*/ 	.word	0x000003a8
        /*06ac*/ 	.short	0x0100
        /*06ae*/ 	.byte	0x04
	.zero		1


	//   ....[92]....
        /*06b0*/ 	.word	0x00000c20
        /*06b4*/ 	.word	0x000000ff
        /*06b8*/ 	.word	0x00000170
        /*06bc*/ 	.short	0x0100
        /*06be*/ 	.byte	0x04
	.zero		1


	//   ....[93]....
        /*06c0*/ 	.word	0x00000c30
        /*06c4*/ 	.word	0x000000ff
        /*06c8*/ 	.word	0x000003b0
        /*06cc*/ 	.short	0x0100
        /*06ce*/ 	.byte	0x04
	.zero		1


	//   ....[94]....
        /*06d0*/ 	.word	0x00000c40
        /*06d4*/ 	.word	0x000000ff
        /*06d8*/ 	.word	0x00000178
        /*06dc*/ 	.short	0x0100
        /*06de*/ 	.byte	0x04
	.zero		1


	//   ....[95]....
        /*06e0*/ 	.word	0x00000c50
        /*06e4*/ 	.word	0x000000ff
        /*06e8*/ 	.word	0x000003b8
        /*06ec*/ 	.short	0x0100
        /*06ee*/ 	.byte	0x04
	.zero		1


	//   ....[96]....
        /*06f0*/ 	.word	0x00000c60
        /*06f4*/ 	.word	0x000000ff
        /*06f8*/ 	.word	0x00000180
        /*06fc*/ 	.short	0x0100
        /*06fe*/ 	.byte	0x04
	.zero		1


	//   ....[97]....
        /*0700*/ 	.word	0x00000c70
        /*0704*/ 	.word	0x000000ff
        /*0708*/ 	.word	0x000003c0
        /*070c*/ 	.short	0x0100
        /*070e*/ 	.byte	0x04
	.zero		1


	//   ....[98]....
        /*0710*/ 	.word	0x00000c80
        /*0714*/ 	.word	0x000000ff
        /*0718*/ 	.word	0x00000188
        /*071c*/ 	.short	0x0100
        /*071e*/ 	.byte	0x04
	.zero		1


	//   ....[99]....
        /*0720*/ 	.word	0x00000c90
        /*0724*/ 	.word	0x000000ff
        /*0728*/ 	.word	0x000003c8
        /*072c*/ 	.short	0x0100
        /*072e*/ 	.byte	0x04
	.zero		1


	//   ....[100]....
        /*0730*/ 	.word	0x00000ca0
        /*0734*/ 	.word	0x000000ff
        /*0738*/ 	.word	0x00000190
        /*073c*/ 	.short	0x0100
        /*073e*/ 	.byte	0x04
	.zero		1


	//   ....[101]....
        /*0740*/ 	.word	0x00000cb0
        /*0744*/ 	.word	0x000000ff
        /*0748*/ 	.word	0x000003d0
        /*074c*/ 	.short	0x0100
        /*074e*/ 	.byte	0x04
	.zero		1


	//   ....[102]....
        /*0750*/ 	.word	0x00000cc0
        /*0754*/ 	.word	0x000000ff
        /*0758*/ 	.word	0x00000198
        /*075c*/ 	.short	0x0100
        /*075e*/ 	.byte	0x04
	.zero		1


	//   ....[103]....
        /*0760*/ 	.word	0x00000cd0
        /*0764*/ 	.word	0x000000ff
        /*0768*/ 	.word	0x000003d8
        /*076c*/ 	.short	0x0100
        /*076e*/ 	.byte	0x04
	.zero		1


	//   ....[104]....
        /*0770*/ 	.word	0x00000ce0
        /*0774*/ 	.word	0x000000ff
        /*0778*/ 	.word	0x000001a0
        /*077c*/ 	.short	0x0100
        /*077e*/ 	.byte	0x04
	.zero		1


	//   ....[105]....
        /*0780*/ 	.word	0x00000cf0
        /*0784*/ 	.word	0x000000ff
        /*0788*/ 	.word	0x000003e0
        /*078c*/ 	.short	0x0100
        /*078e*/ 	.byte	0x04
	.zero		1


	//   ....[106]....
        /*0790*/ 	.word	0x00000d00
        /*0794*/ 	.word	0x000000ff
        /*0798*/ 	.word	0x000001a8
        /*079c*/ 	.short	0x0100
        /*079e*/ 	.byte	0x04
	.zero		1


	//   ....[107]....
        /*07a0*/ 	.word	0x00000d10
        /*07a4*/ 	.word	0x000000ff
        /*07a8*/ 	.word	0x000003e8
        /*07ac*/ 	.short	0x0100
        /*07ae*/ 	.byte	0x04
	.zero		1


	//   ....[108]....
        /*07b0*/ 	.word	0x00000d20
        /*07b4*/ 	.word	0x000000ff
        /*07b8*/ 	.word	0x000001b0
        /*07bc*/ 	.short	0x0100
        /*07be*/ 	.byte	0x04
	.zero		1


	//   ....[109]....
        /*07c0*/ 	.word	0x00000d30
        /*07c4*/ 	.word	0x000000ff
        /*07c8*/ 	.word	0x000003f0
        /*07cc*/ 	.short	0x0100
        /*07ce*/ 	.byte	0x04
	.zero		1


	//   ....[110]....
        /*07d0*/ 	.word	0x00000d40
        /*07d4*/ 	.word	0x000000ff
        /*07d8*/ 	.word	0x000001b8
        /*07dc*/ 	.short	0x0100
        /*07de*/ 	.byte	0x04
	.zero		1


	//   ....[111]....
        /*07e0*/ 	.word	0x00000d50
        /*07e4*/ 	.word	0x000000ff
        /*07e8*/ 	.word	0x000003f8
        /*07ec*/ 	.short	0x0100
        /*07ee*/ 	.byte	0x04
	.zero		1


	//   ....[112]....
        /*07f0*/ 	.word	0x00000d60
        /*07f4*/ 	.word	0x000000ff
        /*07f8*/ 	.word	0x000001c0
        /*07fc*/ 	.short	0x0100
        /*07fe*/ 	.byte	0x04
	.zero		1


	//   ....[113]....
        /*0800*/ 	.word	0x00000d70
        /*0804*/ 	.word	0x000000ff
        /*0808*/ 	.word	0x00000400
        /*080c*/ 	.short	0x0100
        /*080e*/ 	.byte	0x04
	.zero		1


	//   ....[114]....
        /*0810*/ 	.word	0x00000d80
        /*0814*/ 	.word	0x000000ff
        /*0818*/ 	.word	0x000001c8
        /*081c*/ 	.short	0x0100
        /*081e*/ 	.byte	0x04
	.zero		1


	//   ....[115]....
        /*0820*/ 	.word	0x00000d90
        /*0824*/ 	.word	0x000000ff
        /*0828*/ 	.word	0x00000408
        /*082c*/ 	.short	0x0100
        /*082e*/ 	.byte	0x04
	.zero		1


	//   ....[116]....
        /*0830*/ 	.word	0x00000da0
        /*0834*/ 	.word	0x000000ff
        /*0838*/ 	.word	0x000001d0
        /*083c*/ 	.short	0x0100
        /*083e*/ 	.byte	0x04
	.zero		1


	//   ....[117]....
        /*0840*/ 	.word	0x00000db0
        /*0844*/ 	.word	0x000000ff
        /*0848*/ 	.word	0x00000410
        /*084c*/ 	.short	0x0100
        /*084e*/ 	.byte	0x04
	.zero		1


	//   ....[118]....
        /*0850*/ 	.word	0x00000dc0
        /*0854*/ 	.word	0x000000ff
        /*0858*/ 	.word	0x000001d8
        /*085c*/ 	.short	0x0100
        /*085e*/ 	.byte	0x04
	.zero		1


	//   ....[119]....
        /*0860*/ 	.word	0x00000dd0
        /*0864*/ 	.word	0x000000ff
        /*0868*/ 	.word	0x00000418
        /*086c*/ 	.short	0x0100
        /*086e*/ 	.byte	0x04
	.zero		1


	//   ....[120]....
        /*0870*/ 	.word	0x00000de0
        /*0874*/ 	.word	0x000000ff
        /*0878*/ 	.word	0x000001e0
        /*087c*/ 	.short	0x0100
        /*087e*/ 	.byte	0x04
	.zero		1


	//   ....[121]....
        /*0880*/ 	.word	0x00000df0
        /*0884*/ 	.word	0x000000ff
        /*0888*/ 	.word	0x00000420
        /*088c*/ 	.short	0x0100
        /*088e*/ 	.byte	0x04
	.zero		1


	//   ....[122]....
        /*0890*/ 	.word	0x00000e00
        /*0894*/ 	.word	0x000000ff
        /*0898*/ 	.word	0x000001e8
        /*089c*/ 	.short	0x0100
        /*089e*/ 	.byte	0x04
	.zero		1


	//   ....[123]....
        /*08a0*/ 	.word	0x00000e10
        /*08a4*/ 	.word	0x000000ff
        /*08a8*/ 	.word	0x00000428
        /*08ac*/ 	.short	0x0100
        /*08ae*/ 	.byte	0x04
	.zero		1


	//   ....[124]....
        /*08b0*/ 	.word	0x00000e20
        /*08b4*/ 	.word	0x000000ff
        /*08b8*/ 	.word	0x000001f0
        /*08bc*/ 	.short	0x0100
        /*08be*/ 	.byte	0x04
	.zero		1


	//   ....[125]....
        /*08c0*/ 	.word	0x00000e30
        /*08c4*/ 	.word	0x000000ff
        /*08c8*/ 	.word	0x00000430
        /*08cc*/ 	.short	0x0100
        /*08ce*/ 	.byte	0x04
	.zero		1


	//   ....[126]....
        /*08d0*/ 	.word	0x00000e40
        /*08d4*/ 	.word	0x000000ff
        /*08d8*/ 	.word	0x000001f8
        /*08dc*/ 	.short	0x0100
        /*08de*/ 	.byte	0x04
	.zero		1


	//   ....[127]....
        /*08e0*/ 	.word	0x00000e50
        /*08e4*/ 	.word	0x000000ff
        /*08e8*/ 	.word	0x00000438
        /*08ec*/ 	.short	0x0100
        /*08ee*/ 	.byte	0x04
	.zero		1


	//   ....[128]....
        /*08f0*/ 	.word	0x00000e60
        /*08f4*/ 	.word	0x000000ff
        /*08f8*/ 	.word	0x00000200
        /*08fc*/ 	.short	0x0100
        /*08fe*/ 	.byte	0x04
	.zero		1


	//   ....[129]....
        /*0900*/ 	.word	0x00000e70
        /*0904*/ 	.word	0x000000ff
        /*0908*/ 	.word	0x00000440
        /*090c*/ 	.short	0x0100
        /*090e*/ 	.byte	0x04
	.zero		1


	//   ....[130]....
        /*0910*/ 	.word	0x00000e80
        /*0914*/ 	.word	0x000000ff
        /*0918*/ 	.word	0x00000208
        /*091c*/ 	.short	0x0100
        /*091e*/ 	.byte	0x04
	.zero		1


	//   ....[131]....
        /*0920*/ 	.word	0x00000e90
        /*0924*/ 	.word	0x000000ff
        /*0928*/ 	.word	0x00000448
        /*092c*/ 	.short	0x0100
        /*092e*/ 	.byte	0x04
	.zero		1


	//   ....[132]....
        /*0930*/ 	.word	0x00000ea0
        /*0934*/ 	.word	0x000000ff
        /*0938*/ 	.word	0x00000210
        /*093c*/ 	.short	0x0100
        /*093e*/ 	.byte	0x04
	.zero		1


	//   ....[133]....
        /*0940*/ 	.word	0x00000eb0
        /*0944*/ 	.word	0x000000ff
        /*0948*/ 	.word	0x00000450
        /*094c*/ 	.short	0x0100
        /*094e*/ 	.byte	0x04
	.zero		1


	//   ....[134]....
        /*0950*/ 	.word	0x00000ec0
        /*0954*/ 	.word	0x000000ff
        /*0958*/ 	.word	0x00000218
        /*095c*/ 	.short	0x0100
        /*095e*/ 	.byte	0x04
	.zero		1


	//   ....[135]....
        /*0960*/ 	.word	0x00000ed0
        /*0964*/ 	.word	0x000000ff
        /*0968*/ 	.word	0x00000458
        /*096c*/ 	.short	0x0100
        /*096e*/ 	.byte	0x04
	.zero		1


	//   ....[136]....
        /*0970*/ 	.word	0x00000ee0
        /*0974*/ 	.word	0x000000ff
        /*0978*/ 	.word	0x00000220
        /*097c*/ 	.short	0x0100
        /*097e*/ 	.byte	0x04
	.zero		1


	//   ....[137]....
        /*0980*/ 	.word	0x00000ef0
        /*0984*/ 	.word	0x000000ff
        /*0988*/ 	.word	0x00000460
        /*098c*/ 	.short	0x0100
        /*098e*/ 	.byte	0x04
	.zero		1


	//   ....[138]....
        /*0990*/ 	.word	0x00000f00
        /*0994*/ 	.word	0x000000ff
        /*0998*/ 	.word	0x00000228
        /*099c*/ 	.short	0x0100
        /*099e*/ 	.byte	0x04
	.zero		1


	//   ....[139]....
        /*09a0*/ 	.word	0x00000f10
        /*09a4*/ 	.word	0x000000ff
        /*09a8*/ 	.word	0x00000468
        /*09ac*/ 	.short	0x0100
        /*09ae*/ 	.byte	0x04
	.zero		1


	//   ....[140]....
        /*09b0*/ 	.word	0x00000f20
        /*09b4*/ 	.word	0x000000ff
        /*09b8*/ 	.word	0x00000230
        /*09bc*/ 	.short	0x0100
        /*09be*/ 	.byte	0x04
	.zero		1


	//   ....[141]....
        /*09c0*/ 	.word	0x00000f30
        /*09c4*/ 	.word	0x000000ff
        /*09c8*/ 	.word	0x00000470
        /*09cc*/ 	.short	0x0100
        /*09ce*/ 	.byte	0x04
	.zero		1


	//   ....[142]....
        /*09d0*/ 	.word	0x00000f40
        /*09d4*/ 	.word	0x000000ff
        /*09d8*/ 	.word	0x00000238
        /*09dc*/ 	.short	0x0100
        /*09de*/ 	.byte	0x04
	.zero		1


	//   ....[143]....
        /*09e0*/ 	.word	0x00000f50
        /*09e4*/ 	.word	0x000000ff
        /*09e8*/ 	.word	0x00000478
        /*09ec*/ 	.short	0x0100
        /*09ee*/ 	.byte	0x04
	.zero		1


	//   ....[144]....
        /*09f0*/ 	.word	0x00001080
        /*09f4*/ 	.word	0x000000ff
        /*09f8*/ 	.word	0x00000480
        /*09fc*/ 	.short	0x0100
        /*09fe*/ 	.byte	0x04
	.zero		1


	//   ....[145]....
        /*0a00*/ 	.word	0x00001090
        /*0a04*/ 	.word	0x000000ff
        /*0a08*/ 	.word	0x00000488
        /*0a0c*/ 	.short	0x0100
        /*0a0e*/ 	.byte	0x04
	.zero		1


	//   ....[146]....
        /*0a10*/ 	.word	0x00001170
        /*0a14*/ 	.word	0x000000ff
        /*0a18*/ 	.word	0x00000490
        /*0a1c*/ 	.short	0x0100
        /*0a1e*/ 	.byte	0x06
	.zero		1


	//   ....[147]....
        /*0a20*/ 	.word	0x00001180
        /*0a24*/ 	.word	0x000000ff
        /*0a28*/ 	.word	0x00000498
        /*0a2c*/ 	.short	0x0100
        /*0a2e*/ 	.byte	0x06
	.zero		1


	//   ....[148]....
        /*0a30*/ 	.word	0x000012b0
        /*0a34*/ 	.word	0x000000ff
        /*0a38*/ 	.word	0x000004a0
        /*0a3c*/ 	.short	0x0100
        /*0a3e*/ 	.byte	0x06
	.zero		1


	//   ....[149]....
        /*0a40*/ 	.word	0x000012c0
        /*0a44*/ 	.word	0x000000ff
        /*0a48*/ 	.word	0x000004b0
        /*0a4c*/ 	.short	0x0100
        /*0a4e*/ 	.byte	0x06
	.zero		1


	//   ....[150]....
        /*0a50*/ 	.word	0x000012d0
        /*0a54*/ 	.word	0x000000ff
        /*0a58*/ 	.word	0x000004a8
        /*0a5c*/ 	.short	0x0100
        /*0a5e*/ 	.byte	0x06
	.zero		1


	//   ....[151]....
        /*0a60*/ 	.word	0x000012e0
        /*0a64*/ 	.word	0x000000ff
        /*0a68*/ 	.word	0x000004b8
        /*0a6c*/ 	.short	0x0100
        /*0a6e*/ 	.byte	0x06
	.zero		1


	//   ....[152]....
        /*0a70*/ 	.word	0x00001400
        /*0a74*/ 	.word	0x000000ff
        /*0a78*/ 	.word	0x000004c0
        /*0a7c*/ 	.short	0x0100
        /*0a7e*/ 	.byte	0x04
	.zero		1


	//   ....[153]....
        /*0a80*/ 	.word	0x00001410
        /*0a84*/ 	.word	0x000000ff
        /*0a88*/ 	.word	0x000004e0
        /*0a8c*/ 	.short	0x0100
        /*0a8e*/ 	.byte	0x04
	.zero		1


	//   ....[154]....
        /*0a90*/ 	.word	0x00001420
        /*0a94*/ 	.word	0x000000ff
        /*0a98*/ 	.word	0x000004c8
        /*0a9c*/ 	.short	0x0100
        /*0a9e*/ 	.byte	0x04
	.zero		1


	//   ....[155]....
        /*0aa0*/ 	.word	0x00001430
        /*0aa4*/ 	.word	0x000000ff
        /*0aa8*/ 	.word	0x000004e8
        /*0aac*/ 	.short	0x0100
        /*0aae*/ 	.byte	0x04
	.zero		1


	//   ....[156]....
        /*0ab0*/ 	.word	0x00001440
        /*0ab4*/ 	.word	0x000000ff
        /*0ab8*/ 	.word	0x000004d0
        /*0abc*/ 	.short	0x0100
        /*0abe*/ 	.byte	0x04
	.zero		1


	//   ....[157]....
        /*0ac0*/ 	.word	0x00001450
        /*0ac4*/ 	.word	0x000000ff
        /*0ac8*/ 	.word	0x000004f0
        /*0acc*/ 	.short	0x0100
        /*0ace*/ 	.byte	0x04
	.zero		1


	//   ....[158]....
        /*0ad0*/ 	.word	0x00001460
        /*0ad4*/ 	.word	0x000000ff
        /*0ad8*/ 	.word	0x000004d8
        /*0adc*/ 	.short	0x0100
        /*0ade*/ 	.byte	0x04
	.zero		1


	//   ....[159]....
        /*0ae0*/ 	.word	0x00001470
        /*0ae4*/ 	.word	0x000000ff
        /*0ae8*/ 	.word	0x000004f8
        /*0aec*/ 	.short	0x0100
        /*0aee*/ 	.byte	0x04
	.zero		1


	//   ....[160]....
        /*0af0*/ 	.word	0x00001560
        /*0af4*/ 	.word	0x000000ff
        /*0af8*/ 	.word	0x00000500
        /*0afc*/ 	.short	0x0100
        /*0afe*/ 	.byte	0x04
	.zero		1


	//   ....[161]....
        /*0b00*/ 	.word	0x00001570
        /*0b04*/ 	.word	0x000000ff
        /*0b08*/ 	.word	0x00000510
        /*0b0c*/ 	.short	0x0100
        /*0b0e*/ 	.byte	0x04
	.zero		1


	//   ....[162]....
        /*0b10*/ 	.word	0x00001580
        /*0b14*/ 	.word	0x000000ff
        /*0b18*/ 	.word	0x00000508
        /*0b1c*/ 	.short	0x0100
        /*0b1e*/ 	.byte	0x04
	.zero		1


	//   ....[163]....
        /*0b20*/ 	.word	0x00001590
        /*0b24*/ 	.word	0x000000ff
        /*0b28*/ 	.word	0x00000518
        /*0b2c*/ 	.short	0x0100
        /*0b2e*/ 	.byte	0x04
	.zero		1


	//   ....[164]....
        /*0b30*/ 	.word	0x00001690
        /*0b34*/ 	.word	0x000000ff
        /*0b38*/ 	.word	0x00000520
        /*0b3c*/ 	.short	0x0100
        /*0b3e*/ 	.byte	0x06
	.zero		1


	//   ....[165]....
        /*0b40*/ 	.word	0x00002250
        /*0b44*/ 	.word	0x00000000
        /*0b48*/ 	.word	0x00000510
        /*0b4c*/ 	.short	0x010a
        /*0b4e*/ 	.byte	0xff
	.zero		1


	//   ....[166]....
        /*0b50*/ 	.word	0x00002280
        /*0b54*/ 	.word	0x00000000
        /*0b58*/ 	.word	0x00000500
        /*0b5c*/ 	.short	0x0101
        /*0b5e*/ 	.byte	0xff
	.zero		1


	//   ....[167]....
        /*0b60*/ 	.word	0x00002340
        /*0b64*/ 	.word	0x000000ff
        /*0b68*/ 	.word	0x00000240
        /*0b6c*/ 	.short	0x010a
        /*0b6e*/ 	.byte	0x04
	.zero		1


	//   ....[168]....
        /*0b70*/ 	.word	0x00002410
        /*0b74*/ 	.word	0x000000ff
        /*0b78*/ 	.word	0x00000240
        /*0b7c*/ 	.short	0x010a
        /*0b7e*/ 	.byte	0x21
	.zero		1


	//   ....[169]....
        /*0b80*/ 	.word	0x000025d0
        /*0b84*/ 	.word	0x000000ff
        /*0b88*/ 	.word	0x00000240
        /*0b8c*/ 	.short	0x010a
        /*0b8e*/ 	.byte	0x07
	.zero		1


	//   ....[170]....
        /*0b90*/ 	.word	0x000026d0
        /*0b94*/ 	.word	0x000000ff
        /*0b98*/ 	.word	0x00000498
        /*0b9c*/ 	.short	0x0101
        /*0b9e*/ 	.byte	0x06
	.zero		1


	//   ....[171]....
        /*0ba0*/ 	.word	0x000026f0
        /*0ba4*/ 	.word	0x000000ff
        /*0ba8*/ 	.word	0x00000240
        /*0bac*/ 	.short	0x010a
        /*0bae*/ 	.byte	0x04
	.zero		1


	//   ....[172]....
        /*0bb0*/ 	.word	0x00002770
        /*0bb4*/ 	.word	0x000000ff
        /*0bb8*/ 	.word	0x00000240
        /*0bbc*/ 	.short	0x010a
        /*0bbe*/ 	.byte	0x11
	.zero		1


	//   ....[173]....
        /*0bc0*/ 	.word	0x00002900
        /*0bc4*/ 	.word	0x000000ff
        /*0bc8*/ 	.word	0x00000240
        /*0bcc*/ 	.short	0x010a
        /*0bce*/ 	.byte	0x08
	.zero		1


	//   ....[174]....
        /*0bd0*/ 	.word	0x00002a60
        /*0bd4*/ 	.word	0x00000003
        /*0bd8*/ 	.word	0x000004a0
        /*0bdc*/ 	.short	0x010a
        /*0bde*/ 	.byte	0xff
	.zero		1


	//   ....[175]....
        /*0be0*/ 	.word	0x00002bb0
        /*0be4*/ 	.word	0x00000000
        /*0be8*/ 	.word	0x00000000
        /*0bec*/ 	.short	0x0101
        /*0bee*/ 	.byte	0xff
	.zero		1


	//   ....[176]....
        /*0bf0*/ 	.word	0x00003150
        /*0bf4*/ 	.word	0x000000ff
        /*0bf8*/ 	.word	0x00000000
        /*0bfc*/ 	.short	0x010a
        /*0bfe*/ 	.byte	0x04
	.zero		1


	//   ....[177]....
        /*0c00*/ 	.word	0x000031e0
        /*0c04*/ 	.word	0x000000ff
        /*0c08*/ 	.word	0x00000000
        /*0c0c*/ 	.short	0x010a
        /*0c0e*/ 	.byte	0x05
	.zero		1


	//   ....[178]....
        /*0c10*/ 	.word	0x00003270
        /*0c14*/ 	.word	0x000000ff
        /*0c18*/ 	.word	0x00000000
        /*0c1c*/ 	.short	0x010a
        /*0c1e*/ 	.byte	0x05
	.zero		1


	//   ....[179]....
        /*0c20*/ 	.word	0x00003300
        /*0c24*/ 	.word	0x000000ff
        /*0c28*/ 	.word	0x00000000
        /*0c2c*/ 	.short	0x010a
        /*0c2e*/ 	.byte	0x05
	.zero		1


	//   ....[180]....
        /*0c30*/ 	.word	0x00003390
        /*0c34*/ 	.word	0x000000ff
        /*0c38*/ 	.word	0x00000000
        /*0c3c*/ 	.short	0x010a
        /*0c3e*/ 	.byte	0x05
	.zero		1


	//   ....[181]....
        /*0c40*/ 	.word	0x00003420
        /*0c44*/ 	.word	0x000000ff
        /*0c48*/ 	.word	0x00000000
        /*0c4c*/ 	.short	0x010a
        /*0c4e*/ 	.byte	0x05
	.zero		1


	//   ....[182]....
        /*0c50*/ 	.word	0x000034b0
        /*0c54*/ 	.word	0x000000ff
        /*0c58*/ 	.word	0x00000000
        /*0c5c*/ 	.short	0x010a
        /*0c5e*/ 	.byte	0x05
	.zero		1


	//   ....[183]....
        /*0c60*/ 	.word	0x00003540
        /*0c64*/ 	.word	0x000000ff
        /*0c68*/ 	.word	0x00000000
        /*0c6c*/ 	.short	0x010a
        /*0c6e*/ 	.byte	0x05
	.zero		1


	//   ....[184]....
        /*0c70*/ 	.word	0x000035d0
        /*0c74*/ 	.word	0x000000ff
        /*0c78*/ 	.word	0x00000000
        /*0c7c*/ 	.short	0x010a
        /*0c7e*/ 	.byte	0x05
	.zero		1


	//   ....[185]....
        /*0c80*/ 	.word	0x00003660
        /*0c84*/ 	.word	0x000000ff
        /*0c88*/ 	.word	0x00000000
        /*0c8c*/ 	.short	0x010a
        /*0c8e*/ 	.byte	0x05
	.zero		1


	//   ....[186]....
        /*0c90*/ 	.word	0x000036f0
        /*0c94*/ 	.word	0x000000ff
        /*0c98*/ 	.word	0x00000000
        /*0c9c*/ 	.short	0x010a
        /*0c9e*/ 	.byte	0x05
	.zero		1


	//   ....[187]....
        /*0ca0*/ 	.word	0x00003780
        /*0ca4*/ 	.word	0x000000ff
        /*0ca8*/ 	.word	0x00000000
        /*0cac*/ 	.short	0x010a
        /*0cae*/ 	.byte	0x05
	.zero		1


	//   ....[188]....
        /*0cb0*/ 	.word	0x00003810
        /*0cb4*/ 	.word	0x000000ff
        /*0cb8*/ 	.word	0x00000000
        /*0cbc*/ 	.short	0x010a
        /*0cbe*/ 	.byte	0x05
	.zero		1


	//   ....[189]....
        /*0cc0*/ 	.word	0x000038a0
        /*0cc4*/ 	.word	0x000000ff
        /*0cc8*/ 	.word	0x00000000
        /*0ccc*/ 	.short	0x010a
        /*0cce*/ 	.byte	0x05
	.zero		1


	//   ....[190]....
        /*0cd0*/ 	.word	0x00003930
        /*0cd4*/ 	.word	0x000000ff
        /*0cd8*/ 	.word	0x00000000
        /*0cdc*/ 	.short	0x010a
        /*0cde*/ 	.byte	0x05
	.zero		1


	//   ....[191]....
        /*0ce0*/ 	.word	0x000039c0
        /*0ce4*/ 	.word	0x000000ff
        /*0ce8*/ 	.word	0x00000000
        /*0cec*/ 	.short	0x010a
        /*0cee*/ 	.byte	0x05
	.zero		1


	//   ....[192]....
        /*0cf0*/ 	.word	0x00003a50
        /*0cf4*/ 	.word	0x000000ff
        /*0cf8*/ 	.word	0x00000000
        /*0cfc*/ 	.short	0x010a
        /*0cfe*/ 	.byte	0x05
	.zero		1


	//   ....[193]....
        /*0d00*/ 	.word	0x00003ae0
        /*0d04*/ 	.word	0x000000ff
        /*0d08*/ 	.word	0x00000000
        /*0d0c*/ 	.short	0x010a
        /*0d0e*/ 	.byte	0x05
	.zero		1


	//   ....[194]....
        /*0d10*/ 	.word	0x00003b70
        /*0d14*/ 	.word	0x000000ff
        /*0d18*/ 	.word	0x00000000
        /*0d1c*/ 	.short	0x010a
        /*0d1e*/ 	.byte	0x05
	.zero		1


	//   ....[195]....
        /*0d20*/ 	.word	0x00003c00
        /*0d24*/ 	.word	0x000000ff
        /*0d28*/ 	.word	0x00000000
        /*0d2c*/ 	.short	0x010a
        /*0d2e*/ 	.byte	0x05
	.zero		1


	//   ....[196]....
        /*0d30*/ 	.word	0x00003c90
        /*0d34*/ 	.word	0x000000ff
        /*0d38*/ 	.word	0x00000000
        /*0d3c*/ 	.short	0x010a
        /*0d3e*/ 	.byte	0x05
	.zero		1


	//   ....[197]....
        /*0d40*/ 	.word	0x00003d20
        /*0d44*/ 	.word	0x000000ff
        /*0d48*/ 	.word	0x00000000
        /*0d4c*/ 	.short	0x010a
        /*0d4e*/ 	.byte	0x05
	.zero		1


	//   ....[198]....
        /*0d50*/ 	.word	0x00003db0
        /*0d54*/ 	.word	0x000000ff
        /*0d58*/ 	.word	0x00000000
        /*0d5c*/ 	.short	0x010a
        /*0d5e*/ 	.byte	0x05
	.zero		1


	//   ....[199]....
        /*0d60*/ 	.word	0x00003e40
        /*0d64*/ 	.word	0x000000ff
        /*0d68*/ 	.word	0x00000000
        /*0d6c*/ 	.short	0x010a
        /*0d6e*/ 	.byte	0x05
	.zero		1


	//   ....[200]....
        /*0d70*/ 	.word	0x00003ed0
        /*0d74*/ 	.word	0x000000ff
        /*0d78*/ 	.word	0x00000000
        /*0d7c*/ 	.short	0x010a
        /*0d7e*/ 	.byte	0x05
	.zero		1


	//   ....[201]....
        /*0d80*/ 	.word	0x00003f60
        /*0d84*/ 	.word	0x000000ff
        /*0d88*/ 	.word	0x00000000
        /*0d8c*/ 	.short	0x010a
        /*0d8e*/ 	.byte	0x05
	.zero		1


	//   ....[202]....
        /*0d90*/ 	.word	0x00003ff0
        /*0d94*/ 	.word	0x000000ff
        /*0d98*/ 	.word	0x00000000
        /*0d9c*/ 	.short	0x010a
        /*0d9e*/ 	.byte	0x05
	.zero		1


	//   ....[203]....
        /*0da0*/ 	.word	0x00004080
        /*0da4*/ 	.word	0x000000ff
        /*0da8*/ 	.word	0x00000000
        /*0dac*/ 	.short	0x010a
        /*0dae*/ 	.byte	0x05
	.zero		1


	//   ....[204]....
        /*0db0*/ 	.word	0x00004110
        /*0db4*/ 	.word	0x000000ff
        /*0db8*/ 	.word	0x00000000
        /*0dbc*/ 	.short	0x010a
        /*0dbe*/ 	.byte	0x05
	.zero		1


	//   ....[205]....
        /*0dc0*/ 	.word	0x000041a0
        /*0dc4*/ 	.word	0x000000ff
        /*0dc8*/ 	.word	0x00000000
        /*0dcc*/ 	.short	0x010a
        /*0dce*/ 	.byte	0x05
	.zero		1


	//   ....[206]....
        /*0dd0*/ 	.word	0x00004230
        /*0dd4*/ 	.word	0x000000ff
        /*0dd8*/ 	.word	0x00000000
        /*0ddc*/ 	.short	0x010a
        /*0dde*/ 	.byte	0x05
	.zero		1


	//   ....[207]....
        /*0de0*/ 	.word	0x000042c0
        /*0de4*/ 	.word	0x000000ff
        /*0de8*/ 	.word	0x00000000
        /*0dec*/ 	.short	0x010a
        /*0dee*/ 	.byte	0x05
	.zero		1


	//   ....[208]....
        /*0df0*/ 	.word	0x00004350
        /*0df4*/ 	.word	0x000000ff
        /*0df8*/ 	.word	0x00000000
        /*0dfc*/ 	.short	0x010a
        /*0dfe*/ 	.byte	0x05
	.zero		1


	//   ....[209]....
        /*0e00*/ 	.word	0x000043e0
        /*0e04*/ 	.word	0x000000ff
        /*0e08*/ 	.word	0x00000000
        /*0e0c*/ 	.short	0x010a
        /*0e0e*/ 	.byte	0x05
	.zero		1


	//   ....[210]....
        /*0e10*/ 	.word	0x00004470
        /*0e14*/ 	.word	0x000000ff
        /*0e18*/ 	.word	0x00000000
        /*0e1c*/ 	.short	0x010a
        /*0e1e*/ 	.byte	0x05
	.zero		1


	//   ....[211]....
        /*0e20*/ 	.word	0x00004500
        /*0e24*/ 	.word	0x000000ff
        /*0e28*/ 	.word	0x00000000
        /*0e2c*/ 	.short	0x010a
        /*0e2e*/ 	.byte	0x05
	.zero		1


	//   ....[212]....
        /*0e30*/ 	.word	0x00004590
        /*0e34*/ 	.word	0x000000ff
        /*0e38*/ 	.word	0x00000000
        /*0e3c*/ 	.short	0x010a
        /*0e3e*/ 	.byte	0x05
	.zero		1


	//   ....[213]....
        /*0e40*/ 	.word	0x00004620
        /*0e44*/ 	.word	0x000000ff
        /*0e48*/ 	.word	0x00000000
        /*0e4c*/ 	.short	0x010a
        /*0e4e*/ 	.byte	0x05
	.zero		1


	//   ....[214]....
        /*0e50*/ 	.word	0x000046b0
        /*0e54*/ 	.word	0x000000ff
        /*0e58*/ 	.word	0x00000000
        /*0e5c*/ 	.short	0x010a
        /*0e5e*/ 	.byte	0x05
	.zero		1


	//   ....[215]....
        /*0e60*/ 	.word	0x00004740
        /*0e64*/ 	.word	0x000000ff
        /*0e68*/ 	.word	0x00000000
        /*0e6c*/ 	.short	0x010a
        /*0e6e*/ 	.byte	0x05
	.zero		1


	//   ....[216]....
        /*0e70*/ 	.word	0x000047d0
        /*0e74*/ 	.word	0x000000ff
        /*0e78*/ 	.word	0x00000000
        /*0e7c*/ 	.short	0x010a
        /*0e7e*/ 	.byte	0x05
	.zero		1


	//   ....[217]....
        /*0e80*/ 	.word	0x00004860
        /*0e84*/ 	.word	0x000000ff
        /*0e88*/ 	.word	0x00000000
        /*0e8c*/ 	.short	0x010a
        /*0e8e*/ 	.byte	0x05
	.zero		1


	//   ....[218]....
        /*0e90*/ 	.word	0x000048f0
        /*0e94*/ 	.word	0x000000ff
        /*0e98*/ 	.word	0x00000000
        /*0e9c*/ 	.short	0x010a
        /*0e9e*/ 	.byte	0x05
	.zero		1


	//   ....[219]....
        /*0ea0*/ 	.word	0x00004980
        /*0ea4*/ 	.word	0x000000ff
        /*0ea8*/ 	.word	0x00000000
        /*0eac*/ 	.short	0x010a
        /*0eae*/ 	.byte	0x05
	.zero		1


	//   ....[220]....
        /*0eb0*/ 	.word	0x00004a10
        /*0eb4*/ 	.word	0x000000ff
        /*0eb8*/ 	.word	0x00000000
        /*0ebc*/ 	.short	0x010a
        /*0ebe*/ 	.byte	0x05
	.zero		1


	//   ....[221]....
        /*0ec0*/ 	.word	0x00004aa0
        /*0ec4*/ 	.word	0x000000ff
        /*0ec8*/ 	.word	0x00000000
        /*0ecc*/ 	.short	0x010a
        /*0ece*/ 	.byte	0x05
	.zero		1


	//   ....[222]....
        /*0ed0*/ 	.word	0x00004b30
        /*0ed4*/ 	.word	0x000000ff
        /*0ed8*/ 	.word	0x00000000
        /*0edc*/ 	.short	0x010a
        /*0ede*/ 	.byte	0x05
	.zero		1


	//   ....[223]....
        /*0ee0*/ 	.word	0x00004bc0
        /*0ee4*/ 	.word	0x000000ff
        /*0ee8*/ 	.word	0x00000000
        /*0eec*/ 	.short	0x010a
        /*0eee*/ 	.byte	0x05
	.zero		1


	//   ....[224]....
        /*0ef0*/ 	.word	0x00004c50
        /*0ef4*/ 	.word	0x000000ff
        /*0ef8*/ 	.word	0x00000000
        /*0efc*/ 	.short	0x010a
        /*0efe*/ 	.byte	0x05
	.zero		1


	//   ....[225]....
        /*0f00*/ 	.word	0x00004ce0
        /*0f04*/ 	.word	0x000000ff
        /*0f08*/ 	.word	0x00000000
        /*0f0c*/ 	.short	0x010a
        /*0f0e*/ 	.byte	0x05
	.zero		1


	//   ....[226]....
        /*0f10*/ 	.word	0x00004d70
        /*0f14*/ 	.word	0x000000ff
        /*0f18*/ 	.word	0x00000000
        /*0f1c*/ 	.short	0x010a
        /*0f1e*/ 	.byte	0x05
	.zero		1


	//   ....[227]....
        /*0f20*/ 	.word	0x00004e00
        /*0f24*/ 	.word	0x000000ff
        /*0f28*/ 	.word	0x00000000
        /*0f2c*/ 	.short	0x010a
        /*0f2e*/ 	.byte	0x05
	.zero		1


	//   ....[228]....
        /*0f30*/ 	.word	0x00004e90
        /*0f34*/ 	.word	0x000000ff
        /*0f38*/ 	.word	0x00000000
        /*0f3c*/ 	.short	0x010a
        /*0f3e*/ 	.byte	0x05
	.zero		1


	//   ....[229]....
        /*0f40*/ 	.word	0x00004f20
        /*0f44*/ 	.word	0x000000ff
        /*0f48*/ 	.word	0x00000000
        /*0f4c*/ 	.short	0x010a
        /*0f4e*/ 	.byte	0x05
	.zero		1


	//   ....[230]....
        /*0f50*/ 	.word	0x00004fb0
        /*0f54*/ 	.word	0x000000ff
        /*0f58*/ 	.word	0x00000000
        /*0f5c*/ 	.short	0x010a
        /*0f5e*/ 	.byte	0x05
	.zero		1


	//   ....[231]....
        /*0f60*/ 	.word	0x00005040
        /*0f64*/ 	.word	0x000000ff
        /*0f68*/ 	.word	0x00000000
        /*0f6c*/ 	.short	0x010a
        /*0f6e*/ 	.byte	0x05
	.zero		1


	//   ....[232]....
        /*0f70*/ 	.word	0x000050d0
        /*0f74*/ 	.word	0x000000ff
        /*0f78*/ 	.word	0x00000000
        /*0f7c*/ 	.short	0x010a
        /*0f7e*/ 	.byte	0x05
	.zero		1


	//   ....[233]....
        /*0f80*/ 	.word	0x00005160
        /*0f84*/ 	.word	0x000000ff
        /*0f88*/ 	.word	0x00000000
        /*0f8c*/ 	.short	0x010a
        /*0f8e*/ 	.byte	0x05
	.zero		1


	//   ....[234]....
        /*0f90*/ 	.word	0x000051f0
        /*0f94*/ 	.word	0x000000ff
        /*0f98*/ 	.word	0x00000000
        /*0f9c*/ 	.short	0x010a
        /*0f9e*/ 	.byte	0x05
	.zero		1


	//   ....[235]....
        /*0fa0*/ 	.word	0x00005280
        /*0fa4*/ 	.word	0x000000ff
        /*0fa8*/ 	.word	0x00000000
        /*0fac*/ 	.short	0x010a
        /*0fae*/ 	.byte	0x05
	.zero		1


	//   ....[236]....
        /*0fb0*/ 	.word	0x00005310
        /*0fb4*/ 	.word	0x000000ff
        /*0fb8*/ 	.word	0x00000000
        /*0fbc*/ 	.short	0x010a
        /*0fbe*/ 	.byte	0x05
	.zero		1


	//   ....[237]....
        /*0fc0*/ 	.word	0x000053a0
        /*0fc4*/ 	.word	0x000000ff
        /*0fc8*/ 	.word	0x00000000
        /*0fcc*/ 	.short	0x010a
        /*0fce*/ 	.byte	0x05
	.zero		1


	//   ....[238]....
        /*0fd0*/ 	.word	0x00005430
        /*0fd4*/ 	.word	0x000000ff
        /*0fd8*/ 	.word	0x00000000
        /*0fdc*/ 	.short	0x010a
        /*0fde*/ 	.byte	0x05
	.zero		1


	//   ....[239]....
        /*0fe0*/ 	.word	0x000054c0
        /*0fe4*/ 	.word	0x000000ff
        /*0fe8*/ 	.word	0x00000000
        /*0fec*/ 	.short	0x010a
        /*0fee*/ 	.byte	0x05
	.zero		1


	//   ....[240]....
        /*0ff0*/ 	.word	0x00005550
        /*0ff4*/ 	.word	0x000000ff
        /*0ff8*/ 	.word	0x00000000
        /*0ffc*/ 	.short	0x010a
        /*0ffe*/ 	.byte	0x05
	.zero		1


	//   ....[241]....
        /*1000*/ 	.word	0x000055e0
        /*1004*/ 	.word	0x000000ff
        /*1008*/ 	.word	0x00000000
        /*100c*/ 	.short	0x010a
        /*100e*/ 	.byte	0x05
	.zero		1


	//   ....[242]....
        /*1010*/ 	.word	0x00005670
        /*1014*/ 	.word	0x000000ff
        /*1018*/ 	.word	0x00000000
        /*101c*/ 	.short	0x010a
        /*101e*/ 	.byte	0x05
	.zero		1


	//   ....[243]....
        /*1020*/ 	.word	0x00005700
        /*1024*/ 	.word	0x000000ff
        /*1028*/ 	.word	0x00000000
        /*102c*/ 	.short	0x010a
        /*102e*/ 	.byte	0x05
	.zero		1


	//   ....[244]....
        /*1030*/ 	.word	0x00005790
        /*1034*/ 	.word	0x000000ff
        /*1038*/ 	.word	0x00000000
        /*103c*/ 	.short	0x010a
        /*103e*/ 	.byte	0x05
	.zero		1


	//   ....[245]....
        /*1040*/ 	.word	0x00005820
        /*1044*/ 	.word	0x000000ff
        /*1048*/ 	.word	0x00000000
        /*104c*/ 	.short	0x010a
        /*104e*/ 	.byte	0x05
	.zero		1


	//   ....[246]....
        /*1050*/ 	.word	0x000058b0
        /*1054*/ 	.word	0x000000ff
        /*1058*/ 	.word	0x00000000
        /*105c*/ 	.short	0x010a
        /*105e*/ 	.byte	0x05
	.zero		1


	//   ....[247]....
        /*1060*/ 	.word	0x00005950
        /*1064*/ 	.word	0x00000000
        /*1068*/ 	.word	0x00000000
        /*106c*/ 	.short	0x010a
        /*106e*/ 	.byte	0xff
	.zero		1


	//   ....[248]....
        /*1070*/ 	.word	0x00005a70
        /*1074*/ 	.word	0x00000002
        /*1078*/ 	.word	0x00000500
        /*107c*/ 	.short	0x010a
        /*107e*/ 	.byte	0xff
	.zero		1


	//   ....[249]....
        /*1080*/ 	.word	0x00005ae0
        /*1084*/ 	.word	0x00000002
        /*1088*/ 	.word	0x00000000
        /*108c*/ 	.short	0x0101
        /*108e*/ 	.byte	0xff
	.zero		1


	//   ....[250]....
        /*1090*/ 	.word	0x00005b00
        /*1094*/ 	.word	0x000000ff
        /*1098*/ 	.word	0x000004b0
        /*109c*/ 	.short	0x010a
        /*109e*/ 	.byte	0x04
	.zero		1


	//   ....[251]....
        /*10a0*/ 	.word	0x00005c20
        /*10a4*/ 	.word	0x00000002
        /*10a8*/ 	.word	0x000004a0
        /*10ac*/ 	.short	0x010a
        /*10ae*/ 	.byte	0xff
	.zero		1


	//   ....[252]....
        /*10b0*/ 	.word	0x00005d20
        /*10b4*/ 	.word	0x00000002
        /*10b8*/ 	.word	0x00000000
        /*10bc*/ 	.short	0x0101
        /*10be*/ 	.byte	0xff
	.zero		1


	//   ....[253]....
        /*10c0*/ 	.word	0x00005db0
        /*10c4*/ 	.word	0x000000ff
        /*10c8*/ 	.word	0x000004b0
        /*10cc*/ 	.short	0x0106
        /*10ce*/ 	.byte	0x04
	.zero		1


	//   ....[254]....
        /*10d0*/ 	.word	0x00005dd0
        /*10d4*/ 	.word	0x000000ff
        /*10d8*/ 	.word	0x000004b0
        /*10dc*/ 	.short	0x010a
        /*10de*/ 	.byte	0x04
	.zero		1


	//   ....[255]....
        /*10e0*/ 	.word	0x00005e60
        /*10e4*/ 	.word	0x000000ff
        /*10e8*/ 	.word	0x000004b0
        /*10ec*/ 	.short	0x0106
        /*10ee*/ 	.byte	0x07
	.zero		1


	//   ....[0]....
        /*10f0*/ 	.word	0x00005ea0
        /*10f4*/ 	.word	0x00000000
        /*10f8*/ 	.word	0x000004b0
        /*10fc*/ 	.short	0x010a
        /*10fe*/ 	.byte	0xff
	.zero		1


	//   ....[1]....
        /*1100*/ 	.word	0x000060e0
        /*1104*/ 	.word	0x000000ff
        /*1108*/ 	.word	0x00000008
        /*110c*/ 	.short	0x010a
        /*110e*/ 	.byte	0x05
	.zero		1


	//   ....[2]....
        /*1110*/ 	.word	0x00006100
        /*1114*/ 	.word	0x000000ff
        /*1118*/ 	.word	0x00000008
        /*111c*/ 	.short	0x010a
        /*111e*/ 	.byte	0x05
	.zero		1


	//   ....[3]....
        /*1120*/ 	.word	0x00006290
        /*1124*/ 	.word	0x000000ff
        /*1128*/ 	.word	0x00000008
        /*112c*/ 	.short	0x010a
        /*112e*/ 	.byte	0x05
	.zero		1


	//   ....[4]....
        /*1130*/ 	.word	0x000062b0
        /*1134*/ 	.word	0x000000ff
        /*1138*/ 	.word	0x00000008
        /*113c*/ 	.short	0x010a
        /*113e*/ 	.byte	0x05
	.zero		1


	//   ....[5]....
        /*1140*/ 	.word	0x00006370
        /*1144*/ 	.word	0x000000ff
        /*1148*/ 	.word	0x00000000
        /*114c*/ 	.short	0x0101
        /*114e*/ 	.byte	0x04
	.zero		1


	//   ....[6]....
        /*1150*/ 	.word	0x00006650
        /*1154*/ 	.word	0x00000000
        /*1158*/ 	.word	0x000004a0
        /*115c*/ 	.short	0x010a
        /*115e*/ 	.byte	0xff
	.zero		1


	//   ....[7]....
        /*1160*/ 	.word	0x00006710
        /*1164*/ 	.word	0x00000000
        /*1168*/ 	.word	0x00000000
        /*116c*/ 	.short	0x0101
        /*116e*/ 	.byte	0xff
	.zero		1


	//   ....[8]....
        /*1170*/ 	.word	0x000067c0
        /*1174*/ 	.word	0x000000ff
        /*1178*/ 	.word	0x00000000
        /*117c*/ 	.short	0x010a
        /*117e*/ 	.byte	0x04
	.zero		1


	//   ....[9]....
        /*1180*/ 	.word	0x000067d0
        /*1184*/ 	.word	0x000000ff
        /*1188*/ 	.word	0x000004e0
        /*118c*/ 	.short	0x010a
        /*118e*/ 	.byte	0x13
	.zero		1


	//   ....[10]....
        /*1190*/ 	.word	0x00006890
        /*1194*/ 	.word	0x000000ff
        /*1198*/ 	.word	0x00000000
        /*119c*/ 	.short	0x010a
        /*119e*/ 	.byte	0x06
	.zero		1


	//   ....[11]....
        /*11a0*/ 	.word	0x000069b0
        /*11a4*/ 	.word	0x000000ff
        /*11a8*/ 	.word	0x00000000
        /*11ac*/ 	.short	0x010a
        /*11ae*/ 	.byte	0x04
	.zero		1


	//   ....[12]....
        /*11b0*/ 	.word	0x00006bd0
        /*11b4*/ 	.word	0x000000ff
        /*11b8*/ 	.word	0x00000000
        /*11bc*/ 	.short	0x010a
        /*11be*/ 	.byte	0x04
	.zero		1


	//   ....[13]....
        /*11c0*/ 	.word	0x00006c60
        /*11c4*/ 	.word	0x000000ff
        /*11c8*/ 	.word	0x00000000
        /*11cc*/ 	.short	0x010a
        /*11ce*/ 	.byte	0x05
	.zero		1


	//   ....[14]....
        /*11d0*/ 	.word	0x00006cf0
        /*11d4*/ 	.word	0x000000ff
        /*11d8*/ 	.word	0x00000000
        /*11dc*/ 	.short	0x010a
        /*11de*/ 	.byte	0x05
	.zero		1


	//   ....[15]....
        /*11e0*/ 	.word	0x00006d90
        /*11e4*/ 	.word	0x00000000
        /*11e8*/ 	.word	0x00000000
        /*11ec*/ 	.short	0x010a
        /*11ee*/ 	.byte	0xff
	.zero		1


	//   ....[16]....
        /*11f0*/ 	.word	0x00006dd0
        /*11f4*/ 	.word	0x00000000
        /*11f8*/ 	.word	0x00000000
        /*11fc*/ 	.short	0x010a
        /*11fe*/ 	.byte	0xff
	.zero		1


	//   ....[17]....
        /*1200*/ 	.word	0x00006e40
        /*1204*/ 	.word	0x000000ff
        /*1208*/ 	.word	0x00000000
        /*120c*/ 	.short	0x0101
        /*120e*/ 	.byte	0x04
	.zero		1


	//   ....[18]....
        /*1210*/ 	.word	0x00006e80
        /*1214*/ 	.word	0x000000ff
        /*1218*/ 	.word	0x00000520
        /*121c*/ 	.short	0x010a
        /*121e*/ 	.byte	0x0d
	.zero		1


	//   ....[19]....
        /*1220*/ 	.word	0x00006ed0
        /*1224*/ 	.word	0x000000ff
        /*1228*/ 	.word	0x00000000
        /*122c*/ 	.short	0x0101
        /*122e*/ 	.byte	0x04
	.zero		1


	//   ....[20]....
        /*1230*/ 	.word	0x00007340
        /*1234*/ 	.word	0x00000007
        /*1238*/ 	.word	0x000004a0
        /*123c*/ 	.short	0x010a
        /*123e*/ 	.byte	0xff
	.zero		1


	//   ....[21]....
        /*1240*/ 	.word	0x000074b0
        /*1244*/ 	.word	0x00000000
        /*1248*/ 	.word	0x00000000
        /*124c*/ 	.short	0x0101
        /*124e*/ 	.byte	0xff
	.zero		1


	//   ....[22]....
        /*1250*/ 	.word	0x00007920
        /*1254*/ 	.word	0x000000ff
        /*1258*/ 	.word	0x00000498
        /*125c*/ 	.short	0x010a
        /*125e*/ 	.byte	0x11
	.zero		1


	//   ....[23]....
        /*1260*/ 	.word	0x00007aa0
        /*1264*/ 	.word	0x000000ff
        /*1268*/ 	.word	0x00000488
        /*126c*/ 	.short	0x010a
        /*126e*/ 	.byte	0x11
	.zero		1


	//   ....[24]....
        /*1270*/ 	.word	0x00007cb0
        /*1274*/ 	.word	0x000000ff
        /*1278*/ 	.word	0x00000480
        /*127c*/ 	.short	0x010b
        /*127e*/ 	.byte	0x11
	.zero		1


	//   ....[25]....
        /*1280*/ 	.word	0x00007cc0
        /*1284*/ 	.word	0x000000ff
        /*1288*/ 	.word	0x00000000
        /*128c*/ 	.short	0x0101
        /*128e*/ 	.byte	0x37
	.zero		1


	//   ....[26]....
        /*1290*/ 	.word	0x00007d00
        /*1294*/ 	.word	0x00000000
        /*1298*/ 	.word	0x00000488
        /*129c*/ 	.short	0x010a
        /*129e*/ 	.byte	0xff
	.zero		1


	//   ....[27]....
        /*12a0*/ 	.word	0x00008040
        /*12a4*/ 	.word	0x00000003
        /*12a8*/ 	.word	0x000004a0
        /*12ac*/ 	.short	0x010a
        /*12ae*/ 	.byte	0xff
	.zero		1


	//   ....[28]....
        /*12b0*/ 	.word	0x000081c0
        /*12b4*/ 	.word	0x00000000
        /*12b8*/ 	.word	0x00000000
        /*12bc*/ 	.short	0x0101
        /*12be*/ 	.byte	0xff
	.zero		1


	//   ....[29]....
        /*12c0*/ 	.word	0x00008c30
        /*12c4*/ 	.word	0x000000ff
        /*12c8*/ 	.word	0x00000480
        /*12cc*/ 	.short	0x010a
        /*12ce*/ 	.byte	0x2c
	.zero		1


	//   ....[30]....
        /*12d0*/ 	.word	0x00008c40
        /*12d4*/ 	.word	0x00000053
        /*12d8*/ 	.word	0x000004c0
        /*12dc*/ 	.short	0x010a
        /*12de*/ 	.byte	0xff
	.zero		1


	//   ....[31]....
        /*12e0*/ 	.word	0x00008d90
        /*12e4*/ 	.word	0x000000ff
        /*12e8*/ 	.word	0x00000480
        /*12ec*/ 	.short	0x010a
        /*12ee*/ 	.byte	0x2c
	.zero		1


	//   ....[32]....
        /*12f0*/ 	.word	0x00008e70
        /*12f4*/ 	.word	0x000000ff
        /*12f8*/ 	.word	0x00000000
        /*12fc*/ 	.short	0x0101
        /*12fe*/ 	.byte	0x04
	.zero		1


	//   ....[33]....
        /*1300*/ 	.word	0x00008ed0
        /*1304*/ 	.word	0x00000053
        /*1308*/ 	.word	0x000004c0
        /*130c*/ 	.short	0x010a
        /*130e*/ 	.byte	0xff
	.zero		1


	//   ....[34]....
        /*1310*/ 	.word	0x00009130
        /*1314*/ 	.word	0x00000053
        /*1318*/ 	.word	0x00000000
        /*131c*/ 	.short	0x0101
        /*131e*/ 	.byte	0xff
	.zero		1


	//   ....[35]....
        /*1320*/ 	.word	0x00009b70
        /*1324*/ 	.word	0x00000000
        /*1328*/ 	.word	0x00000510
        /*132c*/ 	.short	0x010a
        /*132e*/ 	.byte	0xff
	.zero		1


	//   ....[36]....
        /*1330*/ 	.word	0x00009bd0
        /*1334*/ 	.word	0x00000000
        /*1338*/ 	.word	0x00000240
        /*133c*/ 	.short	0x010a
        /*133e*/ 	.byte	0xff
	.zero		1


	//   ....[37]....
        /*1340*/ 	.word	0x00009c30
        /*1344*/ 	.word	0x00000000
        /*1348*/ 	.word	0x00000240
        /*134c*/ 	.short	0x010a
        /*134e*/ 	.byte	0xff
	.zero		1


	//   ....[38]....
        /*1350*/ 	.word	0x00009c80
        /*1354*/ 	.word	0x00000003
        /*1358*/ 	.word	0x000004a0
        /*135c*/ 	.short	0x010a
        /*135e*/ 	.byte	0xff
	.zero		1


	//   ....[39]....
        /*1360*/ 	.word	0x00009ce0
        /*1364*/ 	.word	0x00000000
        /*1368*/ 	.word	0x00000000
        /*136c*/ 	.short	0x010a
        /*136e*/ 	.byte	0xff
	.zero		1


	//   ....[40]....
        /*1370*/ 	.word	0x00009d40
        /*1374*/ 	.word	0x00000000
        /*1378*/ 	.word	0x00000000
        /*137c*/ 	.short	0x010a
        /*137e*/ 	.byte	0xff
	.zero		1


	//   ....[41]....
        /*1380*/ 	.word	0x00009da0
        /*1384*/ 	.word	0x00000000
        /*1388*/ 	.word	0x00000000
        /*138c*/ 	.short	0x010a
        /*138e*/ 	.byte	0xff
	.zero		1


	//   ....[42]....
        /*1390*/ 	.word	0x00009e00
        /*1394*/ 	.word	0x00000000
        /*1398*/ 	.word	0x00000000
        /*139c*/ 	.short	0x010a
        /*139e*/ 	.byte	0xff
	.zero		1


	//   ....[43]....
        /*13a0*/ 	.word	0x00009e60
        /*13a4*/ 	.word	0x00000000
        /*13a8*/ 	.word	0x00000000
        /*13ac*/ 	.short	0x010a
        /*13ae*/ 	.byte	0xff
	.zero		1


	//   ....[44]....
        /*13b0*/ 	.word	0x00009ec0
        /*13b4*/ 	.word	0x00000000
        /*13b8*/ 	.word	0x00000000
        /*13bc*/ 	.short	0x010a
        /*13be*/ 	.byte	0xff
	.zero		1


	//   ....[45]....
        /*13c0*/ 	.word	0x00009f20
        /*13c4*/ 	.word	0x00000000
        /*13c8*/ 	.word	0x00000000
        /*13cc*/ 	.short	0x010a
        /*13ce*/ 	.byte	0xff
	.zero		1


	//   ....[46]....
        /*13d0*/ 	.word	0x00009f80
        /*13d4*/ 	.word	0x00000000
        /*13d8*/ 	.word	0x00000000
        /*13dc*/ 	.short	0x010a
        /*13de*/ 	.byte	0xff
	.zero		1


	//   ....[47]....
        /*13e0*/ 	.word	0x00009fe0
        /*13e4*/ 	.word	0x00000000
        /*13e8*/ 	.word	0x00000000
        /*13ec*/ 	.short	0x010a
        /*13ee*/ 	.byte	0xff
	.zero		1


	//   ....[48]....
        /*13f0*/ 	.word	0x0000a040
        /*13f4*/ 	.word	0x00000000
        /*13f8*/ 	.word	0x00000000
        /*13fc*/ 	.short	0x010a
        /*13fe*/ 	.byte	0xff
	.zero		1


	//   ....[49]....
        /*1400*/ 	.word	0x0000a0a0
        /*1404*/ 	.word	0x00000000
        /*1408*/ 	.word	0x00000000
        /*140c*/ 	.short	0x010a
        /*140e*/ 	.byte	0xff
	.zero		1


	//   ....[50]....
        /*1410*/ 	.word	0x0000a100
        /*1414*/ 	.word	0x00000000
        /*1418*/ 	.word	0x00000000
        /*141c*/ 	.short	0x010a
        /*141e*/ 	.byte	0xff
	.zero		1


	//   ....[51]....
        /*1420*/ 	.word	0x0000a160
        /*1424*/ 	.word	0x00000000
        /*1428*/ 	.word	0x00000000
        /*142c*/ 	.short	0x010a
        /*142e*/ 	.byte	0xff
	.zero		1


	//   ....[52]....
        /*1430*/ 	.word	0x0000a1c0
        /*1434*/ 	.word	0x00000000
        /*1438*/ 	.word	0x00000000
        /*143c*/ 	.short	0x010a
        /*143e*/ 	.byte	0xff
	.zero		1


	//   ....[53]....
        /*1440*/ 	.word	0x0000a220
        /*1444*/ 	.word	0x00000000
        /*1448*/ 	.word	0x00000000
        /*144c*/ 	.short	0x010a
        /*144e*/ 	.byte	0xff
	.zero		1


	//   ....[54]....
        /*1450*/ 	.word	0x0000a280
        /*1454*/ 	.word	0x00000000
        /*1458*/ 	.word	0x00000000
        /*145c*/ 	.short	0x010a
        /*145e*/ 	.byte	0xff
	.zero		1


	//   ....[55]....
        /*1460*/ 	.word	0x0000a2e0
        /*1464*/ 	.word	0x00000000
        /*1468*/ 	.word	0x00000000
        /*146c*/ 	.short	0x010a
        /*146e*/ 	.byte	0xff
	.zero		1


	//   ....[56]....
        /*1470*/ 	.word	0x0000a340
        /*1474*/ 	.word	0x00000000
        /*1478*/ 	.word	0x00000000
        /*147c*/ 	.short	0x010a
        /*147e*/ 	.byte	0xff
	.zero		1


	//   ....[57]....
        /*1480*/ 	.word	0x0000a3a0
        /*1484*/ 	.word	0x00000000
        /*1488*/ 	.word	0x00000000
        /*148c*/ 	.short	0x010a
        /*148e*/ 	.byte	0xff
	.zero		1


	//   ....[58]....
        /*1490*/ 	.word	0x0000a400
        /*1494*/ 	.word	0x00000000
        /*1498*/ 	.word	0x00000000
        /*149c*/ 	.short	0x010a
        /*149e*/ 	.byte	0xff
	.zero		1


	//   ....[59]....
        /*14a0*/ 	.word	0x0000a460
        /*14a4*/ 	.word	0x00000000
        /*14a8*/ 	.word	0x00000000
        /*14ac*/ 	.short	0x010a
        /*14ae*/ 	.byte	0xff
	.zero		1


	//   ....[60]....
        /*14b0*/ 	.word	0x0000a4c0
        /*14b4*/ 	.word	0x00000000
        /*14b8*/ 	.word	0x00000000
        /*14bc*/ 	.short	0x010a
        /*14be*/ 	.byte	0xff
	.zero		1


	//   ....[61]....
        /*14c0*/ 	.word	0x0000a520
        /*14c4*/ 	.word	0x00000000
        /*14c8*/ 	.word	0x00000000
        /*14cc*/ 	.short	0x010a
        /*14ce*/ 	.byte	0xff
	.zero		1


	//   ....[62]....
        /*14d0*/ 	.word	0x0000a580
        /*14d4*/ 	.word	0x00000000
        /*14d8*/ 	.word	0x00000000
        /*14dc*/ 	.short	0x010a
        /*14de*/ 	.byte	0xff
	.zero		1


	//   ....[63]....
        /*14e0*/ 	.word	0x0000a5e0
        /*14e4*/ 	.word	0x00000000
        /*14e8*/ 	.word	0x00000000
        /*14ec*/ 	.short	0x010a
        /*14ee*/ 	.byte	0xff
	.zero		1


	//   ....[64]....
        /*14f0*/ 	.word	0x0000a640
        /*14f4*/ 	.word	0x00000000
        /*14f8*/ 	.word	0x00000000
        /*14fc*/ 	.short	0x010a
        /*14fe*/ 	.byte	0xff
	.zero		1


	//   ....[65]....
        /*1500*/ 	.word	0x0000a6a0
        /*1504*/ 	.word	0x00000000
        /*1508*/ 	.word	0x00000000
        /*150c*/ 	.short	0x010a
        /*150e*/ 	.byte	0xff
	.zero		1


	//   ....[66]....
        /*1510*/ 	.word	0x0000a700
        /*1514*/ 	.word	0x00000000
        /*1518*/ 	.word	0x00000000
        /*151c*/ 	.short	0x010a
        /*151e*/ 	.byte	0xff
	.zero		1


	//   ....[67]....
        /*1520*/ 	.word	0x0000a760
        /*1524*/ 	.word	0x00000000
        /*1528*/ 	.word	0x00000000
        /*152c*/ 	.short	0x010a
        /*152e*/ 	.byte	0xff
	.zero		1


	//   ....[68]....
        /*1530*/ 	.word	0x0000a7c0
        /*1534*/ 	.word	0x00000000
        /*1538*/ 	.word	0x00000000
        /*153c*/ 	.short	0x010a
        /*153e*/ 	.byte	0xff
	.zero		1


	//   ....[69]....
        /*1540*/ 	.word	0x0000a820
        /*1544*/ 	.word	0x00000000
        /*1548*/ 	.word	0x00000000
        /*154c*/ 	.short	0x010a
        /*154e*/ 	.byte	0xff
	.zero		1


	//   ....[70]....
        /*1550*/ 	.word	0x0000a880
        /*1554*/ 	.word	0x00000000
        /*1558*/ 	.word	0x00000000
        /*155c*/ 	.short	0x010a
        /*155e*/ 	.byte	0xff
	.zero		1


	//   ....[71]....
        /*1560*/ 	.word	0x0000a8e0
        /*1564*/ 	.word	0x00000000
        /*1568*/ 	.word	0x00000000
        /*156c*/ 	.short	0x010a
        /*156e*/ 	.byte	0xff
	.zero		1


	//   ....[72]....
        /*1570*/ 	.word	0x0000a940
        /*1574*/ 	.word	0x00000000
        /*1578*/ 	.word	0x00000000
        /*157c*/ 	.short	0x010a
        /*157e*/ 	.byte	0xff
	.zero		1


	//   ....[73]....
        /*1580*/ 	.word	0x0000a9a0
        /*1584*/ 	.word	0x00000000
        /*1588*/ 	.word	0x00000000
        /*158c*/ 	.short	0x010a
        /*158e*/ 	.byte	0xff
	.zero		1


	//   ....[74]....
        /*1590*/ 	.word	0x0000aa00
        /*1594*/ 	.word	0x00000000
        /*1598*/ 	.word	0x00000000
        /*159c*/ 	.short	0x010a
        /*159e*/ 	.byte	0xff
	.zero		1


	//   ....[75]....
        /*15a0*/ 	.word	0x0000aa60
        /*15a4*/ 	.word	0x00000000
        /*15a8*/ 	.word	0x00000000
        /*15ac*/ 	.short	0x010a
        /*15ae*/ 	.byte	0xff
	.zero		1


	//   ....[76]....
        /*15b0*/ 	.word	0x0000aac0
        /*15b4*/ 	.word	0x00000000
        /*15b8*/ 	.word	0x00000000
        /*15bc*/ 	.short	0x010a
        /*15be*/ 	.byte	0xff
	.zero		1


	//   ....[77]....
        /*15c0*/ 	.word	0x0000ab20
        /*15c4*/ 	.word	0x00000000
        /*15c8*/ 	.word	0x00000000
        /*15cc*/ 	.short	0x010a
        /*15ce*/ 	.byte	0xff
	.zero		1


	//   ....[78]....
        /*15d0*/ 	.word	0x0000ab80
        /*15d4*/ 	.word	0x00000000
        /*15d8*/ 	.word	0x00000000
        /*15dc*/ 	.short	0x010a
        /*15de*/ 	.byte	0xff
	.zero		1


	//   ....[79]....
        /*15e0*/ 	.word	0x0000abe0
        /*15e4*/ 	.word	0x00000000
        /*15e8*/ 	.word	0x00000000
        /*15ec*/ 	.short	0x010a
        /*15ee*/ 	.byte	0xff
	.zero		1


	//   ....[80]....
        /*15f0*/ 	.word	0x0000ac40
        /*15f4*/ 	.word	0x00000000
        /*15f8*/ 	.word	0x00000000
        /*15fc*/ 	.short	0x010a
        /*15fe*/ 	.byte	0xff
	.zero		1


	//   ....[81]....
        /*1600*/ 	.word	0x0000aca0
        /*1604*/ 	.word	0x00000000
        /*1608*/ 	.word	0x00000000
        /*160c*/ 	.short	0x010a
        /*160e*/ 	.byte	0xff
	.zero		1


	//   ....[82]....
        /*1610*/ 	.word	0x0000ad00
        /*1614*/ 	.word	0x00000000
        /*1618*/ 	.word	0x00000000
        /*161c*/ 	.short	0x010a
        /*161e*/ 	.byte	0xff
	.zero		1


	//   ....[83]....
        /*1620*/ 	.word	0x0000ad60
        /*1624*/ 	.word	0x00000000
        /*1628*/ 	.word	0x00000000
        /*162c*/ 	.short	0x010a
        /*162e*/ 	.byte	0xff
	.zero		1


	//   ....[84]....
        /*1630*/ 	.word	0x0000adc0
        /*1634*/ 	.word	0x00000000
        /*1638*/ 	.word	0x00000000
        /*163c*/ 	.short	0x010a
        /*163e*/ 	.byte	0xff
	.zero		1


	//   ....[85]....
        /*1640*/ 	.word	0x0000ae20
        /*1644*/ 	.word	0x00000000
        /*1648*/ 	.word	0x00000000
        /*164c*/ 	.short	0x010a
        /*164e*/ 	.byte	0xff
	.zero		1


	//   ....[86]....
        /*1650*/ 	.word	0x0000ae80
        /*1654*/ 	.word	0x00000000
        /*1658*/ 	.word	0x00000000
        /*165c*/ 	.short	0x010a
        /*165e*/ 	.byte	0xff
	.zero		1


	//   ....[87]....
        /*1660*/ 	.word	0x0000aee0
        /*1664*/ 	.word	0x00000000
        /*1668*/ 	.word	0x00000000
        /*166c*/ 	.short	0x010a
        /*166e*/ 	.byte	0xff
	.zero		1


	//   ....[88]....
        /*1670*/ 	.word	0x0000af40
        /*1674*/ 	.word	0x00000000
        /*1678*/ 	.word	0x00000000
        /*167c*/ 	.short	0x010a
        /*167e*/ 	.byte	0xff
	.zero		1


	//   ....[89]....
        /*1680*/ 	.word	0x0000afa0
        /*1684*/ 	.word	0x00000000
        /*1688*/ 	.word	0x00000000
        /*168c*/ 	.short	0x010a
        /*168e*/ 	.byte	0xff
	.zero		1


	//   ....[90]....
        /*1690*/ 	.word	0x0000b000
        /*1694*/ 	.word	0x00000000
        /*1698*/ 	.word	0x00000000
        /*169c*/ 	.short	0x010a
        /*169e*/ 	.byte	0xff
	.zero		1


	//   ....[91]....
        /*16a0*/ 	.word	0x0000b060
        /*16a4*/ 	.word	0x00000000
        /*16a8*/ 	.word	0x00000000
        /*16ac*/ 	.short	0x010a
        /*16ae*/ 	.byte	0xff
	.zero		1


	//   ....[92]....
        /*16b0*/ 	.word	0x0000b0c0
        /*16b4*/ 	.word	0x00000000
        /*16b8*/ 	.word	0x00000000
        /*16bc*/ 	.short	0x010a
        /*16be*/ 	.byte	0xff
	.zero		1


	//   ....[93]....
        /*16c0*/ 	.word	0x0000b120
        /*16c4*/ 	.word	0x00000000
        /*16c8*/ 	.word	0x00000000
        /*16cc*/ 	.short	0x010a
        /*16ce*/ 	.byte	0xff
	.zero		1


	//   ....[94]....
        /*16d0*/ 	.word	0x0000b180
        /*16d4*/ 	.word	0x00000000
        /*16d8*/ 	.word	0x00000000
        /*16dc*/ 	.short	0x010a
        /*16de*/ 	.byte	0xff
	.zero		1


	//   ....[95]....
        /*16e0*/ 	.word	0x0000b1e0
        /*16e4*/ 	.word	0x00000000
        /*16e8*/ 	.word	0x00000000
        /*16ec*/ 	.short	0x010a
        /*16ee*/ 	.byte	0xff
	.zero		1


	//   ....[96]....
        /*16f0*/ 	.word	0x0000b240
        /*16f4*/ 	.word	0x00000000
        /*16f8*/ 	.word	0x00000000
        /*16fc*/ 	.short	0x010a
        /*16fe*/ 	.byte	0xff
	.zero		1


	//   ....[97]....
        /*1700*/ 	.word	0x0000b2a0
        /*1704*/ 	.word	0x00000000
        /*1708*/ 	.word	0x00000000
        /*170c*/ 	.short	0x010a
        /*170e*/ 	.byte	0xff
	.zero		1


	//   ....[98]....
        /*1710*/ 	.word	0x0000b300
        /*1714*/ 	.word	0x00000000
        /*1718*/ 	.word	0x00000000
        /*171c*/ 	.short	0x010a
        /*171e*/ 	.byte	0xff
	.zero		1


	//   ....[99]....
        /*1720*/ 	.word	0x0000b360
        /*1724*/ 	.word	0x00000000
        /*1728*/ 	.word	0x00000000
        /*172c*/ 	.short	0x010a
        /*172e*/ 	.byte	0xff
	.zero		1


	//   ....[100]....
        /*1730*/ 	.word	0x0000b3c0
        /*1734*/ 	.word	0x00000000
        /*1738*/ 	.word	0x00000000
        /*173c*/ 	.short	0x010a
        /*173e*/ 	.byte	0xff
	.zero		1


	//   ....[101]....
        /*1740*/ 	.word	0x0000b420
        /*1744*/ 	.word	0x00000000
        /*1748*/ 	.word	0x00000000
        /*174c*/ 	.short	0x010a
        /*174e*/ 	.byte	0xff
	.zero		1


	//   ....[102]....
        /*1750*/ 	.word	0x0000b480
        /*1754*/ 	.word	0x00000000
        /*1758*/ 	.word	0x00000000
        /*175c*/ 	.short	0x010a
        /*175e*/ 	.byte	0xff
	.zero		1


	//   ....[103]....
        /*1760*/ 	.word	0x0000b4e0
        /*1764*/ 	.word	0x00000000
        /*1768*/ 	.word	0x00000000
        /*176c*/ 	.short	0x010a
        /*176e*/ 	.byte	0xff
	.zero		1


	//   ....[104]....
        /*1770*/ 	.word	0x0000b540
        /*1774*/ 	.word	0x00000000
        /*1778*/ 	.word	0x00000000
        /*177c*/ 	.short	0x010a
        /*177e*/ 	.byte	0xff
	.zero		1


	//   ....[105]....
        /*1780*/ 	.word	0x0000b5a0
        /*1784*/ 	.word	0x00000000
        /*1788*/ 	.word	0x00000000
        /*178c*/ 	.short	0x010a
        /*178e*/ 	.byte	0xff
	.zero		1


	//   ....[106]....
        /*1790*/ 	.word	0x0000b600
        /*1794*/ 	.word	0x00000000
        /*1798*/ 	.word	0x00000000
        /*179c*/ 	.short	0x010a
        /*179e*/ 	.byte	0xff
	.zero		1


	//   ....[107]....
        /*17a0*/ 	.word	0x0000b660
        /*17a4*/ 	.word	0x00000000
        /*17a8*/ 	.word	0x00000000
        /*17ac*/ 	.short	0x010a
        /*17ae*/ 	.byte	0xff
	.zero		1


	//   ....[108]....
        /*17b0*/ 	.word	0x0000b6c0
        /*17b4*/ 	.word	0x00000000
        /*17b8*/ 	.word	0x00000000
        /*17bc*/ 	.short	0x010a
        /*17be*/ 	.byte	0xff
	.zero		1


	//   ....[109]....
        /*17c0*/ 	.word	0x0000b720
        /*17c4*/ 	.word	0x00000000
        /*17c8*/ 	.word	0x00000000
        /*17cc*/ 	.short	0x010a
        /*17ce*/ 	.byte	0xff
	.zero		1


	//   ....[110]....
        /*17d0*/ 	.word	0x0000b770
        /*17d4*/ 	.word	0x00000002
        /*17d8*/ 	.word	0x00000500
        /*17dc*/ 	.short	0x010a
        /*17de*/ 	.byte	0xff
	.zero		1


	//   ....[111]....
        /*17e0*/ 	.word	0x0000b7d0
        /*17e4*/ 	.word	0x00000002
        /*17e8*/ 	.word	0x000004b0
        /*17ec*/ 	.short	0x010a
        /*17ee*/ 	.byte	0xff
	.zero		1


	//   ....[112]....
        /*17f0*/ 	.word	0x0000b820
        /*17f4*/ 	.word	0x00000002
        /*17f8*/ 	.word	0x000004a0
        /*17fc*/ 	.short	0x010a
        /*17fe*/ 	.byte	0xff
	.zero		1


	//   ....[113]....
        /*1800*/ 	.word	0x0000b880
        /*1804*/ 	.word	0x00000000
        /*1808*/ 	.word	0x000004b0
        /*180c*/ 	.short	0x010a
        /*180e*/ 	.byte	0xff
	.zero		1


	//   ....[114]....
        /*1810*/ 	.word	0x0000b8e0
        /*1814*/ 	.word	0x00000005
        /*1818*/ 	.word	0x00000008
        /*181c*/ 	.short	0x010a
        /*181e*/ 	.byte	0xff
	.zero		1


	//   ....[115]....
        /*1820*/ 	.word	0x0000b9d0
        /*1824*/ 	.word	0x00000000
        /*1828*/ 	.word	0x00000008
        /*182c*/ 	.short	0x010a
        /*182e*/ 	.byte	0xff
	.zero		1


	//   ....[116]....
        /*1830*/ 	.word	0x0000ba20
        /*1834*/ 	.word	0x00000000
        /*1838*/ 	.word	0x000004a0
        /*183c*/ 	.short	0x010a
        /*183e*/ 	.byte	0xff
	.zero		1


	//   ....[117]....
        /*1840*/ 	.word	0x0000ba80
        /*1844*/ 	.word	0x00000000
        /*1848*/ 	.word	0x000004e0
        /*184c*/ 	.short	0x010a
        /*184e*/ 	.byte	0xff
	.zero		1


	//   ....[118]....
        /*1850*/ 	.word	0x0000bae0
        /*1854*/ 	.word	0x00000000
        /*1858*/ 	.word	0x00000000
        /*185c*/ 	.short	0x010a
        /*185e*/ 	.byte	0xff
	.zero		1


	//   ....[119]....
        /*1860*/ 	.word	0x0000bb40
        /*1864*/ 	.word	0x00000000
        /*1868*/ 	.word	0x00000000
        /*186c*/ 	.short	0x010a
        /*186e*/ 	.byte	0xff
	.zero		1


	//   ....[120]....
        /*1870*/ 	.word	0x0000bba0
        /*1874*/ 	.word	0x00000000
        /*1878*/ 	.word	0x00000000
        /*187c*/ 	.short	0x010a
        /*187e*/ 	.byte	0xff
	.zero		1


	//   ....[121]....
        /*1880*/ 	.word	0x0000bc00
        /*1884*/ 	.word	0x00000000
        /*1888*/ 	.word	0x00000000
        /*188c*/ 	.short	0x010a
        /*188e*/ 	.byte	0xff
	.zero		1


	//   ....[122]....
        /*1890*/ 	.word	0x0000bc60
        /*1894*/ 	.word	0x00000000
        /*1898*/ 	.word	0x00000520
        /*189c*/ 	.short	0x010a
        /*189e*/ 	.byte	0xff
	.zero		1


	//   ....[123]....
        /*18a0*/ 	.word	0x0000bcb0
        /*18a4*/ 	.word	0x00000007
        /*18a8*/ 	.word	0x000004a0
        /*18ac*/ 	.short	0x010a
        /*18ae*/ 	.byte	0xff
	.zero		1


	//   ....[124]....
        /*18b0*/ 	.word	0x0000bd10
        /*18b4*/ 	.word	0x00000000
        /*18b8*/ 	.word	0x00000498
        /*18bc*/ 	.short	0x010a
        /*18be*/ 	.byte	0xff
	.zero		1


	//   ....[125]....
        /*18c0*/ 	.word	0x0000bd70
        /*18c4*/ 	.word	0x00000000
        /*18c8*/ 	.word	0x00000488
        /*18cc*/ 	.short	0x010a
        /*18ce*/ 	.byte	0xff
	.zero		1


	//   ....[126]....
        /*18d0*/ 	.word	0x0000bdc0
        /*18d4*/ 	.word	0x00000003
        /*18d8*/ 	.word	0x000004a0
        /*18dc*/ 	.short	0x010a
        /*18de*/ 	.byte	0xff
	.zero		1


	//   ....[127]....
        /*18e0*/ 	.word	0x0000be20
        /*18e4*/ 	.word	0x00000000
        /*18e8*/ 	.word	0x00000480
        /*18ec*/ 	.short	0x010a
        /*18ee*/ 	.byte	0xff
	.zero		1


	//   ....[128]....
        /*18f0*/ 	.word	0x0000be70
        /*18f4*/ 	.word	0x00000053
        /*18f8*/ 	.word	0x000004c0
        /*18fc*/ 	.short	0x010a
        /*18fe*/ 	.byte	0xff
	.zero		1


	//----- nvinfo : EIATTR_NUM_MBARRIERS
	.align		4
.L_47:
        /*1900*/ 	.byte	0x03, 0x38
        /*1902*/ 	.short	0x00a5


	//----- nvinfo : EIATTR_EXIT_INSTR_OFFSETS
	.align		4
        /*1904*/ 	.byte	0x04, 0x1c
        /*1906*/ 	.short	(.L_49 - .L_48)


	//   ....[0]....
.L_48:
        /*1908*/ 	.word	0x00005980


	//   ....[1]....
        /*190c*/ 	.word	0x00005e70


	//   ....[2]....
        /*1910*/ 	.word	0x00005ed0


	//   ....[3]....
        /*1914*/ 	.word	0x00007100


	//   ....[4]....
        /*1918*/ 	.word	0x00007d30


	//   ....[5]....
        /*191c*/ 	.word	0x00007d70


	//   ....[6]....
        /*1920*/ 	.word	0x00009b60


	//----- nvinfo : EIATTR_MAX_THREADS
	.align		4
.L_49:
        /*1924*/ 	.byte	0x04, 0x05
        /*1926*/ 	.short	(.L_51 - .L_50)
.L_50:
        /*1928*/ 	.word	0x00000100
        /*192c*/ 	.word	0x00000001
        /*1930*/ 	.word	0x00000001


	//----- nvinfo : EIATTR_CRS_STACK_SIZE
	.align		4
.L_51:
        /*1934*/ 	.byte	0x04, 0x1e
        /*1936*/ 	.short	(.L_53 - .L_52)
.L_52:
        /*1938*/ 	.word	0x00000000


	//----- nvinfo : EIATTR_CBANK_PARAM_SIZE
	.align		4
.L_53:
        /*193c*/ 	.byte	0x03, 0x19
        /*193e*/ 	.short	0x0800


	//----- nvinfo : EIATTR_PARAM_CBANK
	.align		4
        /*1940*/ 	.byte	0x04, 0x0a
        /*1942*/ 	.short	(.L_55 - .L_54)
	.align		4
.L_54:
        /*1944*/ 	.word	index@(.nv.constant0._ZN7cutlass13device_kernelINS_4gemm6kernel13GemmUniversalIN4cute5tupleIJiiiiEEENS1_10collective13CollectiveMmaINS1_35MainloopSm100TmaUmmaWarpSpecializedILi72ELi2ELi4ENS5_IJNS4_1CILi2EEESB_NSA_ILi1EEEEEEEENS5_IJNSA_ILi128EEENSA_ILi64EEENSA_ILi32EEEEEEaNS5_IJlSC_lEEEaSJ_NS4_8TiledMMAINS4_8MMA_AtomIJNS4_21SM100_MMA_S8_2x1SM_SSIaaiLi128ELi64ELNS4_4UMMA5MajorE0ELSO_0ELNSN_8SaturateE0EEEEEENS4_6LayoutINS5_IJSC_SC_SC_EEENS5_IJNSA_ILi0EEESU_SU_EEEEENS5_IJNS4_10UnderscoreESX_SX_EEEEENS4_28SM100_TMA_2SM_LOAD_MULTICASTENS4_14ComposedLayoutINS4_7SwizzleILi1ELi4ELi3EEENS4_18smem_ptr_flag_bitsILi8EEENSS_INS5_IJNSA_ILi8EEESH_EEENS5_IJSH_SC_EEEEEEEvNS4_8identityENS4_18SM100_TMA_2SM_LOADES1A_vS1B_EENS_8epilogue10collective18CollectiveEpilogueINS1E_23Sm100TmaWarpSpecializedILi1ELi1ELi32ELb0ELb0EEEJNS5_IJSG_SG_SH_EEENS5_IJNSS_ISG_SC_EES1K_EEEaSJ_aSJ_NS1E_6fusion15FusionCallbacksIS1I_NS1M_17LinearCombinationIaiaiLNS_15FloatRoundStyleE2EEES1J_S1L_JEEENS4_5SM1004TMEM4LOAD26SM100_TMEM_LOAD_32dp32b32xENS4_13SM90_TMA_LOADENS11_INS12_ILi2ELi4ELi3EEES15_NSS_INS5_IJS16_SG_EEENS5_IJSG_SC_EEEEEEENS4_39AutoVectorizingCopyWithAssumedAlignmentILi128EEENS4_14SM90_TMA_STOREES21_S23_S23_EEEvvEEEEvNT_6ParamsE)
        /*1948*/ 	.short	0x0380
        /*194a*/ 	.short	0x0800


	//----- nvinfo : EIATTR_SW_WAR
	.align		4
.L_55:
        /*194c*/ 	.byte	0x04, 0x36
        /*194e*/ 	.short	(.L_57 - .L_56)
.L_56:
        /*1950*/ 	.word	0x00000008
.L_57:


//--------------------- .nv.callgraph             --------------------------
	.section	.nv.callgraph,"",@"SHT_CUDA_CALLGRAPH"
	.align	4
	.sectionentsize	8
	.align		4
        /*0000*/ 	.word	0x00000000
	.align		4
        /*0004*/ 	.word	0xffffffff
	.align		4
        /*0008*/ 	.word	index@(_ZN7cutlass13device_kernelINS_4gemm6kernel13GemmUniversalIN4cute5tupleIJiiiiEEENS1_10collective13CollectiveMmaINS1_35MainloopSm100TmaUmmaWarpSpecializedILi72ELi2ELi4ENS5_IJNS4_1CILi2EEESB_NSA_ILi1EEEEEEEENS5_IJNSA_ILi128EEENSA_ILi64EEENSA_ILi32EEEEEEaNS5_IJlSC_lEEEaSJ_NS4_8TiledMMAINS4_8MMA_AtomIJNS4_21SM100_MMA_S8_2x1SM_SSIaaiLi128ELi64ELNS4_4UMMA5MajorE0ELSO_0ELNSN_8SaturateE0EEEEEENS4_6LayoutINS5_IJSC_SC_SC_EEENS5_IJNSA_ILi0EEESU_SU_EEEEENS5_IJNS4_10UnderscoreESX_SX_EEEEENS4_28SM100_TMA_2SM_LOAD_MULTICASTENS4_14ComposedLayoutINS4_7SwizzleILi1ELi4ELi3EEENS4_18smem_ptr_flag_bitsILi8EEENSS_INS5_IJNSA_ILi8EEESH_EEENS5_IJSH_SC_EEEEEEEvNS4_8identityENS4_18SM100_TMA_2SM_LOADES1A_vS1B_EENS_8epilogue10collective18CollectiveEpilogueINS1E_23Sm100TmaWarpSpecializedILi1ELi1ELi32ELb0ELb0EEEJNS5_IJSG_SG_SH_EEENS5_IJNSS_ISG_SC_EES1K_EEEaSJ_aSJ_NS1E_6fusion15FusionCallbacksIS1I_NS1M_17LinearCombinationIaiaiLNS_15FloatRoundStyleE2EEES1J_S1L_JEEENS4_5SM1004TMEM4LOAD26SM100_TMEM_LOAD_32dp32b32xENS4_13SM90_TMA_LOADENS11_INS12_ILi2ELi4ELi3EEES15_NSS_INS5_IJS16_SG_EEENS5_IJSG_SC_EEEEEEENS4_39AutoVectorizingCopyWithAssumedAlignmentILi128EEENS4_14SM90_TMA_STOREES21_S23_S23_EEEvvEEEEvNT_6ParamsE)
	.align		4
        /*000c*/ 	.word	index@(__assertfail)
	.align		4
        /*0010*/ 	.word	0x00000000
	.align		4
        /*0014*/ 	.word	0xfffffffe
	.align		4
        /*0018*/ 	.word	0x00000000
	.align		4
        /*001c*/ 	.word	0xfffffffd
	.align		4
        /*0020*/ 	.word	0x00000000
	.align		4
        /*0024*/ 	.word	0xfffffffc


//--------------------- .nv.constant4             --------------------------
	.section	.nv.constant4,"a",@progbits
	.align	8
	.align		8
.nv.constant4:
        /*0000*/ 	.dword	__assertfail
	.align		8
        /*0008*/ 	.dword	__unnamed_1
	.align		8
        /*0010*/ 	.dword	__unnamed_2
	.align		8
        /*0018*/ 	.dword	_ZN40_INTERNAL_515935ea_4_k_cu_e72816b5_326084cuda3std3__45__cpo5beginE
	.align		8
        /*0020*/ 	.dword	_ZN40_INTERNAL_515935ea_4_k_cu_e72816b5_326084cuda3std3__45__cpo3endE
	.align		8
        /*0028*/ 	.dword	_ZN40_INTERNAL_515935ea_4_k_cu_e72816b5_326084cuda3std3__45__cpo6cbeginE
	.align		8
        /*0030*/ 	.dword	_ZN40_INTERNAL_515935ea_4_k_cu_e72816b5_326084cuda3std3__45__cpo4cendE
	.align		8
        /*0038*/ 	.dword	_ZN40_INTERNAL_515935ea_4_k_cu_e72816b5_326084cuda3std3__442_GLOBAL__N__515935ea_4_k_cu_e72816b5_326086ignoreE
	.align		8
        /*0040*/ 	.dword	_ZN40_INTERNAL_515935ea_4_k_cu_e72816b5_326084cuda3std3__419piecewise_constructE
	.align		8
        /*0048*/ 	.dword	_ZN40_INTERNAL_515935ea_4_k_cu_e72816b5_326084cuda3std3__48in_placeE
	.align		8
        /*0050*/ 	.dword	_ZN40_INTERNAL_515935ea_4_k_cu_e72816b5_326084cuda3std6ranges3__45__cpo4swapE
	.align		8
        /*0058*/ 	.dword	_ZN40_INTERNAL_515935ea_4_k_cu_e72816b5_326084cuda3std6ranges3__45__cpo9iter_moveE
	.align		8
        /*0060*/ 	.dword	_ZN40_INTERNAL_515935ea_4_k_cu_e72816b5_326084cute7productE
	.align		8
        /*0068*/ 	.dword	_ZN40_INTERNAL_515935ea_4_k_cu_e72816b5_326084cute1_E
	.align		8
        /*0070*/ 	.dword	$str$25
	.align		8
        /*0078*/ 	.dword	$str$26
	.align		8
        /*0080*/ 	.dword	$str$27
	.align		8
        /*0088*/ 	.dword	$str$28


//--------------------- .text._ZN7cutlass13device_kernelINS_4gemm6kernel13GemmUniversalIN4cute5tupleIJiiiiEEENS1_10collective13CollectiveMmaINS1_35MainloopSm100TmaUmmaWarpSpecializedILi72ELi2ELi4ENS5_IJNS4_1CILi2EEESB_NSA_ILi1EEEEEEEENS5_IJNSA_ILi128EEENSA_ILi64EEENSA_ILi32EEEEEEaNS5_IJlSC_lEEEaSJ_NS4_8TiledMMAINS4_8MMA_AtomIJNS4_21SM100_MMA_S8_2x1SM_SSIaaiLi128ELi64ELNS4_4UMMA5MajorE0ELSO_0ELNSN_8SaturateE0EEEEEENS4_6LayoutINS5_IJSC_SC_SC_EEENS5_IJNSA_ILi0EEESU_SU_EEEEENS5_IJNS4_10UnderscoreESX_SX_EEEEENS4_28SM100_TMA_2SM_LOAD_MULTICASTENS4_14ComposedLayoutINS4_7SwizzleILi1ELi4ELi3EEENS4_18smem_ptr_flag_bitsILi8EEENSS_INS5_IJNSA_ILi8EEESH_EEENS5_IJSH_SC_EEEEEEEvNS4_8identityENS4_18SM100_TMA_2SM_LOADES1A_vS1B_EENS_8epilogue10collective18CollectiveEpilogueINS1E_23Sm100TmaWarpSpecializedILi1ELi1ELi32ELb0ELb0EEEJNS5_IJSG_SG_SH_EEENS5_IJNSS_ISG_SC_EES1K_EEEaSJ_aSJ_NS1E_6fusion15FusionCallbacksIS1I_NS1M_17LinearCombinationIaiaiLNS_15FloatRoundStyleE2EEES1J_S1L_JEEENS4_5SM1004TMEM4LOAD26SM100_TMEM_LOAD_32dp32b32xENS4_13SM90_TMA_LOADENS11_INS12_ILi2ELi4ELi3EEES15_NSS_INS5_IJS16_SG_EEENS5_IJSG_SC_EEEEEEENS4_39AutoVectorizingCopyWithAssumedAlignmentILi128EEENS4_14SM90_TMA_STOREES21_S23_S23_EEEvvEEEEvNT_6ParamsE --------------------------
	.section	.text._ZN7cutlass13device_kernelINS_4gemm6kernel13GemmUniversalIN4cute5tupleIJiiiiEEENS1_10collective13CollectiveMmaINS1_35MainloopSm100TmaUmmaWarpSpecializedILi72ELi2ELi4ENS5_IJNS4_1CILi2EEESB_NSA_ILi1EEEEEEEENS5_IJNSA_ILi128EEENSA_ILi64EEENSA_ILi32EEEEEEaNS5_IJlSC_lEEEaSJ_NS4_8TiledMMAINS4_8MMA_AtomIJNS4_21SM100_MMA_S8_2x1SM_SSIaaiLi128ELi64ELNS4_4UMMA5MajorE0ELSO_0ELNSN_8SaturateE0EEEEEENS4_6LayoutINS5_IJSC_SC_SC_EEENS5_IJNSA_ILi0EEESU_SU_EEEEENS5_IJNS4_10UnderscoreESX_SX_EEEEENS4_28SM100_TMA_2SM_LOAD_MULTICASTENS4_14ComposedLayoutINS4_7SwizzleILi1ELi4ELi3EEENS4_18smem_ptr_flag_bitsILi8EEENSS_INS5_IJNSA_ILi8EEESH_EEENS5_IJSH_SC_EEEEEEEvNS4_8identityENS4_18SM100_TMA_2SM_LOADES1A_vS1B_EENS_8epilogue10collective18CollectiveEpilogueINS1E_23Sm100TmaWarpSpecializedILi1ELi1ELi32ELb0ELb0EEEJNS5_IJSG_SG_SH_EEENS5_IJNSS_ISG_SC_EES1K_EEEaSJ_aSJ_NS1E_6fusion15FusionCallbacksIS1I_NS1M_17LinearCombinationIaiaiLNS_15FloatRoundStyleE2EEES1J_S1L_JEEENS4_5SM1004TMEM4LOAD26SM100_TMEM_LOAD_32dp32b32xENS4_13SM90_TMA_LOADENS11_INS12_ILi2ELi4ELi3EEES15_NSS_INS5_IJS16_SG_EEENS5_IJSG_SC_EEEEEEENS4_39AutoVectorizingCopyWithAssumedAlignmentILi128EEENS4_14SM90_TMA_STOREES21_S23_S23_EEEvvEEEEvNT_6ParamsE,"ax",@progbits
	.align	128
.text._ZN7cutlass13device_kernelINS_4gemm6kernel13GemmUniversalIN4cute5tupleIJiiiiEEENS1_10collective13CollectiveMmaINS1_35MainloopSm100TmaUmmaWarpSpecializedILi72ELi2ELi4ENS5_IJNS4_1CILi2EEESB_NSA_ILi1EEEEEEEENS5_IJNSA_ILi128EEENSA_ILi64EEENSA_ILi32EEEEEEaNS5_IJlSC_lEEEaSJ_NS4_8TiledMMAINS4_8MMA_AtomIJNS4_21SM100_MMA_S8_2x1SM_SSIaaiLi128ELi64ELNS4_4UMMA5MajorE0ELSO_0ELNSN_8SaturateE0EEEEEENS4_6LayoutINS5_IJSC_SC_SC_EEENS5_IJNSA_ILi0EEESU_SU_EEEEENS5_IJNS4_10UnderscoreESX_SX_EEEEENS4_28SM100_TMA_2SM_LOAD_MULTICASTENS4_14ComposedLayoutINS4_7SwizzleILi1ELi4ELi3EEENS4_18smem_ptr_flag_bitsILi8EEENSS_INS5_IJNSA_ILi8EEESH_EEENS5_IJSH_SC_EEEEEEEvNS4_8identityENS4_18SM100_TMA_2SM_LOADES1A_vS1B_EENS_8epilogue10collective18CollectiveEpilogueINS1E_23Sm100TmaWarpSpecializedILi1ELi1ELi32ELb0ELb0EEEJNS5_IJSG_SG_SH_EEENS5_IJNSS_ISG_SC_EES1K_EEEaSJ_aSJ_NS1E_6fusion15FusionCallbacksIS1I_NS1M_17LinearCombinationIaiaiLNS_15FloatRoundStyleE2EEES1J_S1L_JEEENS4_5SM1004TMEM4LOAD26SM100_TMEM_LOAD_32dp32b32xENS4_13SM90_TMA_LOADENS11_INS12_ILi2ELi4ELi3EEES15_NSS_INS5_IJS16_SG_EEENS5_IJSG_SC_EEEEEEENS4_39AutoVectorizingCopyWithAssumedAlignmentILi128EEENS4_14SM90_TMA_STOREES21_S23_S23_EEEvvEEEEvNT_6ParamsE:
        .type           _ZN7cutlass13device_kernelINS_4gemm6kernel13GemmUniversalIN4cute5tupleIJiiiiEEENS1_10collective13CollectiveMmaINS1_35MainloopSm100TmaUmmaWarpSpecializedILi72ELi2ELi4ENS5_IJNS4_1CILi2EEESB_NSA_ILi1EEEEEEEENS5_IJNSA_ILi128EEENSA_ILi64EEENSA_ILi32EEEEEEaNS5_IJlSC_lEEEaSJ_NS4_8TiledMMAINS4_8MMA_AtomIJNS4_21SM100_MMA_S8_2x1SM_SSIaaiLi128ELi64ELNS4_4UMMA5MajorE0ELSO_0ELNSN_8SaturateE0EEEEEENS4_6LayoutINS5_IJSC_SC_SC_EEENS5_IJNSA_ILi0EEESU_SU_EEEEENS5_IJNS4_10UnderscoreESX_SX_EEEEENS4_28SM100_TMA_2SM_LOAD_MULTICASTENS4_14ComposedLayoutINS4_7SwizzleILi1ELi4ELi3EEENS4_18smem_ptr_flag_bitsILi8EEENSS_INS5_IJNSA_ILi8EEESH_EEENS5_IJSH_SC_EEEEEEEvNS4_8identityENS4_18SM100_TMA_2SM_LOADES1A_vS1B_EENS_8epilogue10collective18CollectiveEpilogueINS1E_23Sm100TmaWarpSpecializedILi1ELi1ELi32ELb0ELb0EEEJNS5_IJSG_SG_SH_EEENS5_IJNSS_ISG_SC_EES1K_EEEaSJ_aSJ_NS1E_6fusion15FusionCallbacksIS1I_NS1M_17LinearCombinationIaiaiLNS_15FloatRoundStyleE2EEES1J_S1L_JEEENS4_5SM1004TMEM4LOAD26SM100_TMEM_LOAD_32dp32b32xENS4_13SM90_TMA_LOADENS11_INS12_ILi2ELi4ELi3EEES15_NSS_INS5_IJS16_SG_EEENS5_IJSG_SC_EEEEEEENS4_39AutoVectorizingCopyWithAssumedAlignmentILi128EEENS4_14SM90_TMA_STOREES21_S23_S23_EEEvvEEEEvNT_6ParamsE,@function
        .size           _ZN7cutlass13device_kernelINS_4gemm6kernel13GemmUniversalIN4cute5tupleIJiiiiEEENS1_10collective13CollectiveMmaINS1_35MainloopSm100TmaUmmaWarpSpecializedILi72ELi2ELi4ENS5_IJNS4_1CILi2EEESB_NSA_ILi1EEEEEEEENS5_IJNSA_ILi128EEENSA_ILi64EEENSA_ILi32EEEEEEaNS5_IJlSC_lEEEaSJ_NS4_8TiledMMAINS4_8MMA_AtomIJNS4_21SM100_MMA_S8_2x1SM_SSIaaiLi128ELi64ELNS4_4UMMA5MajorE0ELSO_0ELNSN_8SaturateE0EEEEEENS4_6LayoutINS5_IJSC_SC_SC_EEENS5_IJNSA_ILi0EEESU_SU_EEEEENS5_IJNS4_10UnderscoreESX_SX_EEEEENS4_28SM100_TMA_2SM_LOAD_MULTICASTENS4_14ComposedLayoutINS4_7SwizzleILi1ELi4ELi3EEENS4_18smem_ptr_flag_bitsILi8EEENSS_INS5_IJNSA_ILi8EEESH_EEENS5_IJSH_SC_EEEEEEEvNS4_8identityENS4_18SM100_TMA_2SM_LOADES1A_vS1B_EENS_8epilogue10collective18CollectiveEpilogueINS1E_23Sm100TmaWarpSpecializedILi1ELi1ELi32ELb0ELb0EEEJNS5_IJSG_SG_SH_EEENS5_IJNSS_ISG_SC_EES1K_EEEaSJ_aSJ_NS1E_6fusion15FusionCallbacksIS1I_NS1M_17LinearCombinationIaiaiLNS_15FloatRoundStyleE2EEES1J_S1L_JEEENS4_5SM1004TMEM4LOAD26SM100_TMEM_LOAD_32dp32b32xENS4_13SM90_TMA_LOADENS11_INS12_ILi2ELi4ELi3EEES15_NSS_INS5_IJS16_SG_EEENS5_IJSG_SC_EEEEEEENS4_39AutoVectorizingCopyWithAssumedAlignmentILi128EEENS4_14SM90_TMA_STOREES21_S23_S23_EEEvvEEEEvNT_6ParamsE,(.L_x_354 - _ZN7cutlass13device_kernelINS_4gemm6kernel13GemmUniversalIN4cute5tupleIJiiiiEEENS1_10collective13CollectiveMmaINS1_35MainloopSm100TmaUmmaWarpSpecializedILi72ELi2ELi4ENS5_IJNS4_1CILi2EEESB_NSA_ILi1EEEEEEEENS5_IJNSA_ILi128EEENSA_ILi64EEENSA_ILi32EEEEEEaNS5_IJlSC_lEEEaSJ_NS4_8TiledMMAINS4_8MMA_AtomIJNS4_21SM100_MMA_S8_2x1SM_SSIaaiLi128ELi64ELNS4_4UMMA5MajorE0ELSO_0ELNSN_8SaturateE0EEEEEENS4_6LayoutINS5_IJSC_SC_SC_EEENS5_IJNSA_ILi0EEESU_SU_EEEEENS5_IJNS4_10UnderscoreESX_SX_EEEEENS4_28SM100_TMA_2SM_LOAD_MULTICASTENS4_14ComposedLayoutINS4_7SwizzleILi1ELi4ELi3EEENS4_18smem_ptr_flag_bitsILi8EEENSS_INS5_IJNSA_ILi8EEESH_EEENS5_IJSH_SC_EEEEEEEvNS4_8identityENS4_18SM100_TMA_2SM_LOADES1A_vS1B_EENS_8epilogue10collective18CollectiveEpilogueINS1E_23Sm100TmaWarpSpecializedILi1ELi1ELi32ELb0ELb0EEEJNS5_IJSG_SG_SH_EEENS5_IJNSS_ISG_SC_EES1K_EEEaSJ_aSJ_NS1E_6fusion15FusionCallbacksIS1I_NS1M_17LinearCombinationIaiaiLNS_15FloatRoundStyleE2EEES1J_S1L_JEEENS4_5SM1004TMEM4LOAD26SM100_TMEM_LOAD_32dp32b32xENS4_13SM90_TMA_LOADENS11_INS12_ILi2ELi4ELi3EEES15_NSS_INS5_IJS16_SG_EEENS5_IJSG_SC_EEEEEEENS4_39AutoVectorizingCopyWithAssumedAlignmentILi128EEENS4_14SM90_TMA_STOREES21_S23_S23_EEEvvEEEEvNT_6ParamsE)
        .other          _ZN7cutlass13device_kernelINS_4gemm6kernel13GemmUniversalIN4cute5tupleIJiiiiEEENS1_10collective13CollectiveMmaINS1_35MainloopSm100TmaUmmaWarpSpecializedILi72ELi2ELi4ENS5_IJNS4_1CILi2EEESB_NSA_ILi1EEEEEEEENS5_IJNSA_ILi128EEENSA_ILi64EEENSA_ILi32EEEEEEaNS5_IJlSC_lEEEaSJ_NS4_8TiledMMAINS4_8MMA_AtomIJNS4_21SM100_MMA_S8_2x1SM_SSIaaiLi128ELi64ELNS4_4UMMA5MajorE0ELSO_0ELNSN_8SaturateE0EEEEEENS4_6LayoutINS5_IJSC_SC_SC_EEENS5_IJNSA_ILi0EEESU_SU_EEEEENS5_IJNS4_10UnderscoreESX_SX_EEEEENS4_28SM100_TMA_2SM_LOAD_MULTICASTENS4_14ComposedLayoutINS4_7SwizzleILi1ELi4ELi3EEENS4_18smem_ptr_flag_bitsILi8EEENSS_INS5_IJNSA_ILi8EEESH_EEENS5_IJSH_SC_EEEEEEEvNS4_8identityENS4_18SM100_TMA_2SM_LOADES1A_vS1B_EENS_8epilogue10collective18CollectiveEpilogueINS1E_23Sm100TmaWarpSpecializedILi1ELi1ELi32ELb0ELb0EEEJNS5_IJSG_SG_SH_EEENS5_IJNSS_ISG_SC_EES1K_EEEaSJ_aSJ_NS1E_6fusion15FusionCallbacksIS1I_NS1M_17LinearCombinationIaiaiLNS_15FloatRoundStyleE2EEES1J_S1L_JEEENS4_5SM1004TMEM4LOAD26SM100_TMEM_LOAD_32dp32b32xENS4_13SM90_TMA_LOADENS11_INS12_ILi2ELi4ELi3EEES15_NSS_INS5_IJS16_SG_EEENS5_IJSG_SC_EEEEEEENS4_39AutoVectorizingCopyWithAssumedAlignmentILi128EEENS4_14SM90_TMA_STOREES21_S23_S23_EEEvvEEEEvNT_6ParamsE,@"STO_CUDA_ENTRY STV_DEFAULT"
_ZN7cutlass13device_kernelINS_4gemm6kernel13GemmUniversalIN4cute5tupleIJiiiiEEENS1_10collective13CollectiveMmaINS1_35MainloopSm100TmaUmmaWarpSpecializedILi72ELi2ELi4ENS5_IJNS4_1CILi2EEESB_NSA_ILi1EEEEEEEENS5_IJNSA_ILi128EEENSA_ILi64EEENSA_ILi32EEEEEEaNS5_IJlSC_lEEEaSJ_NS4_8TiledMMAINS4_8MMA_AtomIJNS4_21SM100_MMA_S8_2x1SM_SSIaaiLi128ELi64ELNS4_4UMMA5MajorE0ELSO_0ELNSN_8SaturateE0EEEEEENS4_6LayoutINS5_IJSC_SC_SC_EEENS5_IJNSA_ILi0EEESU_SU_EEEEENS5_IJNS4_10UnderscoreESX_SX_EEEEENS4_28SM100_TMA_2SM_LOAD_MULTICASTENS4_14ComposedLayoutINS4_7SwizzleILi1ELi4ELi3EEENS4_18smem_ptr_flag_bitsILi8EEENSS_INS5_IJNSA_ILi8EEESH_EEENS5_IJSH_SC_EEEEEEEvNS4_8identityENS4_18SM100_TMA_2SM_LOADES1A_vS1B_EENS_8epilogue10collective18CollectiveEpilogueINS1E_23Sm100TmaWarpSpecializedILi1ELi1ELi32ELb0ELb0EEEJNS5_IJSG_SG_SH_EEENS5_IJNSS_ISG_SC_EES1K_EEEaSJ_aSJ_NS1E_6fusion15FusionCallbacksIS1I_NS1M_17LinearCombinationIaiaiLNS_15FloatRoundStyleE2EEES1J_S1L_JEEENS4_5SM1004TMEM4LOAD26SM100_TMEM_LOAD_32dp32b32xENS4_13SM90_TMA_LOADENS11_INS12_ILi2ELi4ELi3EEES15_NSS_INS5_IJS16_SG_EEENS5_IJSG_SC_EEEEEEENS4_39AutoVectorizingCopyWithAssumedAlignmentILi128EEENS4_14SM90_TMA_STOREES21_S23_S23_EEEvvEEEEvNT_6ParamsE:
[----:B------:R-:W1:Y:S01]  /*0000*/  LDC R1, c[0x0][0x37c] ;  /* 0x0000df00ff017b82 */ /* 0x000e620000000800 */
[----:B------:R-:W2:Y:S01]  /*0010*/  S2R R78, SR_TID.X ;  /* 0x00000000004e7919 */ /* 0x000ea20000002100 */
[----:B------:R-:W3:Y:S06]  /*0020*/  LDCU.64 UR8, c[0x0][0x890] ;  /* 0x00011200ff0877ac */ /* 0x000eec0008000a00 */
[----:B------:R-:W4:Y:S01]  /*0030*/  S2UR UR55, SR_CgaCtaId ;  /* 0x00000000003779c3 */ /* 0x000f220000008800 */
[----:B------:R-:W-:Y:S02]  /*0040*/  PRMT R81, RZ, 0x7610, R81 ;  /* 0x00007610ff517816 */ /* 0x000fe40000000051 */
[----:B------:R-:W-:Y:S01]  /*0050*/  ELECT P1, URZ, PT ;  /* 0x0000000000ff782f */ /* 0x000fe20003820000 */
[----:B---3--:R-:W-:-:S04]  /*0060*/  UISETP.NE.U32.AND UP0, UPT, UR8, URZ, UPT ;  /* 0x000000ff0800728c */ /* 0x008fc8000bf05070 */
[----:B------:R-:W-:Y:S02]  /*0070*/  UISETP.NE.AND.EX UP0, UPT, UR9, URZ, UPT, UP0 ;  /* 0x000000ff0900728c */ /* 0x000fe4000bf05300 */
[----:B----4-:R-:W-:Y:S02]  /*0080*/  ULOP3.LUT UR27, UR55, 0x1, URZ, 0xc0, !UPT ;  /* 0x00000001371b7892 */ /* 0x010fe4000f8ec0ff */
[----:B------:R-:W-:Y:S01]  /*0090*/  ULOP3.LUT UR28, UR55, 0x1, URZ, 0x3c, !UPT ;  /* 0x00000001371c7892 */ /* 0x000fe2000f8e3cff */
[----:B--2---:R-:W-:-:S05]  /*00a0*/  SHF.R.U32.HI R82, RZ, 0x5, R78 ;  /* 0x00000005ff527819 */ /* 0x004fca000001164e */
[----:B------:R-:W2:Y:S02]  /*00b0*/  SHFL.IDX PT, R0, R82, RZ, 0x1f ;  /* 0x00001fff52007589 */ /* 0x000ea400000e0000 */
[----:B--2---:R-:W-:Y:S01]  /*00c0*/  R2UR UR18, R0 ;  /* 0x00000000001272ca */ /* 0x004fe200000e0000 */
[----:B-1----:R-:W-:-:S14]  /*00d0*/  BRA.U UP0, `(.L_x_0) ;  /* 0x0000000100307547 */ /* 0x002fdc000b800000 */
[----:B------:R-:W1:Y:S02]  /*00e0*/  LDCU.64 UR4, c[0x0][0x888] ;  /* 0x00011100ff0477ac */ /* 0x000e640008000a00 */
[----:B-1----:R-:W-:-:S04]  /*00f0*/  UISETP.NE.U32.AND UP0, UPT, UR4, URZ, UPT ;  /* 0x000000ff0400728c */ /* 0x002fc8000bf05070 */
[----:B------:R-:W-:-:S09]  /*0100*/  UISETP.NE.AND.EX UP0, UPT, UR5, URZ, UPT, UP0 ;  /* 0x000000ff0500728c */ /* 0x000fd2000bf05300 */
[----:B------:R-:W-:Y:S05]  /*0110*/  BRA.U !UP0, `(.L_x_1) ;  /* 0x0000000108147547 */ /* 0x000fea000b800000 */
[----:B------:R-:W1:Y:S01]  /*0120*/  LDC.64 R40, c[0x0][0x888] ;  /* 0x00022200ff287b82 */ /* 0x000e620000000a00 */
[----:B------:R-:W1:Y:S02]  /*0130*/  LDCU.64 UR4, c[0x0][0x358] ;  /* 0x00006b00ff0477ac */ /* 0x000e640008000a00 */
[----:B-1----:R1:W5:Y:S01]  /*0140*/  LDG.E R40, desc[UR4][R40.64] ;  /* 0x0000000428287981 */ /* 0x002362000c1e1900 */
[----:B------:R-:W-:Y:S01]  /*0150*/  HFMA2 R81, -RZ, RZ, 0, 5.9604644775390625e-08 ;  /* 0x00000001ff517431 */ /* 0x000fe200000001ff */
[----:B------:R-:W-:Y:S05]  /*0160*/  BRA `(.L_x_0) ;  /* 0x00000000000c7947 */ /* 0x000fea0003800000 */
.L_x_1:
[----:B------:R-:W1:Y:S01]  /*0170*/  LDCU UR4, c[0x0][0x880] ;  /* 0x00011000ff0477ac */ /* 0x000e620008000800 */
[----:B------:R-:W-:Y:S01]  /*0180*/  HFMA2 R81, -RZ, RZ, 0, 5.9604644775390625e-08 ;  /* 0x00000001ff517431 */ /* 0x000fe200000001ff */
[----:B-1----:R-:W-:-:S07]  /*0190*/  MOV R40, UR4 ;  /* 0x0000000400287c02 */ /* 0x002fce0008000f00 */
.L_x_0:
[----:B------:R-:W2:Y:S02]  /*01a0*/  LDCU.64 UR4, c[0x0][0x8b0] ;  /* 0x00011600ff0477ac */ /* 0x000ea40008000a00 */
[----:B--2---:R-:W-:-:S04]  /*01b0*/  UISETP.NE.U32.AND UP0, UPT, UR4, URZ, UPT ;  /* 0x000000ff0400728c */ /* 0x004fc8000bf05070 */
[----:B------:R-:W-:-:S09]  /*01c0*/  UISETP.NE.AND.EX UP0, UPT, UR5, URZ, UPT, UP0 ;  /* 0x000000ff0500728c */ /* 0x000fd2000bf05300 */
[----:B------:R-:W-:Y:S05]  /*01d0*/  BRA.U UP0, `(.L_x_2) ;  /* 0x0000000100287547 */ /* 0x000fea000b800000 */
[----:B------:R-:W2:Y:S02]  /*01e0*/  LDCU.64 UR4, c[0x0][0x8a8] ;  /* 0x00011500ff0477ac */ /* 0x000ea40008000a00 */
[----:B--2---:R-:W-:-:S04]  /*01f0*/  UISETP.NE.U32.AND UP0, UPT, UR4, URZ, UPT ;  /* 0x000000ff0400728c */ /* 0x004fc8000bf05070 */
[----:B------:R-:W-:-:S09]  /*0200*/  UISETP.NE.AND.EX UP0, UPT, UR5, URZ, UPT, UP0 ;  /* 0x000000ff0500728c */ /* 0x000fd2000bf05300 */
[----:B------:R-:W-:Y:S05]  /*0210*/  BRA.U !UP0, `(.L_x_3) ;  /* 0x0000000108107547 */ /* 0x000fea000b800000 */
[----:B------:R-:W2:Y:S01]  /*0220*/  LDC.64 R38, c[0x0][0x8a8] ;  /* 0x00022a00ff267b82 */ /* 0x000ea20000000a00 */
[----:B------:R-:W2:Y:S02]  /*0230*/  LDCU.64 UR4, c[0x0][0x358] ;  /* 0x00006b00ff0477ac */ /* 0x000ea40008000a00 */
[----:B--2---:R2:W5:Y:S01]  /*0240*/  LDG.E R38, desc[UR4][R38.64] ;  /* 0x0000000426267981 */ /* 0x004562000c1e1900 */
[----:B------:R-:W-:Y:S05]  /*0250*/  BRA `(.L_x_2) ;  /* 0x0000000000087947 */ /* 0x000fea0003800000 */
.L_x_3:
[----:B------:R-:W2:Y:S02]  /*0260*/  LDCU UR4, c[0x0][0x8a0] ;  /* 0x00011400ff0477ac */ /* 0x000ea40008000800 */
[----:B--2---:R-:W-:Y:S02]  /*0270*/  MOV R38, UR4 ;  /* 0x0000000400267c02 */ /* 0x004fe40008000f00 */
.L_x_2:
[----:B------:R-:W-:Y:S01]  /*0280*/  IMAD.U32 R0, RZ, RZ, UR18 ;  /* 0x00000012ff007e24 */ /* 0x000fe2000f8e00ff */
[----:B------:R-:W-:Y:S04]  /*0290*/  BSSY.RECONVERGENT B0, `(.L_x_4) ;  /* 0x000000c000007945 */ /* 0x000fe80003800200 */
[C---:B------:R-:W-:Y:S02]  /*02a0*/  ISETP.NE.OR P2, PT, R0.reuse, 0x1, !P1 ;  /* 0x000000010000780c */ /* 0x040fe40004f45670 */
[----:B------:R-:W-:-:S11]  /*02b0*/  ISETP.NE.OR P0, PT, R0, 0x3, !P1 ;  /* 0x000000030000780c */ /* 0x000fd60004f05670 */
[----:B------:R-:W-:Y:S05]  /*02c0*/  @P2 BRA `(.L_x_5) ;  /* 0x0000000000202947 */ /* 0x000fea0003800000 */
[----:B------:R-:W3:Y:S02]  /*02d0*/  LDCU.64 UR4, c[0x0][0x348] ;  /* 0x00006900ff0477ac */ /* 0x000ee40008000a00 */
[----:B---3--:R-:W-:Y:S02]  /*02e0*/  UIADD3 UR6, UP1, UPT, UR4, 0x80, URZ ;  /* 0x0000008004067890 */ /* 0x008fe4000ff3e0ff */
[----:B------:R-:W-:Y:S02]  /*02f0*/  UIADD3 UR4, UP0, UPT, UR4, 0x180, URZ ;  /* 0x0000018004047890 */ /* 0x000fe4000ff1e0ff */
[----:B------:R-:W-:Y:S02]  /*0300*/  UIADD3.X UR7, UPT, UPT, URZ, UR5, URZ, UP1, !UPT ;  /* 0x00000005ff077290 */ /* 0x000fe40008ffe4ff */
[----:B------:R-:W-:-:S07]  /*0310*/  UIADD3.X UR5, UPT, UPT, URZ, UR5, URZ, UP0, !UPT ;  /* 0x00000005ff057290 */ /* 0x000fce00087fe4ff */
[----:B------:R3:W-:Y:S02]  /*0320*/  UTMACCTL.PF [UR6] ;  /* 0x00000000060079b9 */ /* 0x0007e40008040000 */
[----:B------:R3:W-:Y:S02]  /*0330*/  UTMACCTL.PF [UR4] ;  /* 0x00000000040079b9 */ /* 0x0007e40008040000 */
[----:B---3--:R-:W-:Y:S01]  /*0340*/  NOP ;  /* 0x0000000000007918 */ /* 0x008fe20000000000 */
.L_x_5:
[----:B------:R-:W-:Y:S05]  /*0350*/  BSYNC.RECONVERGENT B0 ;  /* 0x0000000000007941 */ /* 0x000fea0003800200 */
.L_x_4:
[----:B------:R-:W-:Y:S04]  /*0360*/  BSSY.RECONVERGENT B0, `(.L_x_6) ;  /* 0x000000a000007945 */ /* 0x000fe80003800200 */
        /* <DEDUP_REMOVED lines=9> */
.L_x_7:
[----:B------:R-:W-:Y:S05]  /*0400*/  BSYNC.RECONVERGENT B0 ;  /* 0x0000000000007941 */ /* 0x000fea0003800200 */
.L_x_6:
[----:B------:R-:W3:Y:S01]  /*0410*/  LDCU.64 UR4, c[0x0][0x888] ;  /* 0x00011100ff0477ac */ /* 0x000ee20008000a00 */
[----:B------:R-:W-:Y:S02]  /*0420*/  UISETP.EQ.U32.AND UP1, UPT, UR8, URZ, UPT ;  /* 0x000000ff0800728c */ /* 0x000fe4000bf22070 */
[----:B------:R-:W-:Y:S02]  /*0430*/  UPLOP3.LUT UP3, UPT, UPT, UPT, UPT, 0x80, 0x8 ;  /* 0x000000000008789c */ /* 0x000fe40003f6f070 */
[----:B---3--:R-:W-:-:S04]  /*0440*/  UISETP.NE.U32.AND UP0, UPT, UR4, URZ, UPT ;  /* 0x000000ff0400728c */ /* 0x008fc8000bf05070 */
[----:B------:R-:W-:-:S04]  /*0450*/  UISETP.NE.AND.EX UP0, UPT, UR5, URZ, UPT, UP0 ;  /* 0x000000ff0500728c */ /* 0x000fc8000bf05300 */
[----:B------:R-:W-:-:S04]  /*0460*/  UISETP.EQ.OR.EX UP2, UPT, UR9, URZ, !UP0, UP1 ;  /* 0x000000ff0900728c */ /* 0x000fc8000c742710 */
[----:B------:R-:W-:-:S05]  /*0470*/  UP2UR UR61, UPR, URZ, 0x4 ;  /* 0x00000004ff3d7883 */ /* 0x000fca0008000000 */
[----:B------:R-:W-:Y:S07]  /*0480*/  BRA.U !UP2, `(.L_x_8) ;  /* 0x000000010a207547 */ /* 0x000fee000b800000 */
[----:B-----5:R-:W-:Y:S01]  /*0490*/  R2UR UR5, R40 ;  /* 0x00000000280572ca */ /* 0x020fe200000e0000 */
[----:B------:R-:W-:Y:S02]  /*04a0*/  UISETP.NE.U32.AND UP1, UPT, UR8, URZ, UPT ;  /* 0x000000ff0800728c */ /* 0x000fe4000bf25070 */
[----:B------:R-:W-:Y:S02]  /*04b0*/  USEL UR4, URZ, 0xffffffff, UP0 ;  /* 0xffffffffff047887 */ /* 0x000fe40008000000 */
[----:B------:R-:W-:-:S08]  /*04c0*/  UISETP.NE.AND.EX UP1, UPT, UR9, URZ, UPT, UP1 ;  /* 0x000000ff0900728c */ /* 0x000fd0000bf25310 */
[----:B------:R-:W-:-:S04]  /*04d0*/  UISETP.NE.AND UP0, UPT, UR5, URZ, UPT ;  /* 0x000000ff0500728c */ /* 0x000fc8000bf05270 */
[----:B------:R-:W-:-:S04]  /*04e0*/  @!UP1 USEL UR4, URZ, 0xffffffff, UP0 ;  /* 0xffffffffff049887 */ /* 0x000fc80008000000 */
[----:B------:R-:W-:-:S04]  /*04f0*/  ULOP3.LUT UR4, UR4, 0x1, URZ, 0xc0, !UPT ;  /* 0x0000000104047892 */ /* 0x000fc8000f8ec0ff */
[----:B------:R-:W-:-:S11]  /*0500*/  UISETP.NE.U32.AND UP3, UPT, UR4, 0x1, UPT ;  /* 0x000000010400788c */ /* 0x000fd6000bf65070 */
.L_x_8:
[----:B------:R-:W3:Y:S01]  /*0510*/  SHFL.IDX PT, R0, R82, RZ, 0x1f ;  /* 0x00001fff52007589 */ /* 0x000ee200000e0000 */
[----:B------:R-:W-:-:S04]  /*0520*/  UISETP.NE.AND UP0, UPT, UR18, 0x2, UPT ;  /* 0x000000021200788c */ /* 0x000fc8000bf05270 */
[----:B------:R-:W-:Y:S02]  /*0530*/  UISETP.EQ.AND UP1, UPT, UR27, URZ, !UP0 ;  /* 0x000000ff1b00728c */ /* 0x000fe4000c722270 */
[----:B------:R-:W-:-:S04]  /*0540*/  USEL UR34, URZ, 0x1, UP0 ;  /* 0x00000001ff227887 */ /* 0x000fc80008000000 */
[----:B------:R-:W-:Y:S02]  /*0550*/  PLOP3.LUT P3, PT, P1, PT, UP1, 0x80, 0x8 ;  /* 0x000000000008781c */ /* 0x000fe40000f6f018 */
[----:B---3--:R-:W-:-:S13]  /*0560*/  ISETP.NE.AND P0, PT, R0, RZ, PT ;  /* 0x000000ff0000720c */ /* 0x008fda0003f05270 */
[----:B------:R-:W-:Y:S05]  /*0570*/  @P0 BRA `(.L_x_9) ;  /* 0x0000000800800947 */ /* 0x000fea0003800000 */
[----:B------:R-:W-:Y:S01]  /*0580*/  ELECT P0, URZ, PT ;  /* 0x0000000000ff782f */ /* 0x000fe20003800000 */
[----:B------:R-:W-:-:S12]  /*0590*/  BSSY.RECONVERGENT B0, `(.L_x_9) ;  /* 0x000009e000007945 */ /* 0x000fd80003800200 */
[----:B------:R-:W-:Y:S05]  /*05a0*/  @!P0 BRA `(.L_x_10) ;  /* 0x0000000800708947 */ /* 0x000fea0003800000 */
[----:B------:R-:W-:Y:S01]  /*05b0*/  UMOV UR4, 0x400 ;  /* 0x0000040000047882 */ /* 0x000fe20000000000 */
[----:B------:R-:W-:Y:S01]  /*05c0*/  UMOV UR8, 0x1 ;  /* 0x0000000100087882 */ /* 0x000fe20000000000 */
[----:B------:R-:W-:Y:S01]  /*05d0*/  UMOV UR6, 0x2 ;  /* 0x0000000200067882 */ /* 0x000fe20000000000 */
[----:B------:R-:W-:Y:S02]  /*05e0*/  ULEA UR4, UR55, UR4, 0x18 ;  /* 0x0000000437047291 */ /* 0x000fe4000f8ec0ff */
[----:B------:R-:W-:-:S04]  /*05f0*/  UIADD3 UR8, UPT, UPT, -UR8, 0x100000, URZ ;  /* 0x0010000008087890 */ /* 0x000fc8000fffe1ff */
[----:B------:R-:W-:Y:S02]  /*0600*/  USHF.L.U32 UR9, UR8, 0xb, URZ ;  /* 0x0000000b08097899 */ /* 0x000fe400080006ff */
[----:B------:R-:W-:Y:S02]  /*0610*/  USHF.L.U32 UR8, UR8, 0x1, URZ ;  /* 0x0000000108087899 */ /* 0x000fe400080006ff */
[----:B------:R-:W-:-:S04]  /*0620*/  UIADD3 UR6, UPT, UPT, -UR6, 0x100000, URZ ;  /* 0x0010000006067890 */ /* 0x000fc8000fffe1ff */
[----:B------:R-:W-:Y:S02]  /*0630*/  USHF.L.U32 UR7, UR6, 0xb, URZ ;  /* 0x0000000b06077899 */ /* 0x000fe400080006ff */
[----:B------:R-:W-:Y:S01]  /*0640*/  USHF.L.U32 UR6, UR6, 0x1, URZ ;  /* 0x0000000106067899 */ /* 0x000fe200080006ff */
[----:B------:R-:W3:Y:S03]  /*0650*/  FENCE.VIEW.ASYNC.S ;  /* 0x00000000000073c6 */ /* 0x000ee60000000000 */
[----:B---3--:R3:W4:Y:S08]  /*0660*/  SYNCS.EXCH.64 URZ, [UR4], UR8 ;  /* 0x0000000804ff75b2 */ /* 0x0087300008000100 */
[----:B------:R3:W1:Y:S01]  /*0670*/  SYNCS.EXCH.64 URZ, [UR4+0x240], UR6 ;  /* 0x0002400604ff75b2 */ /* 0x0006620008000100 */
        /* <DEDUP_REMOVED lines=141> */
[----:B------:R3:W1:Y:S02]  /*0f50*/  SYNCS.EXCH.64 URZ, [UR4+0x478], UR6 ;  /* 0x0004780604ff75b2 */ /* 0x0006640008000100 */
[----:B---34-:R-:W-:Y:S01]  /*0f60*/  NOP ;  /* 0x0000000000007918 */ /* 0x018fe20000000000 */
.L_x_10:
[----:B------:R-:W-:Y:S05]  /*0f70*/  BSYNC.RECONVERGENT B0 ;  /* 0x0000000000007941 */ /* 0x000fea0003800200 */
.L_x_9:
[----:B------:R-:W3:Y:S01]  /*0f80*/  SHFL.IDX PT, R0, R82, RZ, 0x1f ;  /* 0x00001fff52007589 */ /* 0x000ee200000e0000 */
[----:B------:R-:W-:Y:S01]  /*0f90*/  NOP ;  /* 0x0000000000007918 */ /* 0x000fe20000000000 */
[----:B---3--:R-:W-:-:S13]  /*0fa0*/  ISETP.NE.AND P0, PT, R0, 0x1, PT ;  /* 0x000000010000780c */ /* 0x008fda0003f05270 */
[----:B------:R-:W-:Y:S05]  /*0fb0*/  @P0 BRA `(.L_x_11) ;  /* 0x00000000003c0947 */ /* 0x000fea0003800000 */
        /* <DEDUP_REMOVED lines=10> */
[----:B------:R-:W-:Y:S01]  /*1060*/  ELECT P0, URZ, PT ;  /* 0x0000000000ff782f */ /* 0x000fe20003800000 */
[----:B------:R-:W3:Y:S02]  /*1070*/  FENCE.VIEW.ASYNC.S ;  /* 0x00000000000073c6 */ /* 0x000ee40000000000 */
[----:B---3--:R3:W4:Y:S08]  /*1080*/  SYNCS.EXCH.64 URZ, [UR4+0x480], UR8 ;  /* 0x0004800804ff75b2 */ /* 0x0087300008000100 */
[----:B------:R3:W1:Y:S01]  /*1090*/  SYNCS.EXCH.64 URZ, [UR4+0x488], UR6 ;  /* 0x0004880604ff75b2 */ /* 0x0006620008000100 */
[----:B------:R-:W-:Y:S01]  /*10a0*/  NOP ;  /* 0x0000000000007918 */ /* 0x000fe20000000000 */
.L_x_11:
[----:B------:R-:W2:Y:S01]  /*10b0*/  SHFL.IDX PT, R0, R82, RZ, 0x1f ;  /* 0x00001fff52007589 */ /* 0x000ea200000e0000 */
[----:B------:R-:W-:Y:S01]  /*10c0*/  NOP ;  /* 0x0000000000007918 */ /* 0x000fe20000000000 */
[----:B--2---:R-:W-:-:S13]  /*10d0*/  ISETP.NE.AND P0, PT, R0, 0x3, PT ;  /* 0x000000030000780c */ /* 0x004fda0003f05270 */
[----:B------:R-:W-:Y:S05]  /*10e0*/  @P0 BRA `(.L_x_12) ;  /* 0x00000000002c0947 */ /* 0x000fea0003800000 */
[----:B---3--:R-:W-:Y:S01]  /*10f0*/  UMOV UR6, 0x400 ;  /* 0x0000040000067882 */ /* 0x008fe20000000000 */
[----:B------:R-:W-:Y:S01]  /*1100*/  UMOV UR4, 0x20 ;  /* 0x0000002000047882 */ /* 0x000fe20000000000 */
[----:B------:R-:W-:Y:S02]  /*1110*/  ULEA UR6, UR55, UR6, 0x18 ;  /* 0x0000000637067291 */ /* 0x000fe4000f8ec0ff */
[----:B------:R-:W-:-:S04]  /*1120*/  UIADD3 UR4, UPT, UPT, -UR4, 0x100000, URZ ;  /* 0x0010000004047890 */ /* 0x000fc8000fffe1ff */
[----:B------:R-:W-:Y:S02]  /*1130*/  USHF.L.U32 UR5, UR4, 0xb, URZ ;  /* 0x0000000b04057899 */ /* 0x000fe400080006ff */
[----:B------:R-:W-:Y:S01]  /*1140*/  USHF.L.U32 UR4, UR4, 0x1, URZ ;  /* 0x0000000104047899 */ /* 0x000fe200080006ff */
[----:B------:R-:W-:Y:S01]  /*1150*/  ELECT P0, URZ, PT ;  /* 0x0000000000ff782f */ /* 0x000fe20003800000 */
[----:B------:R-:W2:Y:S10]  /*1160*/  FENCE.VIEW.ASYNC.S ;  /* 0x00000000000073c6 */ /* 0x000eb40000000000 */
[----:B--2---:R2:W3:Y:S01]  /*1170*/  SYNCS.EXCH.64 URZ, [UR6+0x490], UR4 ;  /* 0x0004900406ff75b2 */ /* 0x0044e20008000100 */
[----:B------:R2:W1:Y:S01]  /*1180*/  SYNCS.EXCH.64 URZ, [UR6+0x498], UR4 ;  /* 0x0004980406ff75b2 */ /* 0x0004620008000100 */
[----:B------:R-:W-:Y:S01]  /*1190*/  NOP ;  /* 0x0000000000007918 */ /* 0x000fe20000000000 */
.L_x_12:
[----:B------:R-:W4:Y:S01]  /*11a0*/  SHFL.IDX PT, R0, R82, RZ, 0x1f ;  /* 0x00001fff52007589 */ /* 0x000f2200000e0000 */
[----:B------:R-:W-:Y:S01]  /*11b0*/  NOP ;  /* 0x0000000000007918 */ /* 0x000fe20000000000 */
[----:B----4-:R-:W-:-:S13]  /*11c0*/  ISETP.NE.AND P0, PT, R0, 0x4, PT ;  /* 0x000000040000780c */ /* 0x010fda0003f05270 */
[----:B------:R-:W-:Y:S05]  /*11d0*/  @P0 BRA `(.L_x_13) ;  /* 0x0000000000480947 */ /* 0x000fea0003800000 */
[----:B--23--:R-:W-:Y:S01]  /*11e0*/  UMOV UR4, 0x3a0 ;  /* 0x000003a000047882 */ /* 0x00cfe20000000000 */
[----:B------:R-:W-:Y:S01]  /*11f0*/  UMOV UR6, 0x400 ;  /* 0x0000040000067882 */ /* 0x000fe20000000000 */
[----:B------:R-:W-:Y:S01]  /*1200*/  USEL UR4, UR4, 0x320, UP3 ;  /* 0x0000032004047887 */ /* 0x000fe20009800000 */
        /* <DEDUP_REMOVED lines=9> */
[----:B------:R-:W2:Y:S02]  /*12a0*/  FENCE.VIEW.ASYNC.S ;  /* 0x00000000000073c6 */ /* 0x000ea40000000000 */
[----:B--2---:R4:W2:Y:S08]  /*12b0*/  SYNCS.EXCH.64 URZ, [UR6+0x4a0], UR8 ;  /* 0x0004a00806ff75b2 */ /* 0x0048b00008000100 */
[----:B------:R4:W3:Y:S01]  /*12c0*/  SYNCS.EXCH.64 URZ, [UR6+0x4b0], UR4 ;  /* 0x0004b00406ff75b2 */ /* 0x0008e20008000100 */
[----:B------:R4:W1:Y:S01]  /*12d0*/  SYNCS.EXCH.64 URZ, [UR6+0x4a8], UR8 ;  /* 0x0004a80806ff75b2 */ /* 0x0008620008000100 */
[----:B------:R4:W1:Y:S02]  /*12e0*/  SYNCS.EXCH.64 URZ, [UR6+0x4b8], UR4 ;  /* 0x0004b80406ff75b2 */ /* 0x0008640008000100 */
[----:B----4-:R-:W-:Y:S01]  /*12f0*/  NOP ;  /* 0x0000000000007918 */ /* 0x010fe20000000000 */
.L_x_13:
[----:B------:R-:W4:Y:S01]  /*1300*/  SHFL.IDX PT, R0, R82, RZ, 0x1f ;  /* 0x00001fff52007589 */ /* 0x000f2200000e0000 */
[----:B------:R-:W-:Y:S01]  /*1310*/  NOP ;  /* 0x0000000000007918 */ /* 0x000fe20000000000 */
[----:B----4-:R-:W-:-:S13]  /*1320*/  ISETP.NE.AND P0, PT, R0, 0x5, PT ;  /* 0x000000050000780c */ /* 0x010fda0003f05270 */
[----:B------:R-:W-:Y:S05]  /*1330*/  @P0 BRA `(.L_x_14) ;  /* 0x0000000000540947 */ /* 0x000fea0003800000 */
[----:B--23--:R-:W-:Y:S01]  /*1340*/  UMOV UR4, 0x400 ;  /* 0x0000040000047882 */ /* 0x00cfe20000000000 */
        /* <DEDUP_REMOVED lines=14> */
[----:B------:R4:W1:Y:S01]  /*1430*/  SYNCS.EXCH.64 URZ, [UR4+0x4e8], UR8 ;  /* 0x0004e80804ff75b2 */ /* 0x0008620008000100 */
[----:B------:R4:W1:Y:S01]  /*1440*/  SYNCS.EXCH.64 URZ, [UR4+0x4d0], UR6 ;  /* 0x0004d00604ff75b2 */ /* 0x0008620008000100 */
[----:B------:R4:W1:Y:S01]  /*1450*/  SYNCS.EXCH.64 URZ, [UR4+0x4f0], UR8 ;  /* 0x0004f00804ff75b2 */ /* 0x0008620008000100 */
[----:B------:R4:W1:Y:S01]  /*1460*/  SYNCS.EXCH.64 URZ, [UR4+0x4d8], UR6 ;  /* 0x0004d80604ff75b2 */ /* 0x0008620008000100 */
[----:B------:R4:W1:Y:S02]  /*1470*/  SYNCS.EXCH.64 URZ, [UR4+0x4f8], UR8 ;  /* 0x0004f80804ff75b2 */ /* 0x0008640008000100 */
[----:B----4-:R-:W-:Y:S01]  /*1480*/  NOP ;  /* 0x0000000000007918 */ /* 0x010fe20000000000 */
.L_x_14:
[----:B------:R-:W4:Y:S01]  /*1490*/  SHFL.IDX PT, R0, R82, RZ, 0x1f ;  /* 0x00001fff52007589 */ /* 0x000f2200000e0000 */
[----:B------:R-:W-:Y:S01]  /*14a0*/  ISETP.NE.OR P1, PT, RZ, UR18, !P1 ;  /* 0x00000012ff007c0c */ /* 0x000fe2000cf25670 */
[----:B------:R-:W-:Y:S01]  /*14b0*/  NOP ;  /* 0x0000000000007918 */ /* 0x000fe20000000000 */
[----:B----4-:R-:W-:-:S13]  /*14c0*/  ISETP.NE.AND P0, PT, R0, 0x3, PT ;  /* 0x000000030000780c */ /* 0x010fda0003f05270 */
[----:B------:R-:W-:Y:S05]  /*14d0*/  @P0 BRA `(.L_x_15) ;  /* 0x0000000000340947 */ /* 0x000fea0003800000 */
[----:B--23--:R-:W-:Y:S01]  /*14e0*/  UMOV UR4, 0x400 ;  /* 0x0000040000047882 */ /* 0x00cfe20000000000 */
[----:B------:R-:W-:Y:S01]  /*14f0*/  UMOV UR6, 0x20 ;  /* 0x0000002000067882 */ /* 0x000fe20000000000 */
[----:B------:R-:W-:Y:S02]  /*1500*/  ULEA UR4, UR55, UR4, 0x18 ;  /* 0x0000000437047291 */ /* 0x000fe4000f8ec0ff */
[----:B------:R-:W-:-:S04]  /*1510*/  UIADD3 UR6, UPT, UPT, -UR6, 0x100000, URZ ;  /* 0x0010000006067890 */ /* 0x000fc8000fffe1ff */
[----:B------:R-:W-:Y:S02]  /*1520*/  USHF.L.U32 UR7, UR6, 0xb, URZ ;  /* 0x0000000b06077899 */ /* 0x000fe400080006ff */
[----:B------:R-:W-:Y:S01]  /*1530*/  USHF.L.U32 UR6, UR6, 0x1, URZ ;  /* 0x0000000106067899 */ /* 0x000fe200080006ff */
[----:B------:R-:W-:Y:S01]  /*1540*/  ELECT P0, URZ, PT ;  /* 0x0000000000ff782f */ /* 0x000fe20003800000 */
[----:B------:R-:W2:Y:S10]  /*1550*/  FENCE.VIEW.ASYNC.S ;  /* 0x00000000000073c6 */ /* 0x000eb40000000000 */
[----:B--2---:R4:W2:Y:S01]  /*1560*/  SYNCS.EXCH.64 URZ, [UR4+0x500], UR6 ;  /* 0x0005000604ff75b2 */ /* 0x0048a20008000100 */
[----:B------:R4:W3:Y:S01]  /*1570*/  SYNCS.EXCH.64 URZ, [UR4+0x510], UR6 ;  /* 0x0005100604ff75b2 */ /* 0x0008e20008000100 */
[----:B------:R4:W1:Y:S01]  /*1580*/  SYNCS.EXCH.64 URZ, [UR4+0x508], UR6 ;  /* 0x0005080604ff75b2 */ /* 0x0008620008000100 */
[----:B------:R4:W1:Y:S02]  /*1590*/  SYNCS.EXCH.64 URZ, [UR4+0x518], UR6 ;  /* 0x0005180604ff75b2 */ /* 0x0008640008000100 */
[----:B----4-:R-:W-:Y:S01]  /*15a0*/  NOP ;  /* 0x0000000000007918 */ /* 0x010fe20000000000 */
.L_x_15:
[----:B------:R-:W-:Y:S01]  /*15b0*/  VOTEU.ALL UP0, P1 ;  /* 0x0000000000ff7886 */ /* 0x000fe20000800000 */
[----:B--23--:R-:W-:Y:S01]  /*15c0*/  UMOV UR4, 0x20 ;  /* 0x0000002000047882 */ /* 0x00cfe20000000000 */
[----:B------:R-:W2:Y:S01]  /*15d0*/  LDCU UR7, c[0x0][0x36c] ;  /* 0x00006d80ff0777ac */ /* 0x000ea20008000800 */
[----:B------:R-:W-:Y:S01]  /*15e0*/  NOP ;  /* 0x0000000000007918 */ /* 0x000fe20000000000 */
[----:B------:R-:W-:Y:S01]  /*15f0*/  LOP3.LUT R0, R78, 0x1f, RZ, 0xc0, !PT ;  /* 0x0000001f4e007812 */ /* 0x000fe200078ec0ff */
[----:B------:R-:W-:Y:S01]  /*1600*/  @!UP0 UMOV UR6, 0x400 ;  /* 0x0000040000068882 */ /* 0x000fe20000000000 */
[----:B------:R-:W-:-:S04]  /*1610*/  @!UP0 UIADD3 UR4, UPT, UPT, -UR4, 0x100000, URZ ;  /* 0x0010000004048890 */ /* 0x000fc8000fffe1ff */
[----:B------:R-:W-:Y:S02]  /*1620*/  @!UP0 USHF.L.U32 UR5, UR4, 0xb, URZ ;  /* 0x0000000b04058899 */ /* 0x000fe400080006ff */
[----:B------:R-:W-:Y:S02]  /*1630*/  @!UP0 USHF.L.U32 UR4, UR4, 0x1, URZ ;  /* 0x0000000104048899 */ /* 0x000fe400080006ff */
[----:B------:R-:W-:Y:S01]  /*1640*/  @!UP0 ULEA UR6, UR55, UR6, 0x18 ;  /* 0x0000000637068291 */ /* 0x000fe2000f8ec0ff */
[----:B------:R-:W-:Y:S01]  /*1650*/  VOTEU.ALL UP0, P1 ;  /* 0x0000000000ff7886 */ /* 0x000fe20000800000 */
[----:B------:R-:W-:Y:S02]  /*1660*/  UISETP.NE.AND UP4, UPT, UR18, URZ, UPT ;  /* 0x000000ff1200728c */ /* 0x000fe4000bf85270 */
[----:B--2---:R-:W-:Y:S01]  /*1670*/  UISETP.EQ.U32.AND UP5, UPT, UR7, 0x1, UPT ;  /* 0x000000010700788c */ /* 0x004fe2000bfa2070 */
[----:B------:R-:W2:Y:S07]  /*1680*/  FENCE.VIEW.ASYNC.S ;  /* 0x00000000000073c6 */ /* 0x000eae0000000000 */
[----:B--2---:R2:W3:Y:S01]  /*1690*/  @!UP0 SYNCS.EXCH.64 URZ, [UR6+0x520], UR4 ;  /* 0x0005200406ff85b2 */ /* 0x0044e20008000100 */
[----:B------:R-:W-:Y:S05]  /*16a0*/  BRA.U !UP5, `(.L_x_16) ;  /* 0x000000010d087547 */ /* 0x000fea000b800000 */
[----:B-1-3--:R-:W-:Y:S01]  /*16b0*/  UCGABAR_ARV ;  /* 0x00000000000079c7 */ /* 0x00afe20008000000 */
[----:B------:R-:W-:Y:S05]  /*16c0*/  BRA `(.L_x_17) ;  /* 0x0000000000047947 */ /* 0x000fea0003800000 */
.L_x_16:
[----:B-1-3--:R-:W-:Y:S01]  /*16d0*/  NOP ;  /* 0x0000000000007918 */ /* 0x00afe20000000000 */
.L_x_17:
[----:B------:R-:W1:Y:S01]  /*16e0*/  S2UR UR29, SR_CTAID.X ;  /* 0x00000000001d79c3 */ /* 0x000e620000002500 */
[----:B------:R-:W-:-:S05]  /*16f0*/  CS2R.32 R3, SR_CgaSize ;  /* 0x0000000000037805 */ /* 0x000fca0000008a00 */
[----:B------:R-:W-:-:S05]  /*1700*/  IMAD R3, R3, -0xa0, RZ ;  /* 0xffffff6003037824 */ /* 0x000fca00078e02ff */
[----:B--2---:R-:W-:-:S14]  /*1710*/  R2UR UR5, R3 ;  /* 0x00000000030572ca */ /* 0x004fdc00000e0000 */
[----:B------:R-:W2:Y:S01]  /*1720*/  LDCU UR5, c[0x0][UR5+0x2b0] ;  /* 0x00005600050577ac */ /* 0x000ea20008000800 */
[----:B------:R-:W-:-:S05]  /*1730*/  CS2R.32 R3, SR_CgaSize ;  /* 0x0000000000037805 */ /* 0x000fca0000008a00 */
[----:B------:R-:W-:-:S05]  /*1740*/  IMAD R3, R3, -0xa0, RZ ;  /* 0xffffff6003037824 */ /* 0x000fca00078e02ff */
[----:B------:R-:W-:-:S14]  /*1750*/  R2UR UR4, R3 ;  /* 0x00000000030472ca */ /* 0x000fdc00000e0000 */
[----:B------:R-:W3:Y:S01]  /*1760*/  LDCU UR4, c[0x0][UR4+0x2b4] ;  /* 0x00005680040477ac */ /* 0x000ee20008000800 */
[----:B------:R-:W4:Y:S01]  /*1770*/  S2UR UR7, SR_CTAID.Y ;  /* 0x00000000000779c3 */ /* 0x000f220000002600 */
[----:B------:R-:W3:Y:S01]  /*1780*/  LDCU UR19, c[0x0][0xb24] ;  /* 0x00016480ff1377ac */ /* 0x000ee20008000800 */
[----:B------:R-:W-:-:S05]  /*1790*/  CS2R.32 R3, SR_CgaSize ;  /* 0x0000000000037805 */ /* 0x000fca0000008a00 */
[----:B------:R-:W-:-:S05]  /*17a0*/  IMAD R3, R3, -0xa0, RZ ;  /* 0xffffff6003037824 */ /* 0x000fca00078e02ff */
[----:B------:R-:W-:-:S14]  /*17b0*/  R2UR UR60, R3 ;  /* 0x00000000033c72ca */ /* 0x000fdc00000e0000 */
[----:B------:R-:W3:Y:S01]  /*17c0*/  LDCU UR60, c[0x0][UR60+0x2a0] ;  /* 0x000054003c3c77ac */ /* 0x000ee20008000800 */
[----:B------:R-:W1:Y:S01]  /*17d0*/  S2UR UR36, SR_CTAID.Z ;  /* 0x00000000002479c3 */ /* 0x000e620000002700 */
[----:B------:R-:W-:-:S05]  /*17e0*/  CS2R.32 R3, SR_CgaSize ;  /* 0x0000000000037805 */ /* 0x000fca0000008a00 */
[----:B------:R-:W-:-:S05]  /*17f0*/  IMAD R3, R3, -0xa0, RZ ;  /* 0xffffff6003037824 */ /* 0x000fca00078e02ff */
[----:B------:R-:W-:-:S14]  /*1800*/  R2UR UR57, R3 ;  /* 0x00000000033972ca */ /* 0x000fdc00000e0000 */
[----:B------:R-:W3:Y:S01]  /*1810*/  LDCU UR57, c[0x0][UR57+0x2a4] ;  /* 0x00005480393977ac */ /* 0x000ee20008000800 */
[----:B------:R-:W-:Y:S02]  /*1820*/  UISETP.GT.U32.AND UP0, UPT, UR27, 0xffff, UPT ;  /* 0x0000ffff1b00788c */ /* 0x000fe4000bf04070 */
[----:B------:R-:W-:Y:S01]  /*1830*/  USHF.L.U32 UR24, UR55, 0x9, URZ ;  /* 0x0000000937187899 */ /* 0x000fe200080006ff */
[----:B-1----:R-:W-:Y:S01]  /*1840*/  I2FP.F32.U32 R3, UR29 ;  /* 0x0000001d00037c45 */ /* 0x002fe20008201000 */
[----:B------:R-:W-:Y:S01]  /*1850*/  UMOV UR31, 0x5 ;  /* 0x00000005001f7882 */ /* 0x000fe20000000000 */
[----:B------:R-:W1:Y:S03]  /*1860*/  LDCU UR40, c[0x0][0xb24] ;  /* 0x00016480ff2877ac */ /* 0x000e660008000800 */
[----:B--2---:R-:W-:Y:S01]  /*1870*/  FMUL R3, R3, UR5 ;  /* 0x0000000503037c20 */ /* 0x004fe20008400000 */
[----:B------:R-:W-:Y:S01]  /*1880*/  USEL UR5, UR27, 0xffff, !UP0 ;  /* 0x0000ffff1b057887 */ /* 0x000fe2000c000000 */
[----:B----4-:R-:W-:Y:S01]  /*1890*/  I2FP.F32.U32 R2, UR7 ;  /* 0x0000000700027c45 */ /* 0x010fe20008201000 */
[----:B------:R-:W2:Y:S03]  /*18a0*/  LDCU UR30, c[0x0][0xb30] ;  /* 0x00016600ff1e77ac */ /* 0x000ea60008000800 */
[----:B------:R-:W4:Y:S01]  /*18b0*/  F2I.U32.TRUNC.NTZ R3, R3 ;  /* 0x0000000300037305 */ /* 0x000f22000020f000 */
[----:B---3--:R-:W-:Y:S01]  /*18c0*/  FMUL R2, R2, UR4 ;  /* 0x0000000402027c20 */ /* 0x008fe20008400000 */
[----:B------:R-:W-:-:S02]  /*18d0*/  ULOP3.LUT UR25, UR5, 0xffff, URZ, 0xc0, !UPT ;  /* 0x0000ffff05197892 */ /* 0x000fc4000f8ec0ff */
[----:B------:R-:W-:Y:S01]  /*18e0*/  UISETP.GE.AND UP2, UPT, UR19, 0x1, UPT ;  /* 0x000000011300788c */ /* 0x000fe2000bf46270 */
[----:B------:R-:W-:-:S03]  /*18f0*/  UMOV UR46, UR7 ;  /* 0x00000007002e7c82 */ /* 0x000fc60008000000 */
[----:B------:R-:W3:Y:S01]  /*1900*/  F2I.U32.TRUNC.NTZ R2, R2 ;  /* 0x0000000200027305 */ /* 0x000ee2000020f000 */
[----:B------:R-:W-:Y:S01]  /*1910*/  UMOV UR45, UR29 ;  /* 0x0000001d002d7c82 */ /* 0x000fe20008000000 */
[----:B----4-:R-:W-:Y:S02]  /*1920*/  R2UR UR4, R3 ;  /* 0x00000000030472ca */ /* 0x010fe400000e0000 */
[----:B------:R-:W-:Y:S02]  /*1930*/  PRMT R3, RZ, 0x7610, R3 ;  /* 0x00007610ff037816 */ /* 0x000fe40000000003 */
[----:B---3--:R-:W-:Y:S02]  /*1940*/  R2UR UR6, R2 ;  /* 0x00000000020672ca */ /* 0x008fe400000e0000 */
[----:B------:R-:W-:-:S07]  /*1950*/  PRMT R2, RZ, 0x7610, R2 ;  /* 0x00007610ff027816 */ /* 0x000fce0000000002 */
[----:B------:R-:W-:-:S04]  /*1960*/  UIADD3 UR5, UPT, UPT, -UR4, URZ, URZ ;  /* 0x000000ff04057290 */ /* 0x000fc8000fffe1ff */
[----:B------:R-:W-:Y:S02]  /*1970*/  UIMAD UR60, UR60, UR5, UR29 ;  /* 0x000000053c3c72a4 */ /* 0x000fe4000f8e021d */
[----:B------:R-:W-:-:S04]  /*1980*/  UIADD3 UR4, UPT, UPT, -UR6, URZ, URZ ;  /* 0x000000ff06047290 */ /* 0x000fc8000fffe1ff */
[----:B------:R-:W-:Y:S01]  /*1990*/  UIMAD UR57, UR57, UR4, UR7 ;  /* 0x00000004393972a4 */ /* 0x000fe2000f8e0207 */
[----:B-12---:R-:W-:Y:S11]  /*19a0*/  BRA.U UP4, `(.L_x_18) ;  /* 0x00000001043c7547 */ /* 0x006ff6000b800000 */
[----:B------:R-:W-:Y:S02]  /*19b0*/  UISETP.GT.U32.AND UP0, UPT, UR60, 0x1, UPT ;  /* 0x000000013c00788c */ /* 0x000fe4000bf04070 */
[----:B------:R-:W-:Y:S02]  /*19c0*/  ULOP3.LUT UR4, UR60, 0xfffffffe, URZ, 0xc0, !UPT ;  /* 0xfffffffe3c047892 */ /* 0x000fe4000f8ec0ff */
[----:B------:R-:W-:Y:S02]  /*19d0*/  UISETP.NE.AND UP1, UPT, UR57, URZ, UP0 ;  /* 0x000000ff3900728c */ /* 0x000fe40008725270 */
[----:B------:R-:W-:Y:S02]  /*19e0*/  UISETP.NE.AND UP0, UPT, UR57, 0x1, UP0 ;  /* 0x000000013900788c */ /* 0x000fe40008705270 */
[----:B------:R-:W-:Y:S02]  /*19f0*/  USEL UR7, URZ, 0x1, UP1 ;  /* 0x00000001ff077887 */ /* 0x000fe40008800000 */
[----:B------:R-:W-:-:S02]  /*1a00*/  USEL UR6, URZ, 0x4, UP0 ;  /* 0x00000004ff067887 */ /* 0x000fc40008000000 */
[----:B------:R-:W-:Y:S02]  /*1a10*/  USEL UR5, URZ, 0x2, UP1 ;  /* 0x00000002ff057887 */ /* 0x000fe40008800000 */
[----:B------:R-:W-:Y:S02]  /*1a20*/  ULEA UR4, UR57, UR4, 0x1 ;  /* 0x0000000439047291 */ /* 0x000fe4000f8e08ff */
[----:B------:R-:W-:Y:S02]  /*1a30*/  USEL UR8, URZ, 0x8, UP0 ;  /* 0x00000008ff087887 */ /* 0x000fe40008000000 */
[----:B------:R-:W-:-:S03]  /*1a40*/  UIADD3 UR5, UPT, UPT, UR5, UR6, UR7 ;  /* 0x0000000605057290 */ /* 0x000fc6000fffe007 */
[----:B------:R-:W-:Y:S01]  /*1a50*/  UMOV UR6, 0x3 ;  /* 0x0000000300067882 */ /* 0x000fe20000000000 */
[----:B------:R-:W-:Y:S02]  /*1a60*/  UIADD3 UR5, UPT, UPT, UR5, UR8, URZ ;  /* 0x0000000805057290 */ /* 0x000fe4000fffe0ff */
[----:B------:R-:W-:-:S04]  /*1a70*/  USHF.L.U32 UR4, UR6, UR4, URZ ;  /* 0x0000000406047299 */ /* 0x000fc800080006ff */
[----:B------:R-:W-:Y:S02]  /*1a80*/  MOV R3, UR5 ;  /* 0x0000000500037c02 */ /* 0x000fe40008000f00 */
[----:B------:R-:W-:Y:S02]  /*1a90*/  MOV R2, UR4 ;  /* 0x0000000400027c02 */ /* 0x000fe40008000f00 */
.L_x_18:
[----:B------:R-:W-:Y:S05]  /*1aa0*/  BRA.U !UP2, `(.L_x_19) ;  /* 0x000000010ad47547 */ /* 0x000fea000b800000 */
[----:B------:R-:W1:Y:S01]  /*1ab0*/  LDCU.128 UR20, c[0x0][0xb10] ;  /* 0x00016200ff1477ac */ /* 0x000e620008000c00 */
[----:B------:R-:W2:Y:S01]  /*1ac0*/  LDCU UR6, c[0x0][0x370] ;  /* 0x00006e00ff0677ac */ /* 0x000ea20008000800 */
[----:B------:R-:W3:Y:S01]  /*1ad0*/  LDCU UR5, c[0x0][0x374] ;  /* 0x00006e80ff0577ac */ /* 0x000ee20008000800 */
[----:B------:R-:W4:Y:S01]  /*1ae0*/  LDCU UR26, c[0x0][0xb0c] ;  /* 0x00016180ff1a77ac */ /* 0x000f220008000800 */
[----:B------:R-:W4:Y:S01]  /*1af0*/  LDCU UR4, c[0x0][0xb20] ;  /* 0x00016400ff0477ac */ /* 0x000f220008000800 */
[----:B------:R-:W4:Y:S01]  /*1b00*/  LDCU.64 UR8, c[0x0][0xb28] ;  /* 0x00016500ff0877ac */ /* 0x000f220008000a00 */
[----:B-1----:R-:W-:Y:S02]  /*1b10*/  UISETP.NE.AND UP0, UPT, UR22, 0x1, UPT ;  /* 0x000000011600788c */ /* 0x002fe4000bf05270 */
[----:B---3--:R-:W-:Y:S02]  /*1b20*/  UIMAD.WIDE.U32 UR10, UR5, UR23, URZ ;  /* 0x00000017050a72a5 */ /* 0x008fe4000f8e00ff */
[----:B--2---:R-:W-:-:S02]  /*1b30*/  UIMAD.WIDE.U32 UR12, UR6, UR20, URZ ;  /* 0x00000014060c72a5 */ /* 0x004fc4000f8e00ff */
[----:B----4-:R-:W-:Y:S02]  /*1b40*/  UISETP.NE.AND UP1, UPT, UR26, 0x1, UPT ;  /* 0x000000011a00788c */ /* 0x010fe4000bf25270 */
[----:B------:R-:W-:Y:S01]  /*1b50*/  UISETP.NE.AND UP2, UPT, UR19, 0x1, UPT ;  /* 0x000000011300788c */ /* 0x000fe2000bf45270 */
[----:B------:R-:W-:Y:S02]  /*1b60*/  UMOV UR10, UR11 ;  /* 0x0000000b000a7c82 */ /* 0x000fe40008000000 */
[----:B------:R-:W-:Y:S01]  /*1b70*/  UMOV UR12, UR13 ;  /* 0x0000000d000c7c82 */ /* 0x000fe20008000000 */
[----:B------:R-:W-:Y:S02]  /*1b80*/  @UP0 USHF.R.U32.HI UR5, URZ, UR4, UR10 ;  /* 0x00000004ff050299 */ /* 0x000fe4000801160a */
[----:B------:R-:W-:Y:S02]  /*1b90*/  UIMAD.WIDE.U32 UR16, UR46, UR23, URZ ;  /* 0x000000172e1072a5 */ /* 0x000fe4000f8e00ff */
[----:B------:R-:W-:-:S02]  /*1ba0*/  UIMAD.WIDE.U32 UR10, UR5, UR8, URZ ;  /* 0x00000008050a72a5 */ /* 0x000fc4000f8e00ff */
[----:B------:R-:W-:Y:S02]  /*1bb0*/  @UP1 USHF.R.U32.HI UR6, URZ, UR21, UR12 ;  /* 0x00000015ff061299 */ /* 0x000fe4000801160c */
[----:B------:R-:W-:Y:S02]  /*1bc0*/  UIMAD.WIDE.U32 UR14, UR29, UR20, URZ ;  /* 0x000000141d0e72a5 */ /* 0x000fe4000f8e00ff */
[----:B------:R-:W-:Y:S01]  /*1bd0*/  UIMAD.WIDE.U32 UR12, UR6, UR8, URZ ;  /* 0x00000008060c72a5 */ /* 0x000fe2000f8e00ff */
[----:B------:R-:W-:Y:S01]  /*1be0*/  UMOV UR16, UR17 ;  /* 0x0000001100107c82 */ /* 0x000fe20008000000 */
[----:B------:R-:W-:Y:S01]  /*1bf0*/  UMOV UR10, UR11 ;  /* 0x0000000b000a7c82 */ /* 0x000fe20008000000 */
[----:B------:R-:W-:Y:S02]  /*1c00*/  USHF.R.U32.HI UR16, URZ, UR4, UR16 ;  /* 0x00000004ff107299 */ /* 0x000fe40008011610 */
[----:B------:R-:W-:Y:S02]  /*1c10*/  @UP2 USHF.R.U32.HI UR5, URZ, UR9, UR10 ;  /* 0x00000009ff052299 */ /* 0x000fe4000801160a */
[----:B------:R-:W-:Y:S01]  /*1c20*/  UMOV UR7, UR13 ;  /* 0x0000000d00077c82 */ /* 0x000fe20008000000 */
[----:B------:R-:W-:Y:S01]  /*1c30*/  UMOV UR14, UR15 ;  /* 0x0000000f000e7c82 */ /* 0x000fe20008000000 */
[----:B------:R-:W-:-:S02]  /*1c40*/  @UP2 USHF.R.U32.HI UR6, URZ, UR9, UR7 ;  /* 0x00000009ff062299 */ /* 0x000fc40008011607 */
[----:B------:R-:W-:Y:S02]  /*1c50*/  USHF.R.U32.HI UR14, URZ, UR21, UR14 ;  /* 0x00000015ff0e7299 */ /* 0x000fe4000801160e */
[----:B------:R-:W-:Y:S02]  /*1c60*/  USEL UR4, UR46, UR16, !UP0 ;  /* 0x000000102e047287 */ /* 0x000fe4000c000000 */
[----:B------:R-:W-:Y:S02]  /*1c70*/  UIMAD UR7, UR5, UR19, URZ ;  /* 0x00000013050772a4 */ /* 0x000fe4000f8e02ff */
[----:B------:R-:W-:Y:S02]  /*1c80*/  USEL UR5, UR29, UR14, !UP1 ;  /* 0x0000000e1d057287 */ /* 0x000fe4000c800000 */
[----:B------:R-:W-:Y:S02]  /*1c90*/  UIMAD UR12, UR6, UR19, URZ ;  /* 0x00000013060c72a4 */ /* 0x000fe4000f8e02ff */
[----:B------:R-:W-:-:S02]  /*1ca0*/  UISETP.GE.AND UP0, UPT, UR4, UR7, UPT ;  /* 0x000000070400728c */ /* 0x000fc4000bf06270 */
[----:B------:R-:W-:Y:S02]  /*1cb0*/  UIMAD.WIDE.U32 UR10, UR4, UR8, URZ ;  /* 0x00000008040a72a5 */ /* 0x000fe4000f8e00ff */
[----:B------:R-:W-:Y:S02]  /*1cc0*/  UISETP.GE.OR UP0, UPT, UR5, UR12, UP0 ;  /* 0x0000000c0500728c */ /* 0x000fe40008706670 */
[----:B------:R-:W-:Y:S02]  /*1cd0*/  UIMAD.WIDE.U32 UR12, UR5, UR8, URZ ;  /* 0x00000008050c72a5 */ /* 0x000fe4000f8e00ff */
[----:B------:R-:W-:Y:S01]  /*1ce0*/  UIADD3 UR10, UPT, UPT, -UR4, URZ, URZ ;  /* 0x000000ff040a7290 */ /* 0x000fe2000fffe1ff */
[----:B------:R-:W-:Y:S01]  /*1cf0*/  UMOV UR8, UR11 ;  /* 0x0000000b00087c82 */ /* 0x000fe20008000000 */
[----:B------:R-:W-:Y:S02]  /*1d00*/  UIADD3 UR45, UPT, UPT, -UR5, URZ, URZ ;  /* 0x000000ff052d7290 */ /* 0x000fe4000fffe1ff */
[----:B------:R-:W-:-:S03]  /*1d10*/  USHF.R.U32.HI UR8, URZ, UR9, UR8 ;  /* 0x00000009ff087299 */ /* 0x000fc60008011608 */
[----:B------:R-:W-:Y:S01]  /*1d20*/  @!UP0 UMOV UR7, UR13 ;  /* 0x0000000d00078c82 */ /* 0x000fe20008000000 */
[----:B------:R-:W-:Y:S02]  /*1d30*/  UIMAD UR46, UR22, UR10, UR46 ;  /* 0x0000000a162e72a4 */ /* 0x000fe4000f8e022e */
[----:B------:R-:W-:Y:S02]  /*1d40*/  USEL UR8, UR4, UR8, !UP2 ;  /* 0x0000000804087287 */ /* 0x000fe4000d000000 */
[----:B------:R-:W-:Y:S02]  /*1d50*/  @!UP0 USHF.R.U32.HI UR7, URZ, UR9, UR7 ;  /* 0x00000009ff078299 */ /* 0x000fe40008011607 */
[----:B------:R-:W-:Y:S02]  /*1d60*/  UIADD3 UR9, UPT, UPT, -UR8, URZ, URZ ;  /* 0x000000ff08097290 */ /* 0x000fe4000fffe1ff */
[----:B------:R-:W-:Y:S02]  /*1d70*/  @!UP0 USEL UR7, UR5, UR7, !UP2 ;  /* 0x0000000705078287 */ /* 0x000fe4000d000000 */
[----:B------:R-:W-:-:S02]  /*1d80*/  UIMAD UR9, UR19, UR9, UR4 ;  /* 0x00000009130972a4 */ /* 0x000fc4000f8e0204 */
[----:B------:R-:W-:Y:S02]  /*1d90*/  @!UP0 UIADD3 UR8, UPT, UPT, UR8, -UR7, URZ ;  /* 0x8000000708088290 */ /* 0x000fe4000fffe0ff */
[----:B------:R-:W-:Y:S02]  /*1da0*/  @!UP0 UIMAD UR6, UR9, UR6, UR7 ;  /* 0x00000006090682a4 */ /* 0x000fe4000f8e0207 */
[----:B------:R-:W-:Y:S02]  /*1db0*/  @!UP0 UIMAD UR4, UR8, UR19, UR5 ;  /* 0x00000013080482a4 */ /* 0x000fe4000f8e0205 */
[----:B------:R-:W-:Y:S02]  /*1dc0*/  UIMAD UR45, UR26, UR45, UR29 ;  /* 0x0000002d1a2d72a4 */ /* 0x000fe4000f8e021d */
[----:B------:R-:W-:Y:S01]  /*1dd0*/  UIMAD UR46, UR4, UR22, UR46 ;  /* 0x00000016042e72a4 */ /* 0x000fe2000f8e022e */
[----:B------:R-:W-:Y:S02]  /*1de0*/  @!UP0 UMOV UR5, UR6 ;  /* 0x0000000600058c82 */ /* 0x000fe40008000000 */
[----:B------:R-:W-:-:S12]  /*1df0*/  UIMAD UR45, UR5, UR26, UR45 ;  /* 0x0000001a052d72a4 */ /* 0x000fd8000f8e022d */
.L_x_19:
[----:B------:R-:W-:Y:S02]  /*1e00*/  UISETP.NE.AND UP1, UPT, UR30, 0x1, UPT ;  /* 0x000000011e00788c */ /* 0x000fe4000bf25270 */
[----:B------:R-:W-:Y:S02]  /*1e10*/  UISETP.NE.AND UP0, UPT, UR18, 0x2, UPT ;  /* 0x000000021200788c */ /* 0x000fe4000bf05270 */
[----:B------:R-:W-:Y:S02]  /*1e20*/  ULOP3.LUT UR24, UR24, 0x400, URZ, 0xc0, !UPT ;  /* 0x0000040018187892 */ /* 0x000fe4000f8ec0ff */
[----:B------:R-:W-:-:S03]  /*1e30*/  USHF.L.U32 UR21, UR31, UR25, URZ ;  /* 0x000000191f157299 */ /* 0x000fc600080006ff */
[----:B------:R-:W-:Y:S09]  /*1e40*/  BRA.U UP1, `(.L_x_20) ;  /* 0x0000000101447547 */ /* 0x000ff2000b800000 */
[----:B------:R-:W1:Y:S01]  /*1e50*/  LDCU.128 UR8, c[0x0][0xb10] ;  /* 0x00016200ff0877ac */ /* 0x000e620008000c00 */
[----:B------:R-:W2:Y:S01]  /*1e60*/  LDCU UR12, c[0x0][0xb0c] ;  /* 0x00016180ff0c77ac */ /* 0x000ea20008000800 */
[----:B------:R-:W3:Y:S01]  /*1e70*/  LDCU UR13, c[0x0][0xb20] ;  /* 0x00016400ff0d77ac */ /* 0x000ee20008000800 */
[----:B-1----:R-:W-:Y:S02]  /*1e80*/  UIMAD.WIDE.U32 UR6, UR45, UR8, URZ ;  /* 0x000000082d0672a5 */ /* 0x002fe4000f8e00ff */
[----:B------:R-:W-:Y:S02]  /*1e90*/  UIMAD.WIDE.U32 UR4, UR46, UR11, URZ ;  /* 0x0000000b2e0472a5 */ /* 0x000fe4000f8e00ff */
[----:B--2---:R-:W-:Y:S02]  /*1ea0*/  UISETP.NE.AND UP2, UPT, UR12, 0x1, UPT ;  /* 0x000000010c00788c */ /* 0x004fe4000bf45270 */
[----:B------:R-:W-:Y:S01]  /*1eb0*/  UISETP.NE.AND UP1, UPT, UR10, 0x1, UPT ;  /* 0x000000010a00788c */ /* 0x000fe2000bf25270 */
[----:B------:R-:W-:-:S02]  /*1ec0*/  UMOV UR6, UR7 ;  /* 0x0000000700067c82 */ /* 0x000fc40008000000 */
[----:B------:R-:W-:Y:S01]  /*1ed0*/  UMOV UR4, UR5 ;  /* 0x0000000500047c82 */ /* 0x000fe20008000000 */
[----:B------:R-:W-:Y:S02]  /*1ee0*/  USHF.R.U32.HI UR6, URZ, UR9, UR6 ;  /* 0x00000009ff067299 */ /* 0x000fe40008011606 */
[----:B---3--:R-:W-:Y:S02]  /*1ef0*/  USHF.R.U32.HI UR4, URZ, UR13, UR4 ;  /* 0x0000000dff047299 */ /* 0x008fe40008011604 */
[----:B------:R-:W-:Y:S02]  /*1f00*/  USEL UR5, UR45, UR6, !UP2 ;  /* 0x000000062d057287 */ /* 0x000fe4000d000000 */
[----:B------:R-:W-:-:S04]  /*1f10*/  USEL UR4, UR46, UR4, !UP1 ;  /* 0x000000042e047287 */ /* 0x000fc8000c800000 */
[----:B------:R-:W-:Y:S02]  /*1f20*/  UIADD3 UR6, UPT, UPT, -UR4, UR5, URZ ;  /* 0x0000000504067290 */ /* 0x000fe4000fffe1ff */
[----:B------:R-:W-:Y:S02]  /*1f30*/  UIADD3 UR4, UPT, UPT, UR4, -UR5, URZ ;  /* 0x8000000504047290 */ /* 0x000fe4000fffe0ff */
[----:B------:R-:W-:Y:S02]  /*1f40*/  UIMAD UR46, UR6, UR10, UR46 ;  /* 0x0000000a062e72a4 */ /* 0x000fe4000f8e022e */
[----:B------:R-:W-:-:S12]  /*1f50*/  UIMAD UR45, UR4, UR12, UR45 ;  /* 0x0000000c042d72a4 */ /* 0x000fd8000f8e022d */
.L_x_20:
[----:B------:R-:W-:Y:S05]  /*1f60*/  BRA.U !UP5, `(.L_x_21) ;  /* 0x000000010d0c7547 */ /* 0x000fea000b800000 */
[----:B------:R-:W-:Y:S01]  /*1f70*/  UCGABAR_WAIT ;  /* 0x0000000000007dc7 */ /* 0x000fe20008000000 */
[----:B------:R-:W-:Y:S01]  /*1f80*/  CCTL.IVALL ;  /* 0x00000000ff00798f */ /* 0x000fe20002000000 */
[----:B------:R-:W-:Y:S05]  /*1f90*/  BRA `(.L_x_22) ;  /* 0x0000000000047947 */ /* 0x000fea0003800000 */
.L_x_21:
[----:B------:R-:W-:Y:S06]  /*1fa0*/  BAR.SYNC.DEFER_BLOCKING 0x0 ;  /* 0x0000000000007b1d */ /* 0x000fec0000010000 */
.L_x_22:
[----:B------:R-:W-:Y:S05]  /*1fb0*/  BRA.U UP0, `(.L_x_23) ;  /* 0x0000003900787547 */ /* 0x000fea000b800000 */
[----:B------:R-:W1:Y:S01]  /*1fc0*/  LDCU UR6, c[0x0][0x38c] ;  /* 0x00007180ff0677ac */ /* 0x000e620008000800 */
[----:B------:R-:W-:Y:S01]  /*1fd0*/  PLOP3.LUT P1, PT, PT, PT, UP3, 0x80, 0x8 ;  /* 0x000000000008781c */ /* 0x000fe20003f2f038 */
[----:B------:R-:W-:Y:S01]  /*1fe0*/  IMAD.MOV.U32 R12, RZ, RZ, 0x1 ;  /* 0x00000001ff0c7424 */ /* 0x000fe200078e00ff */
[----:B------:R-:W-:Y:S01]  /*1ff0*/  ISETP.NE.AND P2, PT, R0, RZ, P3 ;  /* 0x000000ff0000720c */ /* 0x000fe20001f45270 */
[----:B------:R-:W-:Y:S01]  /*2000*/  USHF.L.U32 UR7, UR29, 0x6, URZ ;  /* 0x000000061d077899 */ /* 0x000fe200080006ff */
[----:B------:R-:W-:Y:S01]  /*2010*/  PLOP3.LUT P1, PT, P1, PT, PT, 0x8, 0x80 ;  /* 0x000000000080781c */ /* 0x000fe20000f2e170 */
[----:B------:R-:W-:Y:S01]  /*2020*/  USHF.L.U32 UR48, UR29, 0x5, URZ ;  /* 0x000000051d307899 */ /* 0x000fe200080006ff */
[----:B------:R-:W-:Y:S01]  /*2030*/  CS2R R10, SRZ ;  /* 0x00000000000a7805 */ /* 0x000fe2000001ff00 */
[----:B------:R-:W-:Y:S01]  /*2040*/  UISETP.NE.AND UP1, UPT, UR18, URZ, UPT ;  /* 0x000000ff1200728c */ /* 0x000fe2000bf25270 */
[----:B------:R-:W-:Y:S01]  /*2050*/  IMAD.MOV.U32 R9, RZ, RZ, RZ ;  /* 0x000000ffff097224 */ /* 0x000fe200078e00ff */
[----:B------:R-:W2:Y:S01]  /*2060*/  LDCU UR39, c[0x0][0x370] ;  /* 0x00006e00ff2777ac */ /* 0x000ea20008000800 */
[----:B------:R-:W-:Y:S01]  /*2070*/  IMAD.MOV.U32 R8, RZ, RZ, 0x1 ;  /* 0x00000001ff087424 */ /* 0x000fe200078e00ff */
[----:B------:R-:W3:Y:S01]  /*2080*/  LDCU.64 UR26, c[0x0][0x348] ;  /* 0x00006900ff1a77ac */ /* 0x000ee20008000a00 */
[----:B-1----:R-:W-:-:S02]  /*2090*/  UIADD3 UR5, UPT, UPT, UR6, 0x1f, URZ ;  /* 0x0000001f06057890 */ /* 0x002fc4000fffe0ff */
[----:B------:R-:W-:Y:S02]  /*20a0*/  UIADD3 UR49, UPT, UPT, UR6, 0x3e, URZ ;  /* 0x0000003e06317890 */ /* 0x000fe4000fffe0ff */
[----:B------:R-:W-:Y:S01]  /*20b0*/  USHF.R.S32.HI UR4, URZ, 0x1f, UR5 ;  /* 0x0000001fff047899 */ /* 0x000fe20008011405 */
[----:B------:R-:W1:Y:S03]  /*20c0*/  LDCU UR38, c[0x0][0x374] ;  /* 0x00006e80ff2677ac */ /* 0x000e660008000800 */
[----:B------:R-:W-:Y:S02]  /*20d0*/  ULEA.HI UR4, UR4, UR5, URZ, 0x5 ;  /* 0x0000000504047291 */ /* 0x000fe4000f8f28ff */
[----:B------:R-:W-:Y:S02]  /*20e0*/  UIADD3 UR5, UPT, UPT, UR6, -0x1, URZ ;  /* 0xffffffff06057890 */ /* 0x000fe4000fffe0ff */
[----:B------:R-:W-:-:S02]  /*20f0*/  USHF.R.S32.HI UR42, URZ, 0x5, UR4 ;  /* 0x00000005ff2a7899 */ /* 0x000fc40008011404 */
[----:B------:R-:W-:Y:S02]  /*2100*/  UISETP.GE.U32.AND UP2, UPT, UR5, -0x3f, UPT ;  /* 0xffffffc10500788c */ /* 0x000fe4000bf46070 */
[----:B------:R-:W-:Y:S02]  /*2110*/  UISETP.LT.U32.AND UP0, UPT, UR42, 0x48, UPT ;  /* 0x000000482a00788c */ /* 0x000fe4000bf01070 */
[----:B------:R-:W-:Y:S02]  /*2120*/  ULOP3.LUT UR5, UR7, 0x40, URZ, 0xc0, !UPT ;  /* 0x0000004007057892 */ /* 0x000fe4000f8ec0ff */
[----:B------:R-:W-:Y:S02]  /*2130*/  USEL UR41, UR42, 0x48, UP0 ;  /* 0x000000482a297887 */ /* 0x000fe40008000000 */
[----:B------:R-:W-:Y:S02]  /*2140*/  ULEA.HI UR44, UR24, UR5, URZ, 0x1b ;  /* 0x00000005182c7291 */ /* 0x000fe4000f8fd8ff */
[----:B------:R-:W-:-:S02]  /*2150*/  UIADD3 UR4, UPT, UPT, UR41, -0x1, URZ ;  /* 0xffffffff29047890 */ /* 0x000fc4000fffe0ff */
[----:B------:R-:W-:Y:S02]  /*2160*/  @UP2 UIADD3 UR4, UPT, UPT, UR41, URZ, URZ ;  /* 0x000000ff29042290 */ /* 0x000fe4000fffe0ff */
[----:B------:R-:W-:Y:S02]  /*2170*/  ULOP3.LUT UR48, UR48, 0x20, URZ, 0xc0, !UPT ;  /* 0x0000002030307892 */ /* 0x000fe4000f8ec0ff */
[----:B------:R-:W-:Y:S02]  /*2180*/  USEL UR25, UR34, 0x2, UP1 ;  /* 0x0000000222197887 */ /* 0x000fe40008800000 */
[----:B------:R-:W-:Y:S02]  /*2190*/  UIADD3 UR47, UPT, UPT, UR42, -UR41, URZ ;  /* 0x800000292a2f7290 */ /* 0x000fe4000fffe0ff */
[----:B------:R-:W-:Y:S02]  /*21a0*/  UIADD3 UR28, UPT, UPT, UR4, 0x1, URZ ;  /* 0x00000001041c7890 */ /* 0x000fe4000fffe0ff */
[----:B------:R-:W-:Y:S01]  /*21b0*/  UIADD3 UR43, UPT, UPT, -UR4, URZ, URZ ;  /* 0x000000ff042b7290 */ /* 0x000fe2000fffe1ff */
[----:B-123--:R-:W-:-:S11]  /*21c0*/  UMOV UR5, URZ ;  /* 0x000000ff00057c82 */ /* 0x00efd60008000000 */
.L_x_43:
[----:B------:R-:W-:Y:S01]  /*21d0*/  UISETP.NE.AND UP0, UPT, UR55, URZ, UPT ;  /* 0x000000ff3700728c */ /* 0x000fe2000bf05270 */
[----:B------:R-:W1:Y:S08]  /*21e0*/  S2UR UR55, SR_CgaCtaId ;  /* 0x00000000003779c3 */ /* 0x000e700000008800 */
[----:B------:R-:W-:Y:S05]  /*21f0*/  BRA.U UP0, `(.L_x_24) ;  /* 0x0000000100347547 */ /* 0x000fea000b800000 */
[----:B------:R-:W2:Y:S01]  /*2200*/  S2R R0, SR_CgaCtaId ;  /* 0x0000000000007919 */ /* 0x000ea20000008800 */
[----:B------:R-:W-:-:S04]  /*2210*/  MOV R2, 0x400 ;  /* 0x0000040000027802 */ /* 0x000fc80000000f00 */
[----:B--2---:R-:W-:Y:S02]  /*2220*/  LEA R0, R0, R2, 0x18 ;  /* 0x0000000200007211 */ /* 0x004fe400078ec0ff */
[----:B------:R-:W-:-:S03]  /*2230*/  SHF.L.U32 R2, R8, 0x1f, RZ ;  /* 0x0000001f08027819 */ /* 0x000fc600000006ff */
[----:B------:R-:W-:-:S04]  /*2240*/  IMAD R0, R9, 0x8, R0 ;  /* 0x0000000809007824 */ /* 0x000fc800078e0200 */
[----:B------:R-:W2:Y:S02]  /*2250*/  SYNCS.PHASECHK.TRANS64.TRYWAIT P0, [R0+URZ+0x510], R2 ;  /* 0x00051002000075a7 */ /* 0x000ea400080011ff */
[----:B--2---:R-:W-:Y:S05]  /*2260*/  @!P0 BRA `(.L_x_25) ;  /* 0x0000007800408947 */ /* 0x004fea0003800000 */
.L_x_182:
[----:B------:R-:W-:Y:S01]  /*2270*/  VIADD R9, R9, 0x1 ;  /* 0x0000000109097836 */ /* 0x000fe20000000000 */
[----:B------:R2:W-:Y:S04]  /*2280*/  SYNCS.ARRIVE.TRANS64.A1T0 RZ, [R0+URZ+0x500], RZ ;  /* 0x000500ff00ff79a7 */ /* 0x0005e800081000ff */
[----:B------:R-:W-:-:S04]  /*2290*/  ISETP.NE.AND P0, PT, R9, 0x2, PT ;  /* 0x000000020900780c */ /* 0x000fc80003f05270 */
[----:B------:R-:W-:Y:S02]  /*22a0*/  SEL R9, R9, RZ, P0 ;  /* 0x000000ff09097207 */ /* 0x000fe40000000000 */
[----:B--2---:R-:W-:-:S04]  /*22b0*/  SEL R0, RZ, 0x1, P0 ;  /* 0x00000001ff007807 */ /* 0x004fc80000000000 */
[----:B------:R-:W-:-:S07]  /*22c0*/  LOP3.LUT R8, R8, R0, RZ, 0x3c, !PT ;  /* 0x0000000008087212 */ /* 0x000fce00078e3cff */
.L_x_24:
[----:B------:R-:W-:Y:S01]  /*22d0*/  UMOV UR6, 0x400 ;  /* 0x0000040000067882 */ /* 0x000fe20000000000 */
[----:B------:R-:W-:Y:S01]  /*22e0*/  SHF.L.U32 R0, R12, 0x1f, RZ ;  /* 0x0000001f0c007819 */ /* 0x000fe200000006ff */
[----:B-1----:R-:W-:Y:S02]  /*22f0*/  ULEA UR6, UR55, UR6, 0x18 ;  /* 0x0000000637067291 */ /* 0x002fe4000f8ec0ff */
[----:B------:R-:W-:Y:S02]  /*2300*/  UISETP.GE.U32.AND UP0, UPT, UR49, 0x3f, UPT ;  /* 0x0000003f3100788c */ /* 0x000fe4000bf06070 */
[----:B------:R-:W-:Y:S02]  /*2310*/  ULEA UR4, UR5, UR6, 0x3 ;  /* 0x0000000605047291 */ /* 0x000fe4000f8e18ff */
[----:B------:R-:W-:Y:S01]  /*2320*/  ULEA UR11, UR46, UR48, 0x6 ;  /* 0x000000302e0b7291 */ /* 0x000fe2000f8e30ff */
[----:B------:R-:W-:-:S06]  /*2330*/  UMOV UR7, URZ ;  /* 0x000000ff00077c82 */ /* 0x000fcc0008000000 */
[----:B------:R1:W2:Y:S01]  /*2340*/  SYNCS.PHASECHK.TRANS64.TRYWAIT P0, [UR4+0x240], R0 ;  /* 0x00024000ff0075a7 */ /* 0x0002a20008001104 */
[----:B------:R-:W-:-:S04]  /*2350*/  ULEA.HI UR4, UR45, UR45, URZ, 0x1 ;  /* 0x0000002d2d047291 */ /* 0x000fc8000f8f08ff */
[----:B------:R-:W-:-:S04]  /*2360*/  USHF.L.U32 UR4, UR4, 0x6, URZ ;  /* 0x0000000604047899 */ /* 0x000fc800080006ff */
[----:B------:R-:W-:-:S04]  /*2370*/  ULOP3.LUT UR35, UR4, 0xffffff80, URZ, 0xc0, !UPT ;  /* 0xffffff8004237892 */ /* 0x000fc8000f8ec0ff */
[----:B------:R-:W-:Y:S01]  /*2380*/  UIADD3 UR35, UPT, UPT, UR44, UR35, URZ ;  /* 0x000000232c237290 */ /* 0x000fe2000fffe0ff */
[----:B------:R-:W-:Y:S11]  /*2390*/  BRA.U !UP0, `(.L_x_26) ;  /* 0x0000000108c47547 */ /* 0x000ff6000b800000 */
[----:B------:R-:W-:Y:S01]  /*23a0*/  UMOV UR13, UR43 ;  /* 0x0000002b000d7c82 */ /* 0x000fe20008000000 */
[----:B------:R-:W-:Y:S01]  /*23b0*/  UMOV UR4, UR5 ;  /* 0x0000000500047c82 */ /* 0x000fe20008000000 */
[----:B------:R-:W-:-:S05]  /*23c0*/  UMOV UR34, URZ ;  /* 0x000000ff00227c82 */ /* 0x000fca0008000000 */
.L_x_32:
[----:B------:R-:W-:Y:S01]  /*23d0*/  ULEA UR33, UR4, UR6, 0x3 ;  /* 0x0000000604217291 */ /* 0x000fe2000f8e18ff */
[----:B--2---:R-:W-:Y:S01]  /*23e0*/  @P3 MOV R2, 0x1800 ;  /* 0x0000180000023802 */ /* 0x004fe20000000f00 */
[----:B--234-:R-:W-:Y:S10]  /*23f0*/  @P0 BRA `(.L_x_27) ;  /* 0x00000000000c0947 */ /* 0x01cff40003800000 */
[----:B------:R-:W-:-:S04]  /*2400*/  SHF.L.U32 R3, R12, 0x1f, RZ ;  /* 0x0000001f0c037819 */ /* 0x000fc800000006ff */
[----:B------:R-:W2:Y:S02]  /*2410*/  SYNCS.PHASECHK.TRANS64.TRYWAIT P0, [UR33+0x240], R3 ;  /* 0x00024003ff0075a7 */ /* 0x000ea40008001121 */
[----:B--2---:R-:W-:Y:S05]  /*2420*/  @!P0 BRA `(.L_x_28) ;  /* 0x0000007400e48947 */ /* 0x004fea0003800000 */
.L_x_27:
[----:B------:R2:W-:Y:S01]  /*2430*/  @P3 SYNCS.ARRIVE.TRANS64 RZ, [UR33], R2 ;  /* 0x00000002ffff39a7 */ /* 0x0005e20008000021 */
[----:B------:R-:W-:Y:S02]  /*2440*/  ULOP3.LUT UR5, UR25, 0x2, URZ, 0xfc, !UPT ;  /* 0x0000000219057892 */ /* 0x000fe4000f8efcff */
[----:B------:R-:W-:Y:S02]  /*2450*/  UIADD3 UR13, UPT, UPT, UR13, 0x1, URZ ;  /* 0x000000010d0d7890 */ /* 0x000fe4000fffe0ff */
[----:B------:R-:W-:Y:S02]  /*2460*/  UISETP.NE.AND UP0, UPT, UR5, 0x2, UPT ;  /* 0x000000020500788c */ /* 0x000fe4000bf05270 */
[----:B------:R-:W-:-:S07]  /*2470*/  UISETP.NE.AND UP2, UPT, UR13, 0x1, UPT ;  /* 0x000000010d00788c */ /* 0x000fce000bf45270 */
[----:B------:R-:W-:Y:S05]  /*2480*/  BRA.U UP0, `(.L_x_29) ;  /* 0x0000000100047547 */ /* 0x000fea000b800000 */
[----:B------:R-:W-:Y:S05]  /*2490*/  BPT.TRAP 0x1 ;  /* 0x000000040000795c */ /* 0x000fea0000300000 */
.L_x_29:
[----:B------:R-:W-:Y:S04]  /*24a0*/  BSSY.RECONVERGENT B0, `(.L_x_30) ;  /* 0x0000003000007945 */ /* 0x000fe80003800200 */
[----:B------:R-:W-:Y:S05]  /*24b0*/  @!P2 BRA `(.L_x_31) ;  /* 0x000000000004a947 */ /* 0x000fea0003800000 */
[----:B------:R-:W-:Y:S05]  /*24c0*/  BPT.TRAP 0x1 ;  /* 0x000000040000795c */ /* 0x000fea0000300000 */
.L_x_31:
[----:B------:R-:W-:Y:S05]  /*24d0*/  BSYNC.RECONVERGENT B0 ;  /* 0x0000000000007941 */ /* 0x000fea0003800200 */
.L_x_30:
[----:B------:R-:W-:Y:S02]  /*24e0*/  UIADD3 UR5, UPT, UPT, UR4, 0x1, URZ ;  /* 0x0000000104057890 */ /* 0x000fe4000fffe0ff */
[----:B------:R-:W-:Y:S02]  /*24f0*/  ULEA UR32, UR4, UR24, 0xb ;  /* 0x0000001804207291 */ /* 0x000fe4000f8e58ff */
[----:B------:R-:W-:Y:S02]  /*2500*/  UISETP.NE.AND UP0, UPT, UR5, 0x48, UPT ;  /* 0x000000480500788c */ /* 0x000fe4000bf05270 */
[----:B------:R-:W-:Y:S02]  /*2510*/  UIADD3 UR16, UP1, UPT, UR26, 0x80, URZ ;  /* 0x000000801a107890 */ /* 0x000fe4000ff3e0ff */
[----:B------:R-:W-:Y:S02]  /*2520*/  USEL UR8, URZ, 0x1, UP0 ;  /* 0x00000001ff087887 */ /* 0x000fe40008000000 */
[----:B------:R-:W-:-:S02]  /*2530*/  USEL UR5, UR5, URZ, UP0 ;  /* 0x000000ff05057287 */ /* 0x000fc40008000000 */
[----:B------:R-:W-:Y:S02]  /*2540*/  UIADD3 UR14, UP0, UPT, UR26, 0x180, URZ ;  /* 0x000001801a0e7890 */ /* 0x000fe4000ff1e0ff */
[----:B------:R-:W-:Y:S01]  /*2550*/  LOP3.LUT R12, R12, UR8, RZ, 0x3c, !PT ;  /* 0x000000080c0c7c12 */ /* 0x000fe2000f8e3cff */
[----:B------:R-:W-:Y:S02]  /*2560*/  ULEA UR8, UR4, UR6, 0xa ;  /* 0x0000000604087291 */ /* 0x000fe4000f8e50ff */
[----:B------:R-:W-:Y:S01]  /*2570*/  ULEA UR7, UR5, UR6, 0x3 ;  /* 0x0000000605077291 */ /* 0x000fe2000f8e18ff */
[----:B-1----:R-:W-:Y:S01]  /*2580*/  SHF.L.U32 R0, R12, 0x1f, RZ ;  /* 0x0000001f0c007819 */ /* 0x002fe200000006ff */
[----:B------:R-:W-:Y:S02]  /*2590*/  ULOP3.LUT UR33, UR33, 0xfefffff8, URZ, 0xc0, !UPT ;  /* 0xfefffff821217892 */ /* 0x000fe4000f8ec0ff */
[----:B------:R-:W-:Y:S02]  /*25a0*/  UIADD3.X UR17, UPT, UPT, URZ, UR27, URZ, UP1, !UPT ;  /* 0x0000001bff117290 */ /* 0x000fe40008ffe4ff */
[----:B------:R-:W-:-:S02]  /*25b0*/  UIADD3 UR32, UPT, UPT, UR6, 0x2800, UR32 ;  /* 0x0000280006207890 */ /* 0x000fc4000fffe020 */
[----:B------:R-:W-:Y:S01]  /*25c0*/  UPRMT UR4, URZ, 0x5410, UR21 ;  /* 0x00005410ff047896 */ /* 0x000fe20008000015 */
[----:B------:R3:W4:Y:S01]  /*25d0*/  SYNCS.PHASECHK.TRANS64.TRYWAIT P0, [UR7+0x240], R0 ;  /* 0x00024000ff0075a7 */ /* 0x0007220008001107 */
[----:B------:R-:W-:Y:S02]  /*25e0*/  UIADD3 UR8, UPT, UPT, UR8, 0x26800, URZ ;  /* 0x0002680008087890 */ /* 0x000fe4000fffe0ff */
[----:B------:R-:W-:Y:S01]  /*25f0*/  UIADD3.X UR15, UPT, UPT, URZ, UR27, URZ, UP0, !UPT ;  /* 0x0000001bff0f7290 */ /* 0x000fe200087fe4ff */
[----:B------:R-:W-:Y:S01]  /*2600*/  UMOV UR18, 0x0 ;  /* 0x0000000000127882 */ /* 0x000fe20000000000 */
[----:B------:R-:W-:Y:S01]  /*2610*/  UMOV UR19, 0x10000000 ;  /* 0x1000000000137882 */ /* 0x000fe20000000000 */
[----:B------:R-:W-:Y:S01]  /*2620*/  UMOV UR10, UR34 ;  /* 0x00000022000a7c82 */ /* 0x000fe20008000000 */
[----:B------:R-:W-:Y:S01]  /*2630*/  UMOV UR12, UR36 ;  /* 0x00000024000c7c82 */ /* 0x000fe20008000000 */
[----:B------:R-:W-:Y:S01]  /*2640*/  UMOV UR9, UR33 ;  /* 0x0000002100097c82 */ /* 0x000fe20008000000 */
[----:B------:R1:W-:Y:S01]  /*2650*/  UTMALDG.3D.MULTICAST.2CTA [UR32], [UR16], UR4, desc[UR18] ;  /* 0x00001220100073b4 */ /* 0x0003e20008211804 */
[----:B------:R-:W-:-:S02]  /*2660*/  UMOV UR7, UR28 ;  /* 0x0000001c00077c82 */ /* 0x000fc40008000000 */
[----:B------:R3:W-:Y:S01]  /*2670*/  UTMALDG.3D.2CTA [UR8], [UR14], desc[UR18] ;  /* 0x000012080e0075b4 */ /* 0x0007e20008211000 */
[----:B-1----:R-:W-:Y:S01]  /*2680*/  UIADD3 UR34, UPT, UPT, UR34, 0x20, URZ ;  /* 0x0000002022227890 */ /* 0x002fe2000fffe0ff */
[----:B------:R-:W-:Y:S01]  /*2690*/  UMOV UR4, UR5 ;  /* 0x0000000500047c82 */ /* 0x000fe20008000000 */
[----:B------:R-:W-:Y:S10]  /*26a0*/  BRA.U UP2, `(.L_x_32) ;  /* 0xfffffffd02487547 */ /* 0x000ff4000b83ffff */
.L_x_26:
[----:B------:R-:W-:Y:S01]  /*26b0*/  ULEA UR4, UR5, UR6, 0x3 ;  /* 0x0000000605047291 */ /* 0x000fe2000f8e18ff */
[----:B-1-3--:R-:W-:Y:S01]  /*26c0*/  SHF.L.U32 R0, R12, 0x1f, RZ ;  /* 0x0000001f0c007819 */ /* 0x00afe200000006ff */
[----:B------:R-:W-:Y:S01]  /*26d0*/  @!P1 SYNCS.ARRIVE.TRANS64.A1T0 RZ, [UR6+0x498], RZ ;  /* 0x000498ffffff99a7 */ /* 0x000fe20008100006 */
[----:B------:R-:W-:-:S06]  /*26e0*/  UISETP.GT.AND UP0, UPT, UR42, UR41, UPT ;  /* 0x000000292a00728c */ /* 0x000fcc000bf04270 */
[----:B--2-4-:R1:W2:Y:S03]  /*26f0*/  SYNCS.PHASECHK.TRANS64.TRYWAIT P0, [UR4+0x240], R0 ;  /* 0x00024000ff0075a7 */ /* 0x0142a60008001104 */
[----:B------:R-:W-:Y:S05]  /*2700*/  BRA.U !UP0, `(.L_x_33) ;  /* 0x0000000108c47547 */ /* 0x000fea000b800000 */
[----:B------:R-:W-:Y:S01]  /*2710*/  UIADD3 UR13, UPT, UPT, UR47, UR7, URZ ;  /* 0x000000072f0d7290 */ /* 0x000fe2000fffe0ff */
[----:B------:R-:W-:-:S11]  /*2720*/  UMOV UR4, UR5 ;  /* 0x0000000500047c82 */ /* 0x000fd60008000000 */
.L_x_39:
[----:B------:R-:W-:Y:S01]  /*2730*/  ULEA UR17, UR4, UR6, 0x3 ;  /* 0x0000000604117291 */ /* 0x000fe2000f8e18ff */
[----:B--2---:R-:W-:Y:S01]  /*2740*/  @P3 MOV R2, 0x1800 ;  /* 0x0000180000023802 */ /* 0x004fe20000000f00 */
[----:B--2-4-:R-:W-:Y:S10]  /*2750*/  @P0 BRA `(.L_x_34) ;  /* 0x00000000000c0947 */ /* 0x014ff40003800000 */
[----:B------:R-:W-:-:S04]  /*2760*/  SHF.L.U32 R3, R12, 0x1f, RZ ;  /* 0x0000001f0c037819 */ /* 0x000fc800000006ff */
[----:B------:R-:W2:Y:S02]  /*2770*/  SYNCS.PHASECHK.TRANS64.TRYWAIT P0, [UR17+0x240], R3 ;  /* 0x00024003ff0075a7 */ /* 0x000ea40008001111 */
[----:B--2---:R-:W-:Y:S05]  /*2780*/  @!P0 BRA `(.L_x_35) ;  /* 0x0000007400248947 */ /* 0x004fea0003800000 */
.L_x_34:
[----:B------:R2:W-:Y:S01]  /*2790*/  @P3 SYNCS.ARRIVE.TRANS64 RZ, [UR17], R2 ;  /* 0x00000002ffff39a7 */ /* 0x0005e20008000011 */
[----:B------:R-:W-:-:S04]  /*27a0*/  ULOP3.LUT UR5, UR25, 0x2, URZ, 0xfc, !UPT ;  /* 0x0000000219057892 */ /* 0x000fc8000f8efcff */
[----:B------:R-:W-:-:S09]  /*27b0*/  UISETP.NE.AND UP0, UPT, UR5, 0x2, UPT ;  /* 0x000000020500788c */ /* 0x000fd2000bf05270 */
[----:B------:R-:W-:Y:S05]  /*27c0*/  BRA.U UP0, `(.L_x_36) ;  /* 0x0000000100047547 */ /* 0x000fea000b800000 */
[----:B------:R-:W-:Y:S05]  /*27d0*/  BPT.TRAP 0x1 ;  /* 0x000000040000795c */ /* 0x000fea0000300000 */
.L_x_36:
[----:B------:R-:W-:Y:S04]  /*27e0*/  BSSY.RECONVERGENT B0, `(.L_x_37) ;  /* 0x0000003000007945 */ /* 0x000fe80003800200 */
[----:B------:R-:W-:Y:S05]  /*27f0*/  @!P2 BRA `(.L_x_38) ;  /* 0x000000000004a947 */ /* 0x000fea0003800000 */
[----:B------:R-:W-:Y:S05]  /*2800*/  BPT.TRAP 0x1 ;  /* 0x000000040000795c */ /* 0x000fea0000300000 */
.L_x_38:
[----:B------:R-:W-:Y:S05]  /*2810*/  BSYNC.RECONVERGENT B0 ;  /* 0x0000000000007941 */ /* 0x000fea0003800200 */
.L_x_37:
[----:B------:R-:W-:Y:S02]  /*2820*/  UIADD3 UR5, UPT, UPT, UR4, 0x1, URZ ;  /* 0x0000000104057890 */ /* 0x000fe4000fffe0ff */
[----:B------:R-:W-:Y:S02]  /*2830*/  ULEA UR16, UR4, UR24, 0xb ;  /* 0x0000001804107291 */ /* 0x000fe4000f8e58ff */
[----:B------:R-:W-:Y:S02]  /*2840*/  UISETP.NE.AND UP0, UPT, UR5, 0x48, UPT ;  /* 0x000000480500788c */ /* 0x000fe4000bf05270 */
[----:B------:R-:W-:Y:S02]  /*2850*/  UIADD3 UR22, UP1, UPT, UR26, 0x80, URZ ;  /* 0x000000801a167890 */ /* 0x000fe4000ff3e0ff */
[----:B------:R-:W-:Y:S02]  /*2860*/  USEL UR9, URZ, 0x1, UP0 ;  /* 0x00000001ff097887 */ /* 0x000fe40008000000 */
[----:B------:R-:W-:-:S02]  /*2870*/  USEL UR5, UR5, URZ, UP0 ;  /* 0x000000ff05057287 */ /* 0x000fc40008000000 */
[----:B------:R-:W-:Y:S02]  /*2880*/  UIADD3 UR14, UP0, UPT, UR26, 0x180, URZ ;  /* 0x000001801a0e7890 */ /* 0x000fe4000ff1e0ff */
[----:B------:R-:W-:Y:S01]  /*2890*/  ULEA UR8, UR5, UR6, 0x3 ;  /* 0x0000000605087291 */ /* 0x000fe2000f8e18ff */
[----:B------:R-:W-:Y:S01]  /*28a0*/  LOP3.LUT R12, R12, UR9, RZ, 0x3c, !PT ;  /* 0x000000090c0c7c12 */ /* 0x000fe2000f8e3cff */
[----:B------:R-:W-:Y:S02]  /*28b0*/  USHF.L.U32 UR18, UR7, 0x5, URZ ;  /* 0x0000000507127899 */ /* 0x000fe400080006ff */
[----:B------:R-:W-:Y:S01]  /*28c0*/  ULOP3.LUT UR17, UR17, 0xfefffff8, URZ, 0xc0, !UPT ;  /* 0xfefffff811117892 */ /* 0x000fe2000f8ec0ff */
[----:B-1----:R-:W-:Y:S01]  /*28d0*/  SHF.L.U32 R0, R12, 0x1f, RZ ;  /* 0x0000001f0c007819 */ /* 0x002fe200000006ff */
[----:B------:R-:W-:Y:S02]  /*28e0*/  UIADD3 UR16, UPT, UPT, UR6, 0x2800, UR16 ;  /* 0x0000280006107890 */ /* 0x000fe4000fffe010 */
[----:B------:R-:W-:Y:S01]  /*28f0*/  UIADD3.X UR23, UPT, UPT, URZ, UR27, URZ, UP1, !UPT ;  /* 0x0000001bff177290 */ /* 0x000fe20008ffe4ff */
[----:B------:R3:W4:Y:S01]  /*2900*/  SYNCS.PHASECHK.TRANS64.TRYWAIT P0, [UR8+0x240], R0 ;  /* 0x00024000ff0075a7 */ /* 0x0007220008001108 */
[----:B------:R-:W-:-:S02]  /*2910*/  ULEA UR8, UR4, UR6, 0xa ;  /* 0x0000000604087291 */ /* 0x000fc4000f8e50ff */
[----:B------:R-:W-:Y:S02]  /*2920*/  UPRMT UR4, URZ, 0x5410, UR21 ;  /* 0x00005410ff047896 */ /* 0x000fe40008000015 */
[----:B------:R-:W-:Y:S02]  /*2930*/  UIADD3 UR8, UPT, UPT, UR8, 0x26800, URZ ;  /* 0x0002680008087890 */ /* 0x000fe4000fffe0ff */
[----:B------:R-:W-:Y:S01]  /*2940*/  UIADD3.X UR15, UPT, UPT, URZ, UR27, URZ, UP0, !UPT ;  /* 0x0000001bff0f7290 */ /* 0x000fe200087fe4ff */
[----:B------:R-:W-:Y:S01]  /*2950*/  UMOV UR30, 0x0 ;  /* 0x00000000001e7882 */ /* 0x000fe20000000000 */
[----:B------:R-:W-:Y:S01]  /*2960*/  UMOV UR31, 0x10000000 ;  /* 0x10000000001f7882 */ /* 0x000fe20000000000 */
[----:B------:R-:W-:Y:S01]  /*2970*/  UMOV UR19, UR35 ;  /* 0x0000002300137c82 */ /* 0x000fe20008000000 */
[----:B------:R-:W-:Y:S01]  /*2980*/  UMOV UR20, UR36 ;  /* 0x0000002400147c82 */ /* 0x000fe20008000000 */
[----:B------:R-:W-:Y:S01]  /*2990*/  UMOV UR12, UR36 ;  /* 0x00000024000c7c82 */ /* 0x000fe20008000000 */
[----:B------:R-:W-:Y:S01]  /*29a0*/  UMOV UR9, UR17 ;  /* 0x0000001100097c82 */ /* 0x000fe20008000000 */
[----:B------:R-:W-:Y:S01]  /*29b0*/  UMOV UR10, UR18 ;  /* 0x00000012000a7c82 */ /* 0x000fe20008000000 */
[----:B------:R1:W-:Y:S01]  /*29c0*/  UTMALDG.3D.MULTICAST.2CTA [UR16], [UR22], UR4, desc[UR30] ;  /* 0x00001e10160073b4 */ /* 0x0003e20008211804 */
[----:B------:R-:W-:-:S04]  /*29d0*/  UIADD3 UR7, UPT, UPT, UR7, 0x1, URZ ;  /* 0x0000000107077890 */ /* 0x000fc8000fffe0ff */
[----:B------:R-:W-:Y:S01]  /*29e0*/  UISETP.NE.AND UP0, UPT, UR7, UR13, UPT ;  /* 0x0000000d0700728c */ /* 0x000fe2000bf05270 */
[----:B------:R3:W-:Y:S01]  /*29f0*/  UTMALDG.3D.2CTA [UR8], [UR14], desc[UR30] ;  /* 0x00001e080e0075b4 */ /* 0x0007e20008211000 */
[----:B-1----:R-:W-:-:S07]  /*2a00*/  UMOV UR4, UR5 ;  /* 0x0000000500047c82 */ /* 0x002fce0008000000 */
[----:B---3--:R-:W-:Y:S05]  /*2a10*/  BRA.U UP0, `(.L_x_39) ;  /* 0xfffffffd00447547 */ /* 0x008fea000b83ffff */
.L_x_33:
[C---:B------:R-:W-:Y:S01]  /*2a20*/  LEA R3, R11.reuse, UR6, 0x3 ;  /* 0x000000060b037c11 */ /* 0x040fe2000f8e18ff */
[----:B------:R-:W-:Y:S01]  /*2a30*/  NOP ;  /* 0x0000000000007918 */ /* 0x000fe20000000000 */
[----:B-1----:R-:W-:Y:S02]  /*2a40*/  SHF.L.U32 R0, R10, 0x1f, RZ ;  /* 0x0000001f0a007819 */ /* 0x002fe400000006ff */
[----:B------:R-:W-:Y:S02]  /*2a50*/  LEA R4, R11, UR6, 0x4 ;  /* 0x000000060b047c11 */ /* 0x000fe4000f8e20ff */
[----:B--2-4-:R-:W1:Y:S02]  /*2a60*/  SYNCS.PHASECHK.TRANS64.TRYWAIT P0, [R3+URZ+0x4a0], R0 ;  /* 0x0004a000030075a7 */ /* 0x014e6400080011ff */
[----:B-1----:R-:W-:Y:S05]  /*2a70*/  @!P0 BRA `(.L_x_40) ;  /* 0x0000007000808947 */ /* 0x002fea0003800000 */
.L_x_185:
[----:B------:R-:W2:Y:S01]  /*2a80*/  LDS.128 R4, [R4+0x530] ;  /* 0x0005300004047984 */ /* 0x000ea20000000c00 */
[----:B------:R-:W-:Y:S01]  /*2a90*/  UISETP.GE.AND UP0, UPT, UR40, 0x1, UPT ;  /* 0x000000012800788c */ /* 0x000fe2000bf06270 */
[----:B------:R-:W-:Y:S01]  /*2aa0*/  @!PT LDS RZ, [RZ] ;  /* 0x00000000fffff984 */ /* 0x000fe20000000800 */
[----:B------:R-:W-:Y:S01]  /*2ab0*/  @!PT LDS RZ, [RZ] ;  /* 0x00000000fffff984 */ /* 0x000fe20000000800 */
[----:B------:R-:W-:Y:S01]  /*2ac0*/  @!PT LDS RZ, [RZ] ;  /* 0x00000000fffff984 */ /* 0x000fe20000000800 */
[----:B------:R-:W-:Y:S01]  /*2ad0*/  @!PT LDS RZ, [RZ] ;  /* 0x00000000fffff984 */ /* 0x000fe20000000800 */
[----:B------:R3:W-:Y:S06]  /*2ae0*/  MEMBAR.ALL.CTA ;  /* 0x0000000000007992 */ /* 0x0007ec0000008000 */
[----:B---3--:R-:W3:Y:S01]  /*2af0*/  FENCE.VIEW.ASYNC.S ;  /* 0x00000000000073c6 */ /* 0x008ee20000000000 */
[----:B--2---:R-:W-:-:S13]  /*2b00*/  LOP3.LUT P0, RZ, R6, 0x1, RZ, 0xc0, !PT ;  /* 0x0000000106ff7812 */ /* 0x004fda000780c0ff */
[----:B---3--:R-:W-:Y:S01]  /*2b10*/  VOTEU.ANY UP1, P0 ;  /* 0x0000000000ff7886 */ /* 0x008fe20000020100 */
[----:B------:R-:W-:-:S13]  /*2b20*/  PLOP3.LUT P0, PT, PT, PT, UP1, 0x80, 0x8 ;  /* 0x000000000008781c */ /* 0x000fda0003f0f018 */
[----:B-1----:R-:W-:Y:S02]  /*2b30*/  @P0 LOP3.LUT R0, R5, 0xffff, RZ, 0xc0, !PT ;  /* 0x0000ffff05000812 */ /* 0x002fe400078ec0ff */
[----:B------:R-:W-:Y:S02]  /*2b40*/  @P0 MOV R2, R4 ;  /* 0x0000000400020202 */ /* 0x000fe40000000f00 */
[----:B------:R-:W-:Y:S01]  /*2b50*/  @P0 R2UR UR7, R0 ;  /* 0x00000000000702ca */ /* 0x000fe200000e0000 */
[----:B------:R-:W-:Y:S01]  /*2b60*/  VIADD R0, R3, 0x4b0 ;  /* 0x000004b003007836 */ /* 0x000fe20000000000 */
[----:B------:R-:W-:Y:S02]  /*2b70*/  @P0 SHF.R.U32.HI R4, RZ, 0x10, R5 ;  /* 0x00000010ff040819 */ /* 0x000fe40000011605 */
[----:B------:R-:W-:Y:S02]  /*2b80*/  @P0 R2UR UR8, R2 ;  /* 0x00000000020802ca */ /* 0x000fe400000e0000 */
[----:B------:R-:W-:-:S02]  /*2b90*/  PRMT R0, RZ, 0x654, R0 ;  /* 0x00000654ff007816 */ /* 0x000fc40000000000 */
[----:B------:R-:W-:Y:S02]  /*2ba0*/  @P0 R2UR UR4, R4 ;  /* 0x00000000040402ca */ /* 0x000fe400000e0000 */
[----:B------:R1:W-:Y:S03]  /*2bb0*/  SYNCS.ARRIVE.TRANS64.RED.A1T0 RZ, [R0+URZ], RZ ;  /* 0x000000ff00ff79a7 */ /* 0x0003e600081004ff */
[----:B------:R-:W-:-:S04]  /*2bc0*/  @UP1 UMOV UR29, UR7 ;  /* 0x00000007001d1c82 */ /* 0x000fc80008000000 */
[----:B------:R-:W-:-:S04]  /*2bd0*/  @UP1 UMOV UR37, UR8 ;  /* 0x0000000800251c82 */ /* 0x000fc80008000000 */
[----:B------:R-:W-:Y:S01]  /*2be0*/  @UP1 UMOV UR36, UR4 ;  /* 0x0000000400241c82 */ /* 0x000fe20008000000 */
[----:B------:R-:W-:Y:S05]  /*2bf0*/  BRA.U !UP0, `(.L_x_41) ;  /* 0x0000000108d47547 */ /* 0x000fea000b800000 */
[----:B------:R-:W2:Y:S01]  /*2c00*/  LDCU.128 UR12, c[0x0][0xb10] ;  /* 0x00016200ff0c77ac */ /* 0x000ea20008000c00 */
[----:B------:R-:W3:Y:S01]  /*2c10*/  LDCU UR30, c[0x0][0xb20] ;  /* 0x00016400ff1e77ac */ /* 0x000ee20008000800 */
[----:B------:R-:W4:Y:S01]  /*2c20*/  LDCU UR20, c[0x0][0xb0c] ;  /* 0x00016180ff1477ac */ /* 0x000f220008000800 */
[----:B------:R-:W1:Y:S01]  /*2c30*/  LDCU.64 UR10, c[0x0][0xb28] ;  /* 0x00016500ff0a77ac */ /* 0x000e620008000a00 */
[----:B------:R-:W-:Y:S02]  /*2c40*/  UISETP.NE.AND UP3, UPT, UR40, 0x1, UPT ;  /* 0x000000012800788c */ /* 0x000fe4000bf65270 */
[----:B--2---:R-:W-:Y:S02]  /*2c50*/  UIMAD.WIDE.U32 UR16, UR38, UR15, URZ ;  /* 0x0000000f261072a5 */ /* 0x004fe4000f8e00ff */
[----:B------:R-:W-:Y:S02]  /*2c60*/  UIMAD.WIDE.U32 UR8, UR39, UR12, URZ ;  /* 0x0000000c270872a5 */ /* 0x000fe4000f8e00ff */
[----:B------:R-:W-:-:S02]  /*2c70*/  UISETP.NE.AND UP0, UPT, UR14, 0x1, UPT ;  /* 0x000000010e00788c */ /* 0x000fc4000bf05270 */
[----:B------:R-:W-:Y:S01]  /*2c80*/  UIMAD.WIDE.U32 UR22, UR29, UR15, URZ ;  /* 0x0000000f1d1672a5 */ /* 0x000fe2000f8e00ff */
[----:B------:R-:W-:Y:S02]  /*2c90*/  UMOV UR16, UR17 ;  /* 0x0000001100107c82 */ /* 0x000fe40008000000 */
[----:B------:R-:W-:Y:S01]  /*2ca0*/  UMOV UR8, UR9 ;  /* 0x0000000900087c82 */ /* 0x000fe20008000000 */
[----:B---3--:R-:W-:Y:S02]  /*2cb0*/  USHF.R.U32.HI UR16, URZ, UR30, UR16 ;  /* 0x0000001eff107299 */ /* 0x008fe40008011610 */
[----:B----4-:R-:W-:Y:S02]  /*2cc0*/  UISETP.NE.AND UP2, UPT, UR20, 0x1, UPT ;  /* 0x000000011400788c */ /* 0x010fe4000bf45270 */
[----:B------:R-:W-:Y:S02]  /*2cd0*/  USHF.R.U32.HI UR8, URZ, UR13, UR8 ;  /* 0x0000000dff087299 */ /* 0x000fe40008011608 */
[----:B------:R-:W-:-:S02]  /*2ce0*/  USEL UR7, UR38, UR16, !UP0 ;  /* 0x0000001026077287 */ /* 0x000fc4000c000000 */
[----:B------:R-:W-:Y:S02]  /*2cf0*/  USEL UR8, UR39, UR8, !UP2 ;  /* 0x0000000827087287 */ /* 0x000fe4000d000000 */
[----:B-1----:R-:W-:Y:S01]  /*2d00*/  UIMAD.WIDE.U32 UR16, UR7, UR10, URZ ;  /* 0x0000000a071072a5 */ /* 0x002fe2000f8e00ff */
[----:B------:R-:W-:Y:S01]  /*2d10*/  UMOV UR4, UR23 ;  /* 0x0000001700047c82 */ /* 0x000fe20008000000 */
[----:B------:R-:W-:Y:S02]  /*2d20*/  UIMAD.WIDE.U32 UR18, UR37, UR12, URZ ;  /* 0x0000000c251272a5 */ /* 0x000fe4000f8e00ff */
[----:B------:R-:W-:-:S03]  /*2d30*/  UIMAD.WIDE.U32 UR22, UR8, UR10, URZ ;  /* 0x0000000a081672a5 */ /* 0x000fc6000f8e00ff */
[----:B------:R-:W-:Y:S01]  /*2d40*/  UMOV UR16, UR17 ;  /* 0x0000001100107c82 */ /* 0x000fe20008000000 */
[----:B------:R-:W-:Y:S02]  /*2d50*/  USHF.R.U32.HI UR4, URZ, UR30, UR4 ;  /* 0x0000001eff047299 */ /* 0x000fe40008011604 */
[----:B------:R-:W-:Y:S01]  /*2d60*/  @UP3 USHF.R.U32.HI UR7, URZ, UR11, UR16 ;  /* 0x0000000bff073299 */ /* 0x000fe20008011610 */
[----:B------:R-:W-:Y:S01]  /*2d70*/  UMOV UR18, UR19 ;  /* 0x0000001300127c82 */ /* 0x000fe20008000000 */
[----:B------:R-:W-:Y:S01]  /*2d80*/  UMOV UR22, UR23 ;  /* 0x0000001700167c82 */ /* 0x000fe20008000000 */
[----:B------:R-:W-:Y:S02]  /*2d90*/  USHF.R.U32.HI UR13, URZ, UR13, UR18 ;  /* 0x0000000dff0d7299 */ /* 0x000fe40008011612 */
[----:B------:R-:W-:Y:S02]  /*2da0*/  USEL UR4, UR29, UR4, !UP0 ;  /* 0x000000041d047287 */ /* 0x000fe4000c000000 */
[----:B------:R-:W-:-:S02]  /*2db0*/  @UP3 USHF.R.U32.HI UR8, URZ, UR11, UR22 ;  /* 0x0000000bff083299 */ /* 0x000fc40008011616 */
[----:B------:R-:W-:Y:S02]  /*2dc0*/  UIMAD UR9, UR40, UR7, URZ ;  /* 0x00000007280972a4 */ /* 0x000fe4000f8e02ff */
[----:B------:R-:W-:Y:S02]  /*2dd0*/  USEL UR7, UR37, UR13, !UP2 ;  /* 0x0000000d25077287 */ /* 0x000fe4000d000000 */
[----:B------:R-:W-:Y:S02]  /*2de0*/  UIMAD UR12, UR40, UR8, URZ ;  /* 0x00000008280c72a4 */ /* 0x000fe4000f8e02ff */
[----:B------:R-:W-:Y:S02]  /*2df0*/  UISETP.GE.AND UP0, UPT, UR4, UR9, UPT ;  /* 0x000000090400728c */ /* 0x000fe4000bf06270 */
[----:B------:R-:W-:Y:S02]  /*2e00*/  UIMAD.WIDE.U32 UR16, UR4, UR10, URZ ;  /* 0x0000000a041072a5 */ /* 0x000fe4000f8e00ff */
[----:B------:R-:W-:-:S02]  /*2e10*/  UISETP.GE.OR UP0, UPT, UR7, UR12, UP0 ;  /* 0x0000000c0700728c */ /* 0x000fc40008706670 */
        /* <DEDUP_REMOVED lines=19> */
.L_x_41:
[----:B------:R-:W2:Y:S02]  /*2f50*/  LDCU UR4, c[0x0][0xb30] ;  /* 0x00016600ff0477ac */ /* 0x000ea40008000800 */
[----:B--2---:R-:W-:-:S09]  /*2f60*/  UISETP.NE.AND UP0, UPT, UR4, 0x1, UPT ;  /* 0x000000010400788c */ /* 0x004fd2000bf05270 */
[----:B------:R-:W-:Y:S05]  /*2f70*/  BRA.U UP0, `(.L_x_42) ;  /* 0x0000000100447547 */ /* 0x000fea000b800000 */
[----:B------:R-:W2:Y:S01]  /*2f80*/  LDCU.128 UR12, c[0x0][0xb10] ;  /* 0x00016200ff0c77ac */ /* 0x000ea20008000c00 */
[----:B------:R-:W3:Y:S01]  /*2f90*/  LDCU UR16, c[0x0][0xb0c] ;  /* 0x00016180ff1077ac */ /* 0x000ee20008000800 */
[----:B------:R-:W4:Y:S01]  /*2fa0*/  LDCU UR17, c[0x0][0xb20] ;  /* 0x00016400ff1177ac */ /* 0x000f220008000800 */
[----:B--2---:R-:W-:Y:S02]  /*2fb0*/  UIMAD.WIDE.U32 UR10, UR37, UR12, URZ ;  /* 0x0000000c250a72a5 */ /* 0x004fe4000f8e00ff */
[----:B------:R-:W-:Y:S02]  /*2fc0*/  UIMAD.WIDE.U32 UR8, UR29, UR15, URZ ;  /* 0x0000000f1d0872a5 */ /* 0x000fe4000f8e00ff */
[----:B---3--:R-:W-:Y:S02]  /*2fd0*/  UISETP.NE.AND UP2, UPT, UR16, 0x1, UPT ;  /* 0x000000011000788c */ /* 0x008fe4000bf45270 */
[----:B------:R-:W-:Y:S01]  /*2fe0*/  UISETP.NE.AND UP0, UPT, UR14, 0x1, UPT ;  /* 0x000000010e00788c */ /* 0x000fe2000bf05270 */
[----:B------:R-:W-:-:S02]  /*2ff0*/  UMOV UR7, UR11 ;  /* 0x0000000b00077c82 */ /* 0x000fc40008000000 */
[----:B------:R-:W-:Y:S01]  /*3000*/  UMOV UR4, UR9 ;  /* 0x0000000900047c82 */ /* 0x000fe20008000000 */
[----:B------:R-:W-:Y:S02]  /*3010*/  USHF.R.U32.HI UR7, URZ, UR13, UR7 ;  /* 0x0000000dff077299 */ /* 0x000fe40008011607 */
[----:B----4-:R-:W-:Y:S02]  /*3020*/  USHF.R.U32.HI UR4, URZ, UR17, UR4 ;  /* 0x00000011ff047299 */ /* 0x010fe40008011604 */
[----:B------:R-:W-:Y:S02]  /*3030*/  USEL UR7, UR37, UR7, !UP2 ;  /* 0x0000000725077287 */ /* 0x000fe4000d000000 */
[----:B------:R-:W-:-:S04]  /*3040*/  USEL UR4, UR29, UR4, !UP0 ;  /* 0x000000041d047287 */ /* 0x000fc8000c000000 */
[----:B------:R-:W-:Y:S02]  /*3050*/  UIADD3 UR8, UPT, UPT, UR7, -UR4, URZ ;  /* 0x8000000407087290 */ /* 0x000fe4000fffe0ff */
[----:B------:R-:W-:Y:S02]  /*3060*/  UIADD3 UR4, UPT, UPT, -UR7, UR4, URZ ;  /* 0x0000000407047290 */ /* 0x000fe4000fffe1ff */
[----:B------:R-:W-:Y:S02]  /*3070*/  UIMAD UR29, UR8, UR14, UR29 ;  /* 0x0000000e081d72a4 */ /* 0x000fe4000f8e021d */
[----:B------:R-:W-:-:S12]  /*3080*/  UIMAD UR37, UR4, UR16, UR37 ;  /* 0x00000010042572a4 */ /* 0x000fd8000f8e0225 */
.L_x_42:
[----:B------:R-:W-:Y:S01]  /*3090*/  VIADD R11, R11, 0x1 ;  /* 0x000000010b0b7836 */ /* 0x000fe20000000000 */
[----:B------:R-:W-:Y:S01]  /*30a0*/  PLOP3.LUT P1, PT, PT, PT, PT, 0x80, 0x8 ;  /* 0x000000000008781c */ /* 0x000fe20003f2f070 */
[----:B------:R-:W-:Y:S02]  /*30b0*/  UIADD3 UR45, UPT, UPT, UR37, UR60, URZ ;  /* 0x0000003c252d7290 */ /* 0x000fe4000fffe0ff */
[----:B------:R-:W-:Y:S01]  /*30c0*/  UIADD3 UR46, UPT, UPT, UR29, UR57, URZ ;  /* 0x000000391d2e7290 */ /* 0x000fe2000fffe0ff */
[----:B------:R-:W-:-:S04]  /*30d0*/  ISETP.NE.AND P0, PT, R11, 0x2, PT ;  /* 0x000000020b00780c */ /* 0x000fc80003f05270 */
[----:B-1----:R-:W-:Y:S02]  /*30e0*/  SEL R0, RZ, 0x1, P0 ;  /* 0x00000001ff007807 */ /* 0x002fe40000000000 */
[----:B------:R-:W-:Y:S02]  /*30f0*/  SEL R11, R11, RZ, P0 ;  /* 0x000000ff0b0b7207 */ /* 0x000fe40000000000 */
[----:B------:R-:W-:Y:S01]  /*3100*/  LOP3.LUT R10, R10, R0, RZ, 0x3c, !PT ;  /* 0x000000000a0a7212 */ /* 0x000fe200078e3cff */
[----:B------:R-:W-:Y:S06]  /*3110*/  BRA.U UP1, `(.L_x_43) ;  /* 0xfffffff1012c7547 */ /* 0x000fec000b83ffff */
[----:B------:R-:W-:Y:S01]  /*3120*/  UIADD3 UR7, UPT, UPT, UR6, 0x240, URZ ;  /* 0x0000024006077890 */ /* 0x000fe2000fffe0ff */
[----:B------:R-:W-:-:S03]  /*3130*/  SHF.L.U32 R2, R12, 0x1f, RZ ;  /* 0x0000001f0c027819 */ /* 0x000fc600000006ff */
[----:B------:R-:W-:-:S09]  /*3140*/  ULEA UR4, UR5, UR7, 0x3 ;  /* 0x0000000705047291 */ /* 0x000fd2000f8e18ff */
[----:B------:R-:W1:Y:S02]  /*3150*/  SYNCS.PHASECHK.TRANS64.TRYWAIT P0, [UR4], R2 ;  /* 0x00000002ff0075a7 */ /* 0x000e640008001104 */
[----:B-1----:R-:W-:Y:S05]  /*3160*/  @!P0 BRA `(.L_x_44) ;  /* 0x0000006800d88947 */ /* 0x002fea0003800000 */
.L_x_187:
[----:B------:R-:W-:-:S04]  /*3170*/  UIADD3 UR4, UPT, UPT, UR5, 0x1, URZ ;  /* 0x0000000105047890 */ /* 0x000fc8000fffe0ff */
[----:B------:R-:W-:-:S04]  /*3180*/  UISETP.NE.AND UP0, UPT, UR4, 0x48, UPT ;  /* 0x000000480400788c */ /* 0x000fc8000bf05270 */
[----:B------:R-:W-:Y:S02]  /*3190*/  USEL UR6, URZ, 0x1, UP0 ;  /* 0x00000001ff067887 */ /* 0x000fe40008000000 */
[----:B------:R-:W-:-:S04]  /*31a0*/  USEL UR4, UR4, URZ, UP0 ;  /* 0x000000ff04047287 */ /* 0x000fc80008000000 */
[----:B------:R-:W-:Y:S01]  /*31b0*/  ULEA UR5, UR4, UR7, 0x3 ;  /* 0x0000000704057291 */ /* 0x000fe2000f8e18ff */
[----:B-1----:R-:W-:-:S04]  /*31c0*/  LOP3.LUT R2, R12, UR6, RZ, 0x3c, !PT ;  /* 0x000000060c027c12 */ /* 0x002fc8000f8e3cff */
[----:B------:R-:W-:-:S04]  /*31d0*/  SHF.L.U32 R3, R2, 0x1f, RZ ;  /* 0x0000001f02037819 */ /* 0x000fc800000006ff */
[----:B------:R-:W1:Y:S02]  /*31e0*/  SYNCS.PHASECHK.TRANS64.TRYWAIT P0, [UR5], R3 ;  /* 0x00000003ff0075a7 */ /* 0x000e640008001105 */
[----:B-1----:R-:W-:Y:S05]  /*31f0*/  @!P0 BRA `(.L_x_45) ;  /* 0x0000006800cc8947 */ /* 0x002fea0003800000 */
.L_x_189:
[----:B------:R-:W-:-:S04]  /*3200*/  UIADD3 UR4, UPT, UPT, UR4, 0x1, URZ ;  /* 0x0000000104047890 */ /* 0x000fc8000fffe0ff */
[----:B------:R-:W-:-:S04]  /*3210*/  UISETP.NE.AND UP0, UPT, UR4, 0x48, UPT ;  /* 0x000000480400788c */ /* 0x000fc8000bf05270 */
[----:B------:R-:W-:Y:S02]  /*3220*/  USEL UR6, URZ, 0x1, UP0 ;  /* 0x00000001ff067887 */ /* 0x000fe40008000000 */
[----:B------:R-:W-:-:S04]  /*3230*/  USEL UR4, UR4, URZ, UP0 ;  /* 0x000000ff04047287 */ /* 0x000fc80008000000 */
[----:B------:R-:W-:Y:S01]  /*3240*/  ULEA UR5, UR4, UR7, 0x3 ;  /* 0x0000000704057291 */ /* 0x000fe2000f8e18ff */
[----:B------:R-:W-:-:S04]  /*3250*/  LOP3.LUT R2, R2, UR6, RZ, 0x3c, !PT ;  /* 0x0000000602027c12 */ /* 0x000fc8000f8e3cff */
[----:B-1----:R-:W-:-:S04]  /*3260*/  SHF.L.U32 R3, R2, 0x1f, RZ ;  /* 0x0000001f02037819 */ /* 0x002fc800000006ff */
[----:B------:R-:W1:Y:S02]  /*3270*/  SYNCS.PHASECHK.TRANS64.TRYWAIT P0, [UR5], R3 ;  /* 0x00000003ff0075a7 */ /* 0x000e640008001105 */
[----:B-1----:R-:W-:Y:S05]  /*3280*/  @!P0 BRA `(.L_x_46) ;  /* 0x0000006800c08947 */ /* 0x002fea0003800000 */
.L_x_191:
        /* <DEDUP_REMOVED lines=9> */
.L_x_193:
        /* <DEDUP_REMOVED lines=9> */
.L_x_195:
        /* <DEDUP_REMOVED lines=9> */
.L_x_197:
        /* <DEDUP_REMOVED lines=9> */
.L_x_199:
        /* <DEDUP_REMOVED lines=9> */
.L_x_201:
        /* <DEDUP_REMOVED lines=9> */
.L_x_203:
        /* <DEDUP_REMOVED lines=9> */
.L_x_205:
        /* <DEDUP_REMOVED lines=9> */
.L_x_207:
        /* <DEDUP_REMOVED lines=9> */
.L_x_209:
        /* <DEDUP_REMOVED lines=9> */
.L_x_211:
        /* <DEDUP_REMOVED lines=9> */
.L_x_213:
        /* <DEDUP_REMOVED lines=9> */
.L_x_215:
        /* <DEDUP_REMOVED lines=9> */
.L_x_217:
        /* <DEDUP_REMOVED lines=9> */
.L_x_219:
        /* <DEDUP_REMOVED lines=9> */
.L_x_221:
        /* <DEDUP_REMOVED lines=9> */
.L_x_223:
        /* <DEDUP_REMOVED lines=9> */
.L_x_225:
        /* <DEDUP_REMOVED lines=9> */
.L_x_227:
        /* <DEDUP_REMOVED lines=9> */
.L_x_229:
        /* <DEDUP_REMOVED lines=9> */
.L_x_231:
        /* <DEDUP_REMOVED lines=9> */
.L_x_233:
        /* <DEDUP_REMOVED lines=9> */
.L_x_235:
        /* <DEDUP_REMOVED lines=9> */
.L_x_237:
        /* <DEDUP_REMOVED lines=9> */
.L_x_239:
        /* <DEDUP_REMOVED lines=9> */
.L_x_241:
        /* <DEDUP_REMOVED lines=9> */
.L_x_243:
        /* <DEDUP_REMOVED lines=9> */
.L_x_245:
        /* <DEDUP_REMOVED lines=9> */
.L_x_247:
        /* <DEDUP_REMOVED lines=9> */
.L_x_249:
        /* <DEDUP_REMOVED lines=9> */
.L_x_251:
        /* <DEDUP_REMOVED lines=9> */
.L_x_253:
        /* <DEDUP_REMOVED lines=9> */
.L_x_255:
        /* <DEDUP_REMOVED lines=9> */
.L_x_257:
        /* <DEDUP_REMOVED lines=9> */
.L_x_259:
        /* <DEDUP_REMOVED lines=9> */
.L_x_261:
        /* <DEDUP_REMOVED lines=9> */
.L_x_263:
        /* <DEDUP_REMOVED lines=9> */
.L_x_265:
        /* <DEDUP_REMOVED lines=9> */
.L_x_267:
        /* <DEDUP_REMOVED lines=9> */
.L_x_269:
        /* <DEDUP_REMOVED lines=9> */
.L_x_271:
        /* <DEDUP_REMOVED lines=9> */
.L_x_273:
        /* <DEDUP_REMOVED lines=9> */
.L_x_275:
        /* <DEDUP_REMOVED lines=9> */
.L_x_277:
        /* <DEDUP_REMOVED lines=9> */
.L_x_279:
        /* <DEDUP_REMOVED lines=9> */
.L_x_281:
        /* <DEDUP_REMOVED lines=9> */
.L_x_283:
        /* <DEDUP_REMOVED lines=9> */
.L_x_285:
        /* <DEDUP_REMOVED lines=9> */
.L_x_287:
        /* <DEDUP_REMOVED lines=9> */
.L_x_289:
        /* <DEDUP_REMOVED lines=9> */
.L_x_291:
        /* <DEDUP_REMOVED lines=9> */
.L_x_293:
        /* <DEDUP_REMOVED lines=9> */
.L_x_295:
        /* <DEDUP_REMOVED lines=9> */
.L_x_297:
        /* <DEDUP_REMOVED lines=9> */
.L_x_299:
        /* <DEDUP_REMOVED lines=9> */
.L_x_301:
        /* <DEDUP_REMOVED lines=9> */
.L_x_303:
        /* <DEDUP_REMOVED lines=9> */
.L_x_305:
        /* <DEDUP_REMOVED lines=9> */
.L_x_307:
        /* <DEDUP_REMOVED lines=9> */
.L_x_309:
        /* <DEDUP_REMOVED lines=9> */
.L_x_311:
        /* <DEDUP_REMOVED lines=9> */
.L_x_313:
        /* <DEDUP_REMOVED lines=9> */
.L_x_315:
        /* <DEDUP_REMOVED lines=9> */
.L_x_317:
        /* <DEDUP_REMOVED lines=9> */
.L_x_319:
        /* <DEDUP_REMOVED lines=9> */
.L_x_321:
        /* <DEDUP_REMOVED lines=9> */
.L_x_323:
        /* <DEDUP_REMOVED lines=9> */
.L_x_325:
        /* <DEDUP_REMOVED lines=9> */
.L_x_327:
[----:B------:R-:W-:-:S04]  /*58d0*/  UIADD3 UR4, UPT, UPT, UR4, 0x1, URZ ;  /* 0x0000000104047890 */ /* 0x000fc8000fffe0ff */
[----:B------:R-:W-:-:S04]  /*58e0*/  UISETP.NE.AND UP0, UPT, UR4, 0x48, UPT ;  /* 0x000000480400788c */ /* 0x000fc8000bf05270 */
[----:B------:R-:W-:Y:S02]  /*58f0*/  USEL UR5, URZ, 0x1, UP0 ;  /* 0x00000001ff057887 */ /* 0x000fe40008000000 */
[----:B------:R-:W-:-:S04]  /*5900*/  USEL UR4, UR4, URZ, UP0 ;  /* 0x000000ff04047287 */ /* 0x000fc80008000000 */
[----:B------:R-:W-:Y:S01]  /*5910*/  ULEA UR4, UR4, UR7, 0x3 ;  /* 0x0000000704047291 */ /* 0x000fe2000f8e18ff */
[----:B------:R-:W-:-:S04]  /*5920*/  LOP3.LUT R2, R2, UR5, RZ, 0x3c, !PT ;  /* 0x0000000502027c12 */ /* 0x000fc8000f8e3cff */
[----:B------:R-:W-:Y:S01]  /*5930*/  SHF.L.U32 R2, R2, 0x1f, RZ ;  /* 0x0000001f02027819 */ /* 0x000fe200000006ff */
[----:B-1----:R-:W-:-:S07]  /*5940*/  IMAD.U32 R0, RZ, RZ, UR4 ;  /* 0x00000004ff007e24 */ /* 0x002fce000f8e00ff */
.L_x_115:
[----:B-1----:R1:W2:Y:S02]  /*5950*/  SYNCS.PHASECHK.TRANS64.TRYWAIT P0, [R0+URZ], R2 ;  /* 0x00000002000075a7 */ /* 0x0022a400080011ff */
[----:B--2---:R-:W-:Y:S05]  /*5960*/  @!P0 NANOSLEEP.SYNCS 0x989680 ;  /* 0x009896800000895d */ /* 0x004fea0003900000 */
[----:B------:R-:W2:Y:S02]  /*5970*/  @!P0 SYNCS.PHASECHK.TRANS64 P0, [R0+URZ], R2 ;  /* 0x00000002000085a7 */ /* 0x000ea400080010ff */
[----:B--2---:R-:W-:Y:S05]  /*5980*/  @P0 EXIT ;  /* 0x000000000000094d */ /* 0x004fea0003800000 */
[----:B------:R-:W-:Y:S05]  /*5990*/  BRA `(.L_x_115) ;  /* 0xfffffffc00ec7947 */ /* 0x000fea000383ffff */
.L_x_23:
[----:B------:R-:W-:-:S04]  /*59a0*/  UISETP.NE.AND UP0, UPT, UR55, URZ, UPT ;  /* 0x000000ff3700728c */ /* 0x000fc8000bf05270 */
[----:B------:R-:W-:-:S09]  /*59b0*/  UISETP.NE.OR UP0, UPT, UR18, 0x1, UP0 ;  /* 0x000000011200788c */ /* 0x000fd20008705670 */
[----:B------:R-:W-:Y:S05]  /*59c0*/  BRA.U UP0, `(.L_x_116) ;  /* 0x0000000500487547 */ /* 0x000fea000b800000 */
[----:B------:R-:W-:Y:S01]  /*59d0*/  ISETP.GE.U32.AND P2, PT, R0, 0x4, PT ;  /* 0x000000040000780c */ /* 0x000fe20003f46070 */
[----:B------:R-:W-:Y:S01]  /*59e0*/  IMAD.MOV.U32 R12, RZ, RZ, 0x1 ;  /* 0x00000001ff0c7424 */ /* 0x000fe200078e00ff */
[----:B------:R-:W-:Y:S02]  /*59f0*/  CS2R R10, SRZ ;  /* 0x00000000000a7805 */ /* 0x000fe4000001ff00 */
[----:B------:R-:W-:Y:S01]  /*5a00*/  CS2R R8, SRZ ;  /* 0x0000000000087805 */ /* 0x000fe2000001ff00 */
[----:B------:R-:W-:Y:S01]  /*5a10*/  UMOV UR6, 0x400 ;  /* 0x0000040000067882 */ /* 0x000fe20000000000 */
[----:B------:R-:W-:Y:S01]  /*5a20*/  UMOV UR5, URZ ;  /* 0x000000ff00057c82 */ /* 0x000fe20008000000 */
[----:B------:R-:W-:-:S12]  /*5a30*/  ULEA UR6, UR55, UR6, 0x18 ;  /* 0x0000000637067291 */ /* 0x000fd8000f8ec0ff */
.L_x_120:
[----:B------:R-:W-:Y:S02]  /*5a40*/  LEA R2, R8, UR6, 0x3 ;  /* 0x0000000608027c11 */ /* 0x000fe4000f8e18ff */
[----:B------:R-:W-:-:S03]  /*5a50*/  SHF.L.U32 R4, R9, 0x1f, RZ ;  /* 0x0000001f09047819 */ /* 0x000fc600000006ff */
[----:B------:R-:W-:Y:S01]  /*5a60*/  VIADD R5, R2, 0x510 ;  /* 0x0000051002057836 */ /* 0x000fe20000000000 */
[----:B------:R-:W1:Y:S02]  /*5a70*/  SYNCS.PHASECHK.TRANS64.TRYWAIT P0, [R2+URZ+0x500], R4 ;  /* 0x00050004020075a7 */ /* 0x000e6400080011ff */
[----:B-1----:R-:W-:Y:S05]  /*5a80*/  @!P0 BRA `(.L_x_117) ;  /* 0x0000005c00388947 */ /* 0x002fea0003800000 */
.L_x_328:
[----:B------:R-:W-:Y:S01]  /*5a90*/  ULEA UR4, UR5, UR6, 0x3 ;  /* 0x0000000605047291 */ /* 0x000fe2000f8e18ff */
[----:B-1----:R-:W-:Y:S01]  /*5aa0*/  PRMT R2, RZ, 0x654, R5 ;  /* 0x00000654ff027816 */ /* 0x002fe20000000005 */
[----:B------:R-:W-:Y:S01]  /*5ab0*/  @!P2 IMAD.MOV.U32 R4, RZ, RZ, 0x10 ;  /* 0x00000010ff04a424 */ /* 0x000fe200078e00ff */
[----:B------:R-:W-:Y:S01]  /*5ac0*/  SHF.L.U32 R5, R12, 0x1f, RZ ;  /* 0x0000001f0c057819 */ /* 0x000fe200000006ff */
[----:B------:R-:W-:Y:S01]  /*5ad0*/  UIADD3 UR7, UPT, UPT, UR4, 0x4a0, URZ ;  /* 0x000004a004077890 */ /* 0x000fe2000fffe0ff */
[----:B------:R1:W-:Y:S05]  /*5ae0*/  SYNCS.ARRIVE.TRANS64.RED.A1T0 RZ, [R2+URZ], RZ ;  /* 0x000000ff02ff79a7 */ /* 0x0003ea00081004ff */
[----:B------:R-:W-:Y:S01]  /*5af0*/  IMAD.U32 R6, RZ, RZ, UR7 ;  /* 0x00000007ff067e24 */ /* 0x000fe2000f8e00ff */
[----:B------:R-:W2:Y:S04]  /*5b00*/  SYNCS.PHASECHK.TRANS64.TRYWAIT P0, [UR4+0x4b0], R5 ;  /* 0x0004b005ff0075a7 */ /* 0x000ea80008001104 */
[----:B------:R-:W-:Y:S01]  /*5b10*/  PRMT R6, R0, 0x654, R6 ;  /* 0x0000065400067816 */ /* 0x000fe20000000006 */
[----:B-12---:R-:W-:Y:S06]  /*5b20*/  @!P0 BRA `(.L_x_118) ;  /* 0x0000005c00248947 */ /* 0x006fec0003800000 */
.L_x_330:
[----:B------:R-:W-:Y:S01]  /*5b30*/  ULEA UR8, UR5, UR6, 0x4 ;  /* 0x0000000605087291 */ /* 0x000fe2000f8e20ff */
[----:B------:R-:W-:Y:S01]  /*5b40*/  SEL R3, R6, R3, !P2 ;  /* 0x0000000306037207 */ /* 0x000fe20005000000 */
[----:B------:R-:W-:Y:S01]  /*5b50*/  UIADD3 UR9, UPT, UPT, UR4, 0x4a0, URZ ;  /* 0x000004a004097890 */ /* 0x000fe2000fffe0ff */
[----:B-1----:R-:W-:Y:S01]  /*5b60*/  LEA R2, R11, UR6, 0x3 ;  /* 0x000000060b027c11 */ /* 0x002fe2000f8e18ff */
[----:B------:R-:W-:Y:S01]  /*5b70*/  UIADD3 UR8, UPT, UPT, UR8, 0x530, URZ ;  /* 0x0000053008087890 */ /* 0x000fe2000fffe0ff */
[----:B------:R1:W-:Y:S01]  /*5b80*/  @!P2 SYNCS.ARRIVE.TRANS64.RED RZ, [R3+URZ], R4 ;  /* 0x0000000403ffa9a7 */ /* 0x0003e200080004ff */
[----:B------:R-:W-:Y:S01]  /*5b90*/  UIADD3 UR4, UPT, UPT, UR5, 0x1, URZ ;  /* 0x0000000105047890 */ /* 0x000fe2000fffe0ff */
[----:B------:R-:W-:-:S03]  /*5ba0*/  VIADD R8, R8, 0x1 ;  /* 0x0000000108087836 */ /* 0x000fc60000000000 */
[----:B------:R-:W-:Y:S02]  /*5bb0*/  UISETP.NE.AND UP0, UPT, UR4, 0x2, UPT ;  /* 0x000000020400788c */ /* 0x000fe4000bf05270 */
[----:B------:R-:W-:Y:S01]  /*5bc0*/  ISETP.NE.AND P0, PT, R8, 0x2, PT ;  /* 0x000000020800780c */ /* 0x000fe20003f05270 */
[----:B------:R-:W-:Y:S06]  /*5bd0*/  UGETNEXTWORKID.BROADCAST [UR8], [UR9] ;  /* 0x00000000080073ca */ /* 0x000fec0008000100 */
[----:B------:R-:W-:Y:S02]  /*5be0*/  USEL UR7, URZ, 0x1, UP0 ;  /* 0x00000001ff077887 */ /* 0x000fe40008000000 */
[----:B------:R-:W-:-:S04]  /*5bf0*/  USEL UR5, UR4, URZ, UP0 ;  /* 0x000000ff04057287 */ /* 0x000fc80008000000 */
[----:B------:R-:W-:Y:S02]  /*5c00*/  LOP3.LUT R12, R12, UR7, RZ, 0x3c, !PT ;  /* 0x000000070c0c7c12 */ /* 0x000fe4000f8e3cff */
[----:B-1----:R-:W-:-:S04]  /*5c10*/  SHF.L.U32 R4, R10, 0x1f, RZ ;  /* 0x0000001f0a047819 */ /* 0x002fc800000006ff */
[----:B------:R-:W1:Y:S02]  /*5c20*/  SYNCS.PHASECHK.TRANS64.TRYWAIT P1, [R2+URZ+0x4a0], R4 ;  /* 0x0004a004020075a7 */ /* 0x000e6400080211ff */
[----:B-1----:R-:W-:Y:S05]  /*5c30*/  @!P1 BRA `(.L_x_119) ;  /* 0x0000005800f89947 */ /* 0x002fea0003800000 */
.L_x_331:
[C---:B-1----:R-:W-:Y:S01]  /*5c40*/  LEA R4, R11.reuse, UR6, 0x4 ;  /* 0x000000060b047c11 */ /* 0x042fe2000f8e20ff */
[----:B------:R-:W-:Y:S01]  /*5c50*/  VIADD R2, R2, 0x4b0 ;  /* 0x000004b002027836 */ /* 0x000fe20000000000 */
[----:B------:R-:W-:Y:S01]  /*5c60*/  SEL R8, R8, RZ, P0 ;  /* 0x000000ff08087207 */ /* 0x000fe20000000000 */
[----:B------:R-:W-:-:S03]  /*5c70*/  VIADD R11, R11, 0x1 ;  /* 0x000000010b0b7836 */ /* 0x000fc60000000000 */
[----:B------:R-:W1:Y:S01]  /*5c80*/  LDS.128 R4, [R4+0x530] ;  /* 0x0005300004047984 */ /* 0x000e620000000c00 */
[----:B------:R-:W-:Y:S02]  /*5c90*/  PRMT R2, RZ, 0x654, R2 ;  /* 0x00000654ff027816 */ /* 0x000fe40000000002 */
[C---:B------:R-:W-:Y:S01]  /*5ca0*/  ISETP.NE.AND P1, PT, R11.reuse, 0x2, PT ;  /* 0x000000020b00780c */ /* 0x040fe20003f25270 */
[----:B------:R-:W-:Y:S01]  /*5cb0*/  @!PT LDS RZ, [RZ] ;  /* 0x00000000fffff984 */ /* 0x000fe20000000800 */
[----:B------:R-:W-:Y:S01]  /*5cc0*/  @!PT LDS RZ, [RZ] ;  /* 0x00000000fffff984 */ /* 0x000fe20000000800 */
[----:B------:R-:W-:Y:S01]  /*5cd0*/  @!PT LDS RZ, [RZ] ;  /* 0x00000000fffff984 */ /* 0x000fe20000000800 */
[----:B------:R-:W-:Y:S01]  /*5ce0*/  @!PT LDS RZ, [RZ] ;  /* 0x00000000fffff984 */ /* 0x000fe20000000800 */
[----:B------:R2:W-:Y:S06]  /*5cf0*/  MEMBAR.ALL.CTA ;  /* 0x0000000000007992 */ /* 0x0005ec0000008000 */
[----:B--2---:R-:W2:Y:S01]  /*5d00*/  FENCE.VIEW.ASYNC.S ;  /* 0x00000000000073c6 */ /* 0x004ea20000000000 */
[----:B------:R-:W-:Y:S01]  /*5d10*/  SEL R11, R11, RZ, P1 ;  /* 0x000000ff0b0b7207 */ /* 0x000fe20000800000 */
[----:B--2---:R2:W-:Y:S01]  /*5d20*/  SYNCS.ARRIVE.TRANS64.RED.A1T0 RZ, [R2+URZ], RZ ;  /* 0x000000ff02ff79a7 */ /* 0x0045e200081004ff */
[----:B-1----:R-:W-:-:S02]  /*5d30*/  LOP3.LUT P3, RZ, R6, 0x1, RZ, 0xc0, !PT ;  /* 0x0000000106ff7812 */ /* 0x002fc4000786c0ff */
[----:B------:R-:W-:-:S04]  /*5d40*/  SEL R4, RZ, 0x1, P1 ;  /* 0x00000001ff047807 */ /* 0x000fc80000800000 */
[----:B------:R-:W-:Y:S02]  /*5d50*/  LOP3.LUT R10, R10, R4, RZ, 0x3c, !PT ;  /* 0x000000040a0a7212 */ /* 0x000fe400078e3cff */
[----:B--2---:R-:W-:-:S04]  /*5d60*/  SEL R2, RZ, 0x1, P0 ;  /* 0x00000001ff027807 */ /* 0x004fc80000000000 */
[----:B------:R-:W-:Y:S01]  /*5d70*/  LOP3.LUT R9, R9, R2, RZ, 0x3c, !PT ;  /* 0x0000000209097212 */ /* 0x000fe200078e3cff */
[----:B------:R-:W-:Y:S06]  /*5d80*/  @P3 BRA `(.L_x_120) ;  /* 0xfffffffc002c3947 */ /* 0x000fec000383ffff */
[----:B------:R-:W-:Y:S01]  /*5d90*/  ULEA UR4, UR5, UR6, 0x3 ;  /* 0x0000000605047291 */ /* 0x000fe2000f8e18ff */
[----:B------:R-:W-:-:S08]  /*5da0*/  SHF.L.U32 R2, R12, 0x1f, RZ ;  /* 0x0000001f0c027819 */ /* 0x000fd000000006ff */
[----:B------:R-:W1:Y:S02]  /*5db0*/  SYNCS.PHASECHK.TRANS64 P0, [UR4+0x4b0], R2 ;  /* 0x0004b002ff0075a7 */ /* 0x000e640008001004 */
[----:B-1----:R-:W-:Y:S05]  /*5dc0*/  @P0 BRA `(.L_x_121) ;  /* 0x0000000000080947 */ /* 0x002fea0003800000 */
[----:B------:R-:W1:Y:S02]  /*5dd0*/  SYNCS.PHASECHK.TRANS64.TRYWAIT P0, [UR4+0x4b0], R2 ;  /* 0x0004b002ff0075a7 */ /* 0x000e640008001104 */
[----:B-1----:R-:W-:Y:S05]  /*5de0*/  @!P0 BRA `(.L_x_122) ;  /* 0x0000005800a08947 */ /* 0x002fea0003800000 */
.L_x_121:
[----:B------:R-:W-:-:S04]  /*5df0*/  UIADD3 UR7, UPT, UPT, UR5, 0x1, URZ ;  /* 0x0000000105077890 */ /* 0x000fc8000fffe0ff */
[----:B------:R-:W-:-:S04]  /*5e00*/  UISETP.NE.AND UP0, UPT, UR7, 0x2, UPT ;  /* 0x000000020700788c */ /* 0x000fc8000bf05270 */
[----:B------:R-:W-:Y:S02]  /*5e10*/  USEL UR8, URZ, 0x1, UP0 ;  /* 0x00000001ff087887 */ /* 0x000fe40008000000 */
[----:B------:R-:W-:-:S04]  /*5e20*/  USEL UR7, UR7, URZ, UP0 ;  /* 0x000000ff07077287 */ /* 0x000fc80008000000 */
[----:B------:R-:W-:Y:S01]  /*5e30*/  ULEA UR7, UR7, UR6, 0x3 ;  /* 0x0000000607077291 */ /* 0x000fe2000f8e18ff */
[----:B-1----:R-:W-:-:S04]  /*5e40*/  LOP3.LUT R2, R12, UR8, RZ, 0x3c, !PT ;  /* 0x000000080c027c12 */ /* 0x002fc8000f8e3cff */
[----:B------:R-:W-:-:S04]  /*5e50*/  SHF.L.U32 R0, R2, 0x1f, RZ ;  /* 0x0000001f02007819 */ /* 0x000fc800000006ff */
[----:B------:R-:W1:Y:S02]  /*5e60*/  SYNCS.PHASECHK.TRANS64 P0, [UR7+0x4b0], R0 ;  /* 0x0004b000ff0075a7 */ /* 0x000e640008001007 */
[----:B-1----:R-:W-:Y:S05]  /*5e70*/  @P0 EXIT ;  /* 0x000000000000094d */ /* 0x002fea0003800000 */
[----:B------:R-:W-:Y:S02]  /*5e80*/  SHF.L.U32 R2, R2, 0x1f, RZ ;  /* 0x0000001f02027819 */ /* 0x000fe400000006ff */
[----:B------:R-:W-:-:S07]  /*5e90*/  MOV R0, UR7 ;  /* 0x0000000700007c02 */ /* 0x000fce0008000f00 */
.L_x_123:
[----:B-1----:R1:W2:Y:S02]  /*5ea0*/  SYNCS.PHASECHK.TRANS64.TRYWAIT P0, [R0+URZ+0x4b0], R2 ;  /* 0x0004b002000075a7 */ /* 0x0022a400080011ff */
[----:B--2---:R-:W-:Y:S05]  /*5eb0*/  @!P0 NANOSLEEP.SYNCS 0x989680 ;  /* 0x009896800000895d */ /* 0x004fea0003900000 */
[----:B------:R-:W2:Y:S02]  /*5ec0*/  @!P0 SYNCS.PHASECHK.TRANS64 P0, [R0+URZ+0x4b0], R2 ;  /* 0x0004b002000085a7 */ /* 0x000ea400080010ff */
[----:B--2---:R-:W-:Y:S05]  /*5ed0*/  @P0 EXIT ;  /* 0x000000000000094d */ /* 0x004fea0003800000 */
[----:B------:R-:W-:Y:S05]  /*5ee0*/  BRA `(.L_x_123) ;  /* 0xfffffffc00ec7947 */ /* 0x000fea000383ffff */
.L_x_116:
[----:B------:R-:W-:Y:S05]  /*5ef0*/  BRA.U UP4, `(.L_x_124) ;  /* 0x0000001104847547 */ /* 0x000fea000b800000 */
[----:B------:R-:W-:Y:S01]  /*5f00*/  UMOV UR4, 0x40 ;  /* 0x0000004000047882 */ /* 0x000fe20000000000 */
[----:B------:R-:W-:Y:S01]  /*5f10*/  NOP ;  /* 0x0000000000007918 */ /* 0x000fe20000000000 */
[----:B------:R-:W-:Y:S01]  /*5f20*/  ULEA UR5, UR55, UR4, 0x18 ;  /* 0x0000000437057291 */ /* 0x000fe2000f8ec0ff */
[----:B------:R-:W-:Y:S02]  /*5f30*/  UMOV UR6, 0x400 ;  /* 0x0000040000067882 */ /* 0x000fe40000000000 */
[----:B------:R-:W-:-:S06]  /*5f40*/  ULEA UR6, UR55, UR6, 0x18 ;  /* 0x0000000637067291 */ /* 0x000fcc000f8ec0ff */
[----:B------:R-:W1:Y:S02]  /*5f50*/  LDS.U8 R0, [UR5+0x1c] ;  /* 0x00001c05ff007984 */ /* 0x000e640008000000 */
[----:B-1----:R-:W-:-:S13]  /*5f60*/  ISETP.NE.AND P0, PT, R0, RZ, PT ;  /* 0x000000ff0000720c */ /* 0x002fda0003f05270 */
[----:B------:R-:W-:Y:S05]  /*5f70*/  @P0 BRA `(.L_x_125) ;  /* 0x0000000400080947 */ /* 0x000fea0003800000 */
[----:B------:R-:W-:Y:S02]  /*5f80*/  UISETP.NE.U32.AND UP1, UPT, UR27, 0x1, UPT ;  /* 0x000000011b00788c */ /* 0x000fe4000bf25070 */
[----:B------:R-:W-:-:S07]  /*5f90*/  UIADD3 UR7, UPT, UPT, UR5, 0x8, URZ ;  /* 0x0000000805077890 */ /* 0x000fce000fffe0ff */
[----:B------:R-:W-:Y:S05]  /*5fa0*/  BRA.U !UP1, `(.L_x_126) ;  /* 0x00000001099c7547 */ /* 0x000fea000b800000 */
[----:B------:R-:W-:Y:S01]  /*5fb0*/  ELECT P0, URZ, PT ;  /* 0x0000000000ff782f */ /* 0x000fe20003800000 */
[----:B------:R-:W-:-:S12]  /*5fc0*/  BSSY B0, `(.L_x_126) ;  /* 0x0000025000007945 */ /* 0x000fd80003800000 */
[----:B------:R-:W-:Y:S05]  /*5fd0*/  @!P0 BRA `(.L_x_127) ;  /* 0x00000000008c8947 */ /* 0x000fea0003800000 */
[----:B------:R-:W-:-:S05]  /*5fe0*/  UMOV UR4, 0x10 ;  /* 0x0000001000047882 */ /* 0x000fca0000000000 */
[----:B------:R-:W-:Y:S04]  /*5ff0*/  DEPBAR.LE SB1, 0x36 ;  /* 0x00009d800000791a */ /* 0x000fe80000000000 */
[----:B------:R-:W1:Y:S02]  /*6000*/  UTCATOMSWS.2CTA.FIND_AND_SET.ALIGN UP0, UR4, UR4 ;  /* 0x00000004000475e3 */ /* 0x000e640008200800 */
[----:B-1----:R-:W-:Y:S01]  /*6010*/  MOV R10, UR4 ;  /* 0x00000004000a7c02 */ /* 0x002fe20008000f00 */
[----:B------:R-:W-:Y:S06]  /*6020*/  BRA.U UP0, `(.L_x_128) ;  /* 0x0000000100187547 */ /* 0x000fec000b800000 */
.L_x_129:
[----:B------:R-:W-:Y:S05]  /*6030*/  NANOSLEEP 0x64 ;  /* 0x000000640000795d */ /* 0x000fea0003800000 */
[----:B------:R-:W-:-:S05]  /*6040*/  UMOV UR4, 0x10 ;  /* 0x0000001000047882 */ /* 0x000fca0000000000 */
[----:B------:R-:W-:Y:S04]  /*6050*/  DEPBAR.LE SB1, 0x36 ;  /* 0x00009d800000791a */ /* 0x000fe80000000000 */
[----:B------:R-:W1:Y:S02]  /*6060*/  UTCATOMSWS.2CTA.FIND_AND_SET.ALIGN UP0, UR4, UR4 ;  /* 0x00000004000475e3 */ /* 0x000e640008200800 */
[----:B-1----:R-:W-:Y:S01]  /*6070*/  MOV R10, UR4 ;  /* 0x00000004000a7c02 */ /* 0x002fe20008000f00 */
[----:B------:R-:W-:Y:S05]  /*6080*/  BRA.U !UP0, `(.L_x_129) ;  /* 0xfffffffd08e87547 */ /* 0x000fea000b83ffff */
.L_x_128:
[----:B------:R-:W1:Y:S01]  /*6090*/  LDS R6, [UR5+0x10] ;  /* 0x00001005ff067984 */ /* 0x000e620008000800 */
[----:B------:R-:W-:Y:S01]  /*60a0*/  IMAD.U32 R0, RZ, RZ, UR6 ;  /* 0x00000006ff007e24 */ /* 0x000fe2000f8e00ff */
[----:B------:R-:W-:-:S03]  /*60b0*/  MOV R4, UR28 ;  /* 0x0000001c00047c02 */ /* 0x000fc60008000f00 */
[----:B------:R-:W-:Y:S01]  /*60c0*/  VIADD R0, R0, 0x550 ;  /* 0x0000055000007836 */ /* 0x000fe20000000000 */
[----:B-1----:R-:W-:-:S04]  /*60d0*/  SHF.L.U32 R6, R6, 0x1f, RZ ;  /* 0x0000001f06067819 */ /* 0x002fc800000006ff */
[----:B------:R-:W1:Y:S02]  /*60e0*/  SYNCS.PHASECHK.TRANS64.TRYWAIT P0, [UR5+0x8], R6 ;  /* 0x00000806ff0075a7 */ /* 0x000e640008001105 */
[----:B-1----:R-:W-:Y:S05]  /*60f0*/  @P0 BRA `(.L_x_130) ;  /* 0x0000000000080947 */ /* 0x002fea0003800000 */
[----:B------:R-:W1:Y:S02]  /*6100*/  SYNCS.PHASECHK.TRANS64.TRYWAIT P0, [UR5+0x8], R6 ;  /* 0x00000806ff0075a7 */ /* 0x000e640008001105 */
[----:B-1----:R-:W-:Y:S05]  /*6110*/  @!P0 BRA `(.L_x_131) ;  /* 0x0000005400ec8947 */ /* 0x002fea0003800000 */
.L_x_130:
[----:B------:R-:W-:Y:S01]  /*6120*/  PRMT R4, R4, 0x654, R0 ;  /* 0x0000065404047816 */ /* 0x000fe20000000000 */
[----:B------:R-:W-:Y:S01]  /*6130*/  HFMA2 R0, -RZ, RZ, 0, 5.9604644775390625e-08 ;  /* 0x00000001ff007431 */ /* 0x000fe200000001ff */
[----:B------:R-:W-:Y:S01]  /*6140*/  UPRMT UR4, UR28, 0x654, UR7 ;  /* 0x000006541c047896 */ /* 0x000fe20008000007 */
[----:B------:R-:W-:Y:S02]  /*6150*/  IMAD.MOV.U32 R8, RZ, RZ, 0xffff ;  /* 0x0000ffffff087424 */ /* 0x000fe400078e00ff */
[----:B-1----:R-:W-:Y:S02]  /*6160*/  IMAD.MOV.U32 R6, RZ, RZ, 0x4 ;  /* 0x00000004ff067424 */ /* 0x002fe400078e00ff */
[----:B------:R-:W-:Y:S01]  /*6170*/  IMAD.SHL.U32 R9, R10, 0x20, RZ ;  /* 0x000000200a097824 */ /* 0x000fe200078e00ff */
[----:B------:R-:W-:Y:S02]  /*6180*/  MOV R5, UR4 ;  /* 0x0000000400057c02 */ /* 0x000fe40008000f00 */
[-C--:B------:R-:W-:Y:S01]  /*6190*/  SHF.L.U32 R8, R8, R10.reuse, RZ ;  /* 0x0000000a08087219 */ /* 0x080fe200000006ff */
[----:B------:R1:W-:Y:S01]  /*61a0*/  SYNCS.ARRIVE.TRANS64.RED RZ, [UR4], R6 ;  /* 0x00000006ffff79a7 */ /* 0x0003e20008000404 */
[----:B------:R-:W-:Y:S01]  /*61b0*/  SHF.L.U32 R7, R0, R10, RZ ;  /* 0x0000000a00077219 */ /* 0x000fe200000006ff */
[----:B------:R1:W-:Y:S04]  /*61c0*/  STS [UR6+0x550], R9 ;  /* 0x00055009ff007988 */ /* 0x0003e80008000806 */
[----:B------:R1:W-:Y:S04]  /*61d0*/  STAS [R4.64], R10 ;  /* 0x0000000a04007dbd */ /* 0x0003e8000c0008ff */
[----:B------:R1:W-:Y:S04]  /*61e0*/  ATOMS.OR RZ, [UR5+0x14], R8 ;  /* 0x00001408ffff798c */ /* 0x0003e8000b000005 */
[----:B------:R1:W-:Y:S04]  /*61f0*/  ATOMS.OR RZ, [UR5+0x18], R7 ;  /* 0x00001807ffff798c */ /* 0x0003e8000b000005 */
[----:B------:R1:W-:Y:S02]  /*6200*/  ATOMS.XOR RZ, [UR5+0x10], R0 ;  /* 0x00001000ffff798c */ /* 0x0003e4000b800005 */
.L_x_127:
[----:B------:R-:W-:Y:S05]  /*6210*/  BSYNC B0 ;  /* 0x0000000000007941 */ /* 0x000fea0003800000 */
.L_x_126:
[----:B------:R-:W-:Y:S05]  /*6220*/  BRA.U UP1, `(.L_x_132) ;  /* 0x00000001016c7547 */ /* 0x000fea000b800000 */
[----:B------:R-:W-:-:S03]  /*6230*/  UMOV UR4, 0xffffffff ;  /* 0xffffffff00047882 */ /* 0x000fc60000000000 */
[----:B------:R-:W-:Y:S05]  /*6240*/  BRA.DIV UR4, `(.L_x_133) ;  /* 0x0000005604b87947 */ /* 0x000fea000b800000 */
[----:B------:R-:W-:-:S13]  /*6250*/  ELECT P0, URZ, PT ;  /* 0x0000000000ff782f */ /* 0x000fda0003800000 */
.L_x_335:
[----:B------:R-:W-:Y:S05]  /*6260*/  @!P0 BRA `(.L_x_132) ;  /* 0x00000000005c8947 */ /* 0x000fea0003800000 */
[----:B-1----:R-:W1:Y:S02]  /*6270*/  LDS R4, [UR5+0x10] ;  /* 0x00001005ff047984 */ /* 0x002e640008000800 */
[----:B-1----:R-:W-:-:S04]  /*6280*/  SHF.L.U32 R4, R4, 0x1f, RZ ;  /* 0x0000001f04047819 */ /* 0x002fc800000006ff */
[----:B------:R-:W1:Y:S02]  /*6290*/  SYNCS.PHASECHK.TRANS64.TRYWAIT P0, [UR5+0x8], R4 ;  /* 0x00000804ff0075a7 */ /* 0x000e640008001105 */
[----:B-1----:R-:W-:Y:S05]  /*62a0*/  @P0 BRA `(.L_x_134) ;  /* 0x0000000000080947 */ /* 0x002fea0003800000 */
[----:B------:R-:W1:Y:S02]  /*62b0*/  SYNCS.PHASECHK.TRANS64.TRYWAIT P0, [UR5+0x8], R4 ;  /* 0x00000804ff0075a7 */ /* 0x000e640008001105 */
[----:B-1----:R-:W-:Y:S05]  /*62c0*/  @!P0 BRA `(.L_x_135) ;  /* 0x0000005400bc8947 */ /* 0x002fea0003800000 */
.L_x_134:
[----:B------:R-:W2:Y:S01]  /*62d0*/  LDS R6, [UR6+0x550] ;  /* 0x00055006ff067984 */ /* 0x000ea20008000800 */
[----:B-1----:R-:W-:Y:S02]  /*62e0*/  HFMA2 R0, -RZ, RZ, 0, 5.9604644775390625e-08 ;  /* 0x00000001ff007431 */ /* 0x002fe400000001ff */
[----:B------:R-:W-:Y:S01]  /*62f0*/  IMAD.MOV.U32 R4, RZ, RZ, 0xffff ;  /* 0x0000ffffff047424 */ /* 0x000fe200078e00ff */
[----:B------:R-:W-:Y:S01]  /*6300*/  UPRMT UR4, UR28, 0x654, UR7 ;  /* 0x000006541c047896 */ /* 0x000fe20008000007 */
[----:B--2---:R-:W-:-:S03]  /*6310*/  IMAD.SHL.U32 R5, R6, 0x20, RZ ;  /* 0x0000002006057824 */ /* 0x004fc600078e00ff */
[-C--:B------:R-:W-:Y:S02]  /*6320*/  SHF.L.U32 R4, R4, R6.reuse, RZ ;  /* 0x0000000604047219 */ /* 0x080fe400000006ff */
[----:B------:R-:W-:Y:S01]  /*6330*/  SHF.L.U32 R6, R0, R6, RZ ;  /* 0x0000000600067219 */ /* 0x000fe200000006ff */
[----:B------:R2:W-:Y:S04]  /*6340*/  STS [UR6+0x550], R5 ;  /* 0x00055005ff007988 */ /* 0x0005e80008000806 */
[----:B------:R2:W-:Y:S04]  /*6350*/  ATOMS.OR RZ, [UR5+0x14], R4 ;  /* 0x00001404ffff798c */ /* 0x0005e8000b000005 */
[----:B------:R2:W-:Y:S01]  /*6360*/  ATOMS.OR RZ, [UR5+0x18], R6 ;  /* 0x00001806ffff798c */ /* 0x0005e2000b000005 */
[----:B------:R-:W-:Y:S03]  /*6370*/  SYNCS.ARRIVE.TRANS64.RED.A1T0 RZ, [UR4], RZ ;  /* 0x000000ffffff79a7 */ /* 0x000fe60008100404 */
[----:B------:R2:W-:Y:S01]  /*6380*/  ATOMS.XOR RZ, [UR5+0x10], R0 ;  /* 0x00001000ffff798c */ /* 0x0005e2000b800005 */
[----:B------:R-:W-:Y:S05]  /*6390*/  BRA `(.L_x_132) ;  /* 0x0000000000107947 */ /* 0x000fea0003800000 */
.L_x_125:
[----:B------:R-:W-:Y:S02]  /*63a0*/  MOV R0, 0xffffffff ;  /* 0xffffffff00007802 */ /* 0x000fe40000000f00 */
[----:B------:R-:W-:-:S03]  /*63b0*/  MOV R4, 0x63e0 ;  /* 0x000063e000047802 */ /* 0x000fc60000000f00 */
[----:B------:R1:W-:Y:S04]  /*63c0*/  STS [UR6+0x550], R0 ;  /* 0x00055000ff007988 */ /* 0x0003e80008000806 */
[----:B-1---5:R-:W-:Y:S05]  /*63d0*/  CALL.REL.NOINC `($__internal_1_$__cuda_sm10x_tcgen05_guardrail_trap_phase_invalid_during_alloc) ;  /* 0x0000005800c47944 */ /* 0x022fea0003c00000 */
.L_x_132:
[----:B------:R-:W-:Y:S05]  /*63e0*/  WARPSYNC.ALL ;  /* 0x0000000000007948 */ /* 0x000fea0003800000 */
[----:B------:R-:W3:Y:S01]  /*63f0*/  S2UR UR4, SR_CgaCtaId ;  /* 0x00000000000479c3 */ /* 0x000ee20000008800 */
[----:B------:R-:W-:Y:S01]  /*6400*/  UMOV UR13, 0x400 ;  /* 0x00000400000d7882 */ /* 0x000fe20000000000 */
[----:B------:R-:W-:-:S06]  /*6410*/  NOP ;  /* 0x0000000000007918 */ /* 0x000fcc0000000000 */
[----:B------:R-:W-:Y:S06]  /*6420*/  BAR.ARV 0x6, 0xa0 ;  /* 0x0182800000007b1d */ /* 0x000fec0000002000 */
[----:B------:R-:W4:Y:S01]  /*6430*/  LDCU UR6, c[0x0][0x38c] ;  /* 0x00007180ff0677ac */ /* 0x000f220008000800 */
[----:B------:R-:W-:Y:S01]  /*6440*/  LOP3.LUT R3, R3, 0xffff, RZ, 0xc0, !PT ;  /* 0x0000ffff03037812 */ /* 0x000fe200078ec0ff */
[----:B-1----:R-:W-:Y:S01]  /*6450*/  IMAD.MOV.U32 R9, RZ, RZ, 0x1 ;  /* 0x00000001ff097424 */ /* 0x002fe200078e00ff */
[----:B------:R-:W-:Y:S01]  /*6460*/  LOP3.LUT R2, R2, 0xffff, RZ, 0xc0, !PT ;  /* 0x0000ffff02027812 */ /* 0x000fe200078ec0ff */
[----:B------:R-:W-:Y:S01]  /*6470*/  IMAD.MOV.U32 R8, RZ, RZ, RZ ;  /* 0x000000ffff087224 */ /* 0x000fe200078e00ff */
[----:B------:R-:W-:Y:S01]  /*6480*/  R2UR UR16, R3 ;  /* 0x00000000031072ca */ /* 0x000fe200000e0000 */
[----:B------:R-:W-:Y:S01]  /*6490*/  UMOV UR20, URZ ;  /* 0x000000ff00147c82 */ /* 0x000fe20008000000 */
[----:B------:R-:W-:-:S02]  /*64a0*/  R2UR UR24, R2 ;  /* 0x00000000021872ca */ /* 0x000fc400000e0000 */
[----:B------:R-:W-:Y:S01]  /*64b0*/  CS2R R2, SRZ ;  /* 0x0000000000027805 */ /* 0x000fe2000001ff00 */
[----:B------:R-:W-:Y:S01]  /*64c0*/  UMOV UR10, URZ ;  /* 0x000000ff000a7c82 */ /* 0x000fe20008000000 */
[----:B---3--:R-:W-:Y:S02]  /*64d0*/  ULEA UR13, UR4, UR13, 0x18 ;  /* 0x0000000d040d7291 */ /* 0x008fe4000f8ec0ff */
[----:B------:R-:W-:Y:S02]  /*64e0*/  UISETP.NE.AND UP3, UPT, UR27, URZ, UPT ;  /* 0x000000ff1b00728c */ /* 0x000fe4000bf65270 */
[----:B------:R-:W-:Y:S02]  /*64f0*/  UIADD3 UR5, UPT, UPT, UR13, 0x2800, URZ ;  /* 0x000028000d057890 */ /* 0x000fe4000fffe0ff */
[----:B------:R-:W-:Y:S02]  /*6500*/  UIADD3 UR4, UPT, UPT, UR13, 0x26800, URZ ;  /* 0x000268000d047890 */ /* 0x000fe4000fffe0ff */
[----:B----4-:R-:W-:Y:S01]  /*6510*/  UIADD3 UR6, UPT, UPT, UR6, 0x1f, URZ ;  /* 0x0000001f06067890 */ /* 0x010fe2000fffe0ff */
[----:B--2---:R-:W1:Y:S01]  /*6520*/  LDS R0, [UR13+0x550] ;  /* 0x0005500dff007984 */ /* 0x004e620008000800 */
[----:B------:R-:W-:-:S02]  /*6530*/  USHF.R.U32.HI UR5, URZ, 0x4, UR5 ;  /* 0x00000004ff057899 */ /* 0x000fc40008011605 */
[----:B------:R-:W-:Y:S02]  /*6540*/  USHF.R.S32.HI UR21, URZ, 0x1f, UR6 ;  /* 0x0000001fff157899 */ /* 0x000fe40008011406 */
[----:B------:R-:W-:Y:S02]  /*6550*/  USHF.R.U32.HI UR4, URZ, 0x4, UR4 ;  /* 0x00000004ff047899 */ /* 0x000fe40008011604 */
[----:B------:R-:W-:Y:S02]  /*6560*/  ULEA.HI UR21, UR21, UR6, URZ, 0x5 ;  /* 0x0000000615157291 */ /* 0x000fe4000f8f28ff */
[----:B------:R-:W-:Y:S02]  /*6570*/  ULOP3.LUT UR5, UR5, 0x3fff, URZ, 0xc0, !UPT ;  /* 0x00003fff05057892 */ /* 0x000fe4000f8ec0ff */
[----:B------:R-:W-:Y:S02]  /*6580*/  USHF.R.S32.HI UR21, URZ, 0x5, UR21 ;  /* 0x00000005ff157899 */ /* 0x000fe40008011415 */
[----:B------:R-:W-:-:S02]  /*6590*/  ULOP3.LUT UR18, UR4, 0x3fff, URZ, 0xc0, !UPT ;  /* 0x00003fff04127892 */ /* 0x000fc4000f8ec0ff */
[----:B------:R-:W-:Y:S02]  /*65a0*/  UISETP.LT.AND UP0, UPT, UR21, 0x1, UPT ;  /* 0x000000011500788c */ /* 0x000fe4000bf01270 */
[----:B------:R-:W-:Y:S02]  /*65b0*/  ULOP3.LUT UR17, UR5, 0x10000, URZ, 0xfc, !UPT ;  /* 0x0001000005117892 */ /* 0x000fe4000f8efcff */
[----:B------:R-:W-:Y:S02]  /*65c0*/  ULOP3.LUT UR18, UR18, 0x10000, URZ, 0xfc, !UPT ;  /* 0x0001000012127892 */ /* 0x000fe4000f8efcff */
[----:B------:R-:W-:Y:S01]  /*65d0*/  USEL UR25, UR21, 0x1, !UP0 ;  /* 0x0000000115197887 */ /* 0x000fe2000c000000 */
[----:B------:R-:W-:Y:S01]  /*65e0*/  UMOV UR11, URZ ;  /* 0x000000ff000b7c82 */ /* 0x000fe20008000000 */
[----:B------:R-:W-:Y:S01]  /*65f0*/  UMOV UR22, 0x0 ;  /* 0x0000000000167882 */ /* 0x000fe20000000000 */
[----:B------:R-:W-:Y:S01]  /*6600*/  UMOV UR23, 0x81004a0 ;  /* 0x081004a000177882 */ /* 0x000fe20000000000 */
[----:B-1----:R-:W-:-:S15]  /*6610*/  R2UR UR26, R0 ;  /* 0x00000000001a72ca */ /* 0x002fde00000e0000 */
.L_x_143:
[C---:B------:R-:W-:Y:S02]  /*6620*/  LEA R0, R8.reuse, UR13, 0x3 ;  /* 0x0000000d08007c11 */ /* 0x040fe4000f8e18ff */
[----:B------:R-:W-:Y:S02]  /*6630*/  SHF.L.U32 R4, R3, 0x1f, RZ ;  /* 0x0000001f03047819 */ /* 0x000fe400000006ff */
[----:B------:R-:W-:Y:S02]  /*6640*/  LEA R5, R8, UR13, 0x4 ;  /* 0x0000000d08057c11 */ /* 0x000fe4000f8e20ff */
[----:B------:R-:W1:Y:S02]  /*6650*/  SYNCS.PHASECHK.TRANS64.TRYWAIT P0, [R0+URZ+0x4a0], R4 ;  /* 0x0004a004000075a7 */ /* 0x000e6400080011ff */
[----:B-1-3--:R-:W-:Y:S05]  /*6660*/  @!P0 BRA `(.L_x_136) ;  /* 0x0000005000ec8947 */ /* 0x00afea0003800000 */
.L_x_336:
[----:B-1----:R-:W1:Y:S01]  /*6670*/  LDS.128 R4, [R5+0x530] ;  /* 0x0005300005047984 */ /* 0x002e620000000c00 */
[----:B------:R-:W-:Y:S02]  /*6680*/  VIADD R0, R0, 0x4b0 ;  /* 0x000004b000007836 */ /* 0x000fe40000000000 */
[----:B------:R-:W-:Y:S01]  /*6690*/  VIADD R8, R8, 0x1 ;  /* 0x0000000108087836 */ /* 0x000fe20000000000 */
[----:B------:R-:W-:Y:S01]  /*66a0*/  @!PT LDS RZ, [RZ] ;  /* 0x00000000fffff984 */ /* 0x000fe20000000800 */
[----:B------:R-:W-:Y:S01]  /*66b0*/  @!PT LDS RZ, [RZ] ;  /* 0x00000000fffff984 */ /* 0x000fe20000000800 */
[----:B------:R-:W-:Y:S01]  /*66c0*/  @!PT LDS RZ, [RZ] ;  /* 0x00000000fffff984 */ /* 0x000fe20000000800 */
[----:B------:R-:W-:Y:S01]  /*66d0*/  @!PT LDS RZ, [RZ] ;  /* 0x00000000fffff984 */ /* 0x000fe20000000800 */
[----:B------:R2:W-:Y:S06]  /*66e0*/  MEMBAR.ALL.CTA ;  /* 0x0000000000007992 */ /* 0x0005ec0000008000 */
[----:B--2---:R-:W2:Y:S01]  /*66f0*/  FENCE.VIEW.ASYNC.S ;  /* 0x00000000000073c6 */ /* 0x004ea20000000000 */
[----:B------:R-:W-:-:S04]  /*6700*/  PRMT R0, RZ, 0x654, R0 ;  /* 0x00000654ff007816 */ /* 0x000fc80000000000 */
[----:B--2---:R2:W-:Y:S01]  /*6710*/  SYNCS.ARRIVE.TRANS64.RED.A1T0 RZ, [R0+URZ], RZ ;  /* 0x000000ff00ff79a7 */ /* 0x0045e200081004ff */
[----:B-1----:R-:W-:Y:S01]  /*6720*/  LOP3.LUT P1, RZ, R6, 0x1, RZ, 0xc0, !PT ;  /* 0x0000000106ff7812 */ /* 0x002fe2000782c0ff */
[----:B--2---:R-:W-:-:S12]  /*6730*/  BRA.U UP3, `(.L_x_137) ;  /* 0x0000000103cc7547 */ /* 0x004fd8000b800000 */
[----:B------:R-:W1:Y:S01]  /*6740*/  LDCU UR4, c[0x0][0x38c] ;  /* 0x00007180ff0477ac */ /* 0x000e620008000800 */
[----:B------:R-:W-:Y:S02]  /*6750*/  PLOP3.LUT P2, PT, PT, PT, PT, 0x80, 0x8 ;  /* 0x000000000008781c */ /* 0x000fe40003f4f070 */
[----:B------:R-:W-:Y:S01]  /*6760*/  SHF.L.U32 R4, R9, 0x1f, RZ ;  /* 0x0000001f09047819 */ /* 0x000fe200000006ff */
[----:B------:R-:W-:Y:S02]  /*6770*/  ULEA UR19, UR20, UR13, 0x3 ;  /* 0x0000000d14137291 */ /* 0x000fe4000f8e18ff */
[----:B-1----:R-:W-:-:S06]  /*6780*/  UISETP.GE.AND UP0, UPT, UR4, 0x1, UPT ;  /* 0x000000010400788c */ /* 0x002fcc000bf06270 */
[----:B------:R-:W-:-:S05]  /*6790*/  PLOP3.LUT P0, PT, PT, PT, UP0, 0x80, 0x8 ;  /* 0x000000000008781c */ /* 0x000fca0003f0f008 */
[----:B------:R-:W-:-:S08]  /*67a0*/  @UP0 ULEA UR4, UR10, UR13, 0x3 ;  /* 0x0000000d0a040291 */ /* 0x000fd0000f8e18ff */
[----:B------:R-:W-:-:S04]  /*67b0*/  @P0 SHF.L.U32 R0, R2, 0x1f, RZ ;  /* 0x0000001f02000819 */ /* 0x000fc800000006ff */
[----:B------:R1:W2:Y:S01]  /*67c0*/  @P0 SYNCS.PHASECHK.TRANS64.TRYWAIT P2, [UR4], R0 ;  /* 0x00000000ff0005a7 */ /* 0x0002a20008041104 */
[----:B------:R-:W3:Y:S02]  /*67d0*/  SYNCS.PHASECHK.TRANS64.TRYWAIT P0, [UR19+0x4e0], R4 ;  /* 0x0004e004ff0075a7 */ /* 0x000ee40008001113 */
[----:B-123--:R-:W-:Y:S05]  /*67e0*/  @!P0 BRA `(.L_x_138) ;  /* 0x0000005000a08947 */ /* 0x00efea0003800000 */
.L_x_338:
[----:B------:R-:W-:Y:S01]  /*67f0*/  UMOV UR14, UR11 ;  /* 0x0000000b000e7c82 */ /* 0x000fe20008000000 */
[----:B------:R-:W-:Y:S05]  /*6800*/  BRA.U !UP0, `(.L_x_139) ;  /* 0x0000000108887547 */ /* 0x000fea000b800000 */
[----:B------:R-:W-:Y:S02]  /*6810*/  UIADD3 UR14, UPT, UPT, UR25, UR11, URZ ;  /* 0x0000000b190e7290 */ /* 0x000fe4000fffe0ff */
[----:B------:R-:W-:Y:S02]  /*6820*/  ULEA UR15, UR20, UR26, 0x5 ;  /* 0x0000001a140f7291 */ /* 0x000fe4000f8e28ff */
[----:B------:R-:W-:Y:S01]  /*6830*/  UPLOP3.LUT UP2, UPT, UPT, UPT, UPT, 0x40, 0x4 ;  /* 0x000000000004789c */ /* 0x000fe20003f4e870 */
[----:B------:R-:W-:Y:S01]  /*6840*/  UMOV UR12, UR21 ;  /* 0x00000015000c7c82 */ /* 0x000fe20008000000 */
[----:B------:R-:W-:-:S09]  /*6850*/  UMOV UR5, UR10 ;  /* 0x0000000a00057c82 */ /* 0x000fd20008000000 */
.L_x_142:
[----:B--2---:R-:W-:Y:S01]  /*6860*/  ULEA UR6, UR5, UR13, 0x3 ;  /* 0x0000000d05067291 */ /* 0x004fe2000f8e18ff */
[----:B---3--:R-:W-:Y:S11]  /*6870*/  @P2 BRA `(.L_x_140) ;  /* 0x00000000000c2947 */ /* 0x008ff60003800000 */
[----:B-1----:R-:W-:Y:S04]  /*6880*/  SHF.L.U32 R4, R2, 0x1f, RZ ;  /* 0x0000001f02047819 */ /* 0x002fe800000006ff */
[----:B------:R-:W1:Y:S02]  /*6890*/  SYNCS.PHASECHK.TRANS64.TRYWAIT P0, [UR6], R4 ;  /* 0x00000004ff0075a7 */ /* 0x000e640008001106 */
[----:B-1----:R-:W-:Y:S05]  /*68a0*/  @!P0 BRA `(.L_x_141) ;  /* 0x0000005000888947 */ /* 0x002fea0003800000 */
.L_x_140:
[----:B------:R-:W-:Y:S01]  /*68b0*/  UISETP.NE.AND UP0, UPT, UR12, 0x1, UPT ;  /* 0x000000010c00788c */ /* 0x000fe2000bf05270 */
[----:B------:R-:W-:Y:S01]  /*68c0*/  PLOP3.LUT P2, PT, PT, PT, PT, 0x80, 0x8 ;  /* 0x000000000008781c */ /* 0x000fe20003f4f070 */
[----:B------:R-:W-:Y:S02]  /*68d0*/  UIADD3 UR4, UPT, UPT, UR5, 0x1, URZ ;  /* 0x0000000105047890 */ /* 0x000fe4000fffe0ff */
[----:B------:R-:W-:Y:S02]  /*68e0*/  ULEA UR8, UR5, UR18, 0x6 ;  /* 0x0000001205087291 */ /* 0x000fe4000f8e30ff */
[----:B------:R-:W-:Y:S01]  /*68f0*/  UISETP.NE.AND UP1, UPT, UR4, 0x48, UPT ;  /* 0x000000480400788c */ /* 0x000fe2000bf25270 */
[----:B------:R-:W-:Y:S01]  /*6900*/  PLOP3.LUT P0, PT, PT, PT, UP0, 0x80, 0x8 ;  /* 0x000000000008781c */ /* 0x000fe20003f0f008 */
[----:B------:R-:W-:Y:S02]  /*6910*/  UIADD3 UR11, UPT, UPT, UR11, 0x1, URZ ;  /* 0x000000010b0b7890 */ /* 0x000fe4000fffe0ff */
[----:B------:R-:W-:Y:S02]  /*6920*/  USEL UR7, URZ, 0x1, UP1 ;  /* 0x00000001ff077887 */ /* 0x000fe40008800000 */
[----:B------:R-:W-:Y:S01]  /*6930*/  USEL UR10, UR4, URZ, UP1 ;  /* 0x000000ff040a7287 */ /* 0x000fe20008800000 */
[----:B------:R-:W-:Y:S01]  /*6940*/  UMOV UR9, 0xc0004010 ;  /* 0xc000401000097882 */ /* 0x000fe20000000000 */
[----:B------:R-:W-:Y:S02]  /*6950*/  UIADD3 UR12, UPT, UPT, UR12, -0x1, URZ ;  /* 0xffffffff0c0c7890 */ /* 0x000fe4000fffe0ff */
[----:B------:R-:W-:Y:S01]  /*6960*/  LOP3.LUT R2, R2, UR7, RZ, 0x3c, !PT ;  /* 0x0000000702027c12 */ /* 0x000fe2000f8e3cff */
[----:B------:R-:W-:Y:S01]  /*6970*/  @UP0 ULEA UR4, UR10, UR13, 0x3 ;  /* 0x0000000d0a040291 */ /* 0x000fe2000f8e18ff */
[----:B------:R-:W-:Y:S02]  /*6980*/  UMOV UR7, 0xc0004010 ;  /* 0xc000401000077882 */ /* 0x000fe40000000000 */
[----:B-1----:R-:W-:Y:S01]  /*6990*/  @P0 SHF.L.U32 R0, R2, 0x1f, RZ ;  /* 0x0000001f02000819 */ /* 0x002fe200000006ff */
[----:B------:R-:W-:Y:S05]  /*69a0*/  UISETP.NE.AND UP0, UPT, UR11, UR14, UPT ;  /* 0x0000000e0b00728c */ /* 0x000fea000bf05270 */
[----:B------:R2:W3:Y:S01]  /*69b0*/  @P0 SYNCS.PHASECHK.TRANS64.TRYWAIT P2, [UR4], R0 ;  /* 0x00000000ff0005a7 */ /* 0x0004e20008041104 */
[----:B------:R-:W-:Y:S02]  /*69c0*/  UIADD3 UR4, UPT, UPT, UR6, 0x240, URZ ;  /* 0x0000024006047890 */ /* 0x000fe4000fffe0ff */
[----:B------:R-:W-:Y:S03]  /*69d0*/  ULEA UR6, UR5, UR17, 0x7 ;  /* 0x0000001105067291 */ /* 0x000fe6000f8e38ff */
[----:B------:R-:W-:Y:S06]  /*69e0*/  UMOV UR5, UR10 ;  /* 0x0000000a00057c82 */ /* 0x000fec0008000000 */
[----:B------:R2:W-:Y:S01]  /*69f0*/  UTCIMMA.2CTA gdesc[UR6], gdesc[UR8], tmem[UR15], tmem[UR22], idesc[UR23], UP2 ;  /* 0x00ff1608060075ea */ /* 0x0005e2000920010f */
[----:B------:R-:W-:Y:S01]  /*6a00*/  UPLOP3.LUT UP2, UPT, UPT, UPT, UPT, 0x80, 0x8 ;  /* 0x000000000008789c */ /* 0x000fe20003f4f070 */
[----:B------:R2:W-:Y:S01]  /*6a10*/  UTCBAR.2CTA.MULTICAST [UR4], URZ, UR16 ;  /* 0x000000ff040073e9 */ /* 0x0005e20008200810 */
[----:B------:R-:W-:Y:S09]  /*6a20*/  BRA.U UP0, `(.L_x_142) ;  /* 0xfffffffd008c7547 */ /* 0x000ff2000b83ffff */
.L_x_139:
[----:B--2---:R-:W-:Y:S01]  /*6a30*/  UIADD3 UR4, UPT, UPT, UR19, 0x4c0, URZ ;  /* 0x000004c013047890 */ /* 0x004fe2000fffe0ff */
[----:B------:R-:W-:-:S08]  /*6a40*/  UMOV UR11, UR14 ;  /* 0x0000000e000b7c82 */ /* 0x000fd00008000000 */
[----:B------:R2:W-:Y:S01]  /*6a50*/  UTCBAR.2CTA.MULTICAST [UR4], URZ, UR24 ;  /* 0x000000ff040073e9 */ /* 0x0005e20008200818 */
[----:B------:R-:W-:Y:S02]  /*6a60*/  NOP ;  /* 0x0000000000007918 */ /* 0x000fe40000000000 */
.L_x_137:
[----:B--2---:R-:W-:Y:S01]  /*6a70*/  UIADD3 UR4, UPT, UPT, UR20, 0x1, URZ ;  /* 0x0000000114047890 */ /* 0x004fe2000fffe0ff */
[----:B------:R-:W-:-:S03]  /*6a80*/  ISETP.NE.AND P0, PT, R8, 0x2, PT ;  /* 0x000000020800780c */ /* 0x000fc60003f05270 */
[----:B------:R-:W-:Y:S01]  /*6a90*/  UISETP.NE.AND UP0, UPT, UR4, 0x4, UPT ;  /* 0x000000040400788c */ /* 0x000fe2000bf05270 */
[----:B-1----:R-:W-:Y:S02]  /*6aa0*/  SEL R0, RZ, 0x1, P0 ;  /* 0x00000001ff007807 */ /* 0x002fe40000000000 */
[----:B------:R-:W-:Y:S01]  /*6ab0*/  SEL R8, R8, RZ, P0 ;  /* 0x000000ff08087207 */ /* 0x000fe20000000000 */
[----:B------:R-:W-:Y:S01]  /*6ac0*/  USEL UR5, URZ, 0x1, UP0 ;  /* 0x00000001ff057887 */ /* 0x000fe20008000000 */
[----:B------:R-:W-:Y:S01]  /*6ad0*/  LOP3.LUT R3, R3, R0, RZ, 0x3c, !PT ;  /* 0x0000000003037212 */ /* 0x000fe200078e3cff */
[----:B------:R-:W-:-:S04]  /*6ae0*/  USEL UR20, UR4, URZ, UP0 ;  /* 0x000000ff04147287 */ /* 0x000fc80008000000 */
[----:B------:R-:W-:Y:S01]  /*6af0*/  LOP3.LUT R9, R9, UR5, RZ, 0x3c, !PT ;  /* 0x0000000509097c12 */ /* 0x000fe2000f8e3cff */
[----:B------:R-:W-:Y:S07]  /*6b00*/  @P1 BRA `(.L_x_143) ;  /* 0xfffffff800c41947 */ /* 0x000fee000383ffff */
[----:B------:R-:W1:Y:S01]  /*6b10*/  S2UR UR8, SR_CgaCtaId ;  /* 0x00000000000879c3 */ /* 0x000e620000008800 */
[----:B------:R-:W-:Y:S01]  /*6b20*/  ELECT P0, URZ, PT ;  /* 0x0000000000ff782f */ /* 0x000fe20003800000 */
[----:B------:R-:W-:Y:S01]  /*6b30*/  HFMA2 R0, -RZ, RZ, 0, 5.9604644775390625e-08 ;  /* 0x00000001ff007431 */ /* 0x000fe200000001ff */
[----:B------:R-:W-:-:S05]  /*6b40*/  UMOV UR4, 0x40 ;  /* 0x0000004000047882 */ /* 0x000fca0000000000 */
[----:B------:R-:W-:Y:S01]  /*6b50*/  UVIRTCOUNT.DEALLOC.SMPOOL 0x80 ;  /* 0x000000800000784c */ /* 0x000fe20000000000 */
[----:B------:R-:W-:Y:S02]  /*6b60*/  UISETP.NE.AND UP1, UPT, UR27, URZ, UPT ;  /* 0x000000ff1b00728c */ /* 0x000fe4000bf25270 */
[----:B-1----:R-:W-:-:S09]  /*6b70*/  ULEA UR8, UR8, UR4, 0x18 ;  /* 0x0000000408087291 */ /* 0x002fd2000f8ec0ff */
[----:B------:R1:W-:Y:S01]  /*6b80*/  @P0 STS.U8 [UR8+0x1c], R0 ;  /* 0x00001c00ff000988 */ /* 0x0003e20008000008 */
[----:B------:R-:W-:Y:S05]  /*6b90*/  BRA.U UP1, `(.L_x_144) ;  /* 0x0000000101a07547 */ /* 0x000fea000b800000 */
[----:B------:R-:W-:Y:S01]  /*6ba0*/  UIADD3 UR7, UPT, UPT, UR13, 0x4e0, URZ ;  /* 0x000004e00d077890 */ /* 0x000fe2000fffe0ff */
[----:B------:R-:W-:-:S03]  /*6bb0*/  SHF.L.U32 R2, R9, 0x1f, RZ ;  /* 0x0000001f09027819 */ /* 0x000fc600000006ff */
[----:B------:R-:W-:-:S09]  /*6bc0*/  ULEA UR4, UR20, UR7, 0x3 ;  /* 0x0000000714047291 */ /* 0x000fd2000f8e18ff */
[----:B------:R-:W2:Y:S02]  /*6bd0*/  SYNCS.PHASECHK.TRANS64.TRYWAIT P0, [UR4], R2 ;  /* 0x00000002ff0075a7 */ /* 0x000ea40008001104 */
[----:B--2---:R-:W-:Y:S05]  /*6be0*/  @!P0 BRA `(.L_x_145) ;  /* 0x0000004c00d08947 */ /* 0x004fea0003800000 */
.L_x_341:
        /* <DEDUP_REMOVED lines=9> */
.L_x_343:
        /* <DEDUP_REMOVED lines=9> */
.L_x_345:
[----:B------:R-:W-:-:S04]  /*6d10*/  UIADD3 UR4, UPT, UPT, UR4, 0x1, URZ ;  /* 0x0000000104047890 */ /* 0x000fc8000fffe0ff */
[----:B------:R-:W-:-:S04]  /*6d20*/  UISETP.NE.AND UP0, UPT, UR4, 0x4, UPT ;  /* 0x000000040400788c */ /* 0x000fc8000bf05270 */
[----:B------:R-:W-:Y:S02]  /*6d30*/  USEL UR5, URZ, 0x1, UP0 ;  /* 0x00000001ff057887 */ /* 0x000fe40008000000 */
[----:B------:R-:W-:-:S04]  /*6d40*/  USEL UR4, UR4, URZ, UP0 ;  /* 0x000000ff04047287 */ /* 0x000fc80008000000 */
[----:B------:R-:W-:Y:S01]  /*6d50*/  ULEA UR4, UR4, UR7, 0x3 ;  /* 0x0000000704047291 */ /* 0x000fe2000f8e18ff */
[----:B------:R-:W-:-:S04]  /*6d60*/  LOP3.LUT R2, R2, UR5, RZ, 0x3c, !PT ;  /* 0x0000000502027c12 */ /* 0x000fc8000f8e3cff */
[----:B------:R-:W-:Y:S01]  /*6d70*/  SHF.L.U32 R2, R2, 0x1f, RZ ;  /* 0x0000001f02027819 */ /* 0x000fe200000006ff */
[----:B-1----:R-:W-:-:S04]  /*6d80*/  IMAD.U32 R0, RZ, RZ, UR4 ;  /* 0x00000004ff007e24 */ /* 0x002fc8000f8e00ff */
[----:B------:R1:W2:Y:S03]  /*6d90*/  SYNCS.PHASECHK.TRANS64.TRYWAIT P0, [R0+URZ], R2 ;  /* 0x00000002000075a7 */ /* 0x0002a600080011ff */
[----:B--2---:R-:W-:Y:S05]  /*6da0*/  @!P0 NANOSLEEP.SYNCS 0x989680 ;  /* 0x009896800000895d */ /* 0x004fea0003900000 */
[----:B------:R-:W2:Y:S02]  /*6db0*/  @!P0 SYNCS.PHASECHK.TRANS64 P0, [R0+URZ], R2 ;  /* 0x00000002000085a7 */ /* 0x000ea400080010ff */
[----:B--2---:R-:W-:Y:S05]  /*6dc0*/  @P0 BRA `(.L_x_148) ;  /* 0x0000000000200947 */ /* 0x004fea0003800000 */
.L_x_149:
[----:B--2---:R2:W4:Y:S02]  /*6dd0*/  SYNCS.PHASECHK.TRANS64.TRYWAIT P0, [R0+URZ], R2 ;  /* 0x00000002000075a7 */ /* 0x00452400080011ff */
[----:B----4-:R-:W-:Y:S05]  /*6de0*/  @!P0 NANOSLEEP.SYNCS 0x989680 ;  /* 0x009896800000895d */ /* 0x010fea0003900000 */
[----:B------:R-:W4:Y:S02]  /*6df0*/  @!P0 SYNCS.PHASECHK.TRANS64 P0, [R0+URZ], R2 ;  /* 0x00000002000085a7 */ /* 0x000f2400080010ff */
[----:B----4-:R-:W-:Y:S05]  /*6e00*/  @!P0 BRA `(.L_x_149) ;  /* 0xfffffffc00f08947 */ /* 0x010fea000383ffff */
[----:B------:R-:W-:Y:S05]  /*6e10*/  BRA `(.L_x_148) ;  /* 0x00000000000c7947 */ /* 0x000fea0003800000 */
.L_x_144:
[----:B------:R-:W-:-:S04]  /*6e20*/  UIADD3 UR4, UPT, UPT, UR13, 0x520, URZ ;  /* 0x000005200d047890 */ /* 0x000fc8000fffe0ff */
[----:B------:R-:W-:-:S09]  /*6e30*/  UPRMT UR4, UR28, 0x654, UR4 ;  /* 0x000006541c047896 */ /* 0x000fd20008000004 */
[----:B------:R-:W-:Y:S03]  /*6e40*/  SYNCS.ARRIVE.TRANS64.RED.A1T0 RZ, [UR4], RZ ;  /* 0x000000ffffff79a7 */ /* 0x000fe60008100404 */
.L_x_148:
[----:B-12---:R-:W-:Y:S01]  /*6e50*/  SHF.L.U32 R2, RZ, 0x1f, RZ ;  /* 0x0000001fff027819 */ /* 0x006fe200000006ff */
[----:B------:R-:W-:Y:S01]  /*6e60*/  UIADD3 UR4, UPT, UPT, UR13, 0x520, URZ ;  /* 0x000005200d047890 */ /* 0x000fe2000fffe0ff */
[----:B------:R-:W-:Y:S02]  /*6e70*/  PLOP3.LUT P0, PT, PT, PT, UP1, 0x80, 0x8 ;  /* 0x000000000008781c */ /* 0x000fe40003f0f018 */
[----:B------:R-:W1:Y:S02]  /*6e80*/  SYNCS.PHASECHK.TRANS64.TRYWAIT P1, [UR13+0x520], R2 ;  /* 0x00052002ff0075a7 */ /* 0x000e64000802110d */
[----:B-1----:R-:W-:Y:S09]  /*6e90*/  @!P1 BRA `(.L_x_150) ;  /* 0x0000004c006c9947 */ /* 0x002ff20003800000 */
.L_x_347:
[----:B------:R-:W-:Y:S01]  /*6ea0*/  @!UP1 UPRMT UR4, UR28, 0x654, UR4 ;  /* 0x000006541c049896 */ /* 0x000fe20008000004 */
[----:B------:R-:W-:Y:S01]  /*6eb0*/  UMOV UR5, 0xffff ;  /* 0x0000ffff00057882 */ /* 0x000fe20000000000 */
[----:B------:R-:W-:-:S07]  /*6ec0*/  UMOV UR6, 0x1 ;  /* 0x0000000100067882 */ /* 0x000fce0000000000 */
[----:B------:R-:W-:Y:S01]  /*6ed0*/  @!P0 SYNCS.ARRIVE.TRANS64.RED.A1T0 RZ, [UR4], RZ ;  /* 0x000000ffffff89a7 */ /* 0x000fe20008100404 */
[----:B------:R-:W-:Y:S01]  /*6ee0*/  NOP ;  /* 0x0000000000007918 */ /* 0x000fe20000000000 */
[----:B-1----:R-:W1:Y:S01]  /*6ef0*/  LDS R0, [UR8+0x14] ;  /* 0x00001408ff007984 */ /* 0x002e620008000800 */
[----:B------:R-:W-:-:S04]  /*6f00*/  ULOP3.LUT UR4, UR26, 0xffff, URZ, 0xc0, !UPT ;  /* 0x0000ffff1a047892 */ /* 0x000fc8000f8ec0ff */
[----:B------:R-:W-:-:S04]  /*6f10*/  USHF.R.U32.HI UR4, URZ, 0x5, UR4 ;  /* 0x00000005ff047899 */ /* 0x000fc80008011604 */
[----:B------:R-:W-:Y:S02]  /*6f20*/  USHF.L.U32 UR5, UR5, UR4, URZ ;  /* 0x0000000405057299 */ /* 0x000fe400080006ff */
[----:B------:R-:W-:-:S04]  /*6f30*/  USHF.L.U32 UR4, UR6, UR4, URZ ;  /* 0x0000000406047299 */ /* 0x000fc800080006ff */
[----:B-1----:R-:W-:-:S04]  /*6f40*/  LOP3.LUT R0, R0, UR5, RZ, 0xc0, !PT ;  /* 0x0000000500007c12 */ /* 0x002fc8000f8ec0ff */
[----:B------:R-:W-:-:S13]  /*6f50*/  ISETP.NE.AND P0, PT, R0, UR5, PT ;  /* 0x0000000500007c0c */ /* 0x000fda000bf05270 */
[----:B------:R-:W-:Y:S05]  /*6f60*/  @P0 BRA `(.L_x_151) ;  /* 0x0000000000580947 */ /* 0x000fea0003800000 */
[----:B------:R-:W1:Y:S02]  /*6f70*/  LDS R0, [UR8+0x18] ;  /* 0x00001808ff007984 */ /* 0x000e640008000800 */
[----:B-1----:R-:W-:-:S04]  /*6f80*/  LOP3.LUT R0, R0, UR4, RZ, 0xc0, !PT ;  /* 0x0000000400007c12 */ /* 0x002fc8000f8ec0ff */
[----:B------:R-:W-:-:S13]  /*6f90*/  ISETP.NE.AND P0, PT, R0, UR4, PT ;  /* 0x0000000400007c0c */ /* 0x000fda000bf05270 */
[----:B------:R-:W-:Y:S05]  /*6fa0*/  @P0 BRA `(.L_x_152) ;  /* 0x00000000003c0947 */ /* 0x000fea0003800000 */
[----:B------:R-:W1:Y:S01]  /*6fb0*/  S2R R2, SR_LANEID ;  /* 0x0000000000027919 */ /* 0x000e620000000000 */
[----:B------:R-:W-:-:S06]  /*6fc0*/  ULOP3.LUT UR5, URZ, UR5, URZ, 0x33, !UPT ;  /* 0x00000005ff057292 */ /* 0x000fcc000f8e33ff */
[----:B------:R-:W-:-:S04]  /*6fd0*/  IMAD.U32 R0, RZ, RZ, UR5 ;  /* 0x00000005ff007e24 */ /* 0x000fc8000f8e00ff */
[----:B------:R2:W4:Y:S02]  /*6fe0*/  REDUX UR7, R0 ;  /* 0x00000000000773c4 */ /* 0x0005240000000000 */
[----:B------:R1:W-:Y:S01]  /*6ff0*/  UTCATOMSWS.AND URZ, UR5 ;  /* 0x0000000500ff79e3 */ /* 0x0003e20008000000 */
[----:B--2---:R-:W-:Y:S01]  /*7000*/  LOP3.LUT R0, RZ, UR4, RZ, 0x33, !PT ;  /* 0x00000004ff007c12 */ /* 0x004fe2000f8e33ff */
[----:B------:R-:W-:Y:S02]  /*7010*/  VOTEU.ANY UR4, UPT, PT ;  /* 0x0000000000047886 */ /* 0x000fe400038e0100 */
[----:B------:R-:W-:Y:S02]  /*7020*/  UFLO.U32 UR4, UR4 ;  /* 0x00000004000472bd */ /* 0x000fe400080e0000 */
[----:B------:R-:W2:Y:S04]  /*7030*/  REDUX UR6, R0 ;  /* 0x00000000000673c4 */ /* 0x000ea80000000000 */
[----:B-1----:R-:W-:-:S02]  /*7040*/  ISETP.EQ.U32.AND P0, PT, R2, UR4, PT ;  /* 0x0000000402007c0c */ /* 0x002fc4000bf02070 */
[----:B----4-:R-:W-:-:S11]  /*7050*/  MOV R2, UR7 ;  /* 0x0000000700027c02 */ /* 0x010fd60008000f00 */
[----:B------:R1:W-:Y:S01]  /*7060*/  @P0 ATOMS.AND RZ, [UR8+0x14], R2 ;  /* 0x00001402ffff098c */ /* 0x0003e2000a800008 */
[----:B--2---:R-:W-:-:S05]  /*7070*/  IMAD.U32 R0, RZ, RZ, UR6 ;  /* 0x00000006ff007e24 */ /* 0x004fca000f8e00ff */
[----:B------:R1:W-:Y:S01]  /*7080*/  @P0 ATOMS.AND RZ, [UR8+0x18], R0 ;  /* 0x00001800ffff098c */ /* 0x0003e2000a800008 */
[----:B------:R-:W-:Y:S05]  /*7090*/  BRA `(.L_x_153) ;  /* 0x0000000000147947 */ /* 0x000fea0003800000 */
.L_x_152:
[----:B------:R-:W-:Y:S02]  /*70a0*/  MOV R2, 0x70c0 ;  /* 0x000070c000027802 */ /* 0x000fe40000000f00 */
[----:B---3-5:R-:W-:Y:S05]  /*70b0*/  CALL.REL.NOINC `($__internal_0_$__cuda_sm10x_tcgen05_guardrail_trap_col_being_dealloced_not_returned_by_alloc) ;  /* 0x0000004c00807944 */ /* 0x028fea0003c00000 */
[----:B------:R-:W-:Y:S05]  /*70c0*/  BRA `(.L_x_153) ;  /* 0x0000000000087947 */ /* 0x000fea0003800000 */
.L_x_151:
[----:B------:R-:W-:Y:S02]  /*70d0*/  MOV R2, 0x70f0 ;  /* 0x000070f000027802 */ /* 0x000fe40000000f00 */
[----:B---3-5:R-:W-:Y:S05]  /*70e0*/  CALL.REL.NOINC `($__internal_2_$__cuda_sm10x_tcgen05_guardrail_trap_unallocated_columns_being_dealloced) ;  /* 0x0000004c008c7944 */ /* 0x028fea0003c00000 */
.L_x_153:
[----:B------:R-:W-:Y:S01]  /*70f0*/  NOP ;  /* 0x0000000000007918 */ /* 0x000fe20000000000 */
[----:B------:R-:W-:Y:S05]  /*7100*/  EXIT ;  /* 0x000000000000794d */ /* 0x000fea0003800000 */
.L_x_124:
[----:B------:R-:W-:-:S09]  /*7110*/  UISETP.NE.OR UP0, UPT, UR18, 0x3, !UP3 ;  /* 0x000000031200788c */ /* 0x000fd2000df05670 */
[----:B------:R-:W-:Y:S05]  /*7120*/  BRA.U UP0, `(.L_x_154) ;  /* 0x0000000d00087547 */ /* 0x000fea000b800000 */
[----:B------:R-:W1:Y:S01]  /*7130*/  LDCU UR26, c[0x0][0x370] ;  /* 0x00006e00ff1a77ac */ /* 0x000e620008000800 */
[----:B------:R-:W2:Y:S01]  /*7140*/  LDC.64 R16, c[0x0][0x348] ;  /* 0x0000d200ff107b82 */ /* 0x000ea20000000a00 */
[----:B------:R-:W-:Y:S02]  /*7150*/  HFMA2 R13, -RZ, RZ, 0, 0 ;  /* 0x00000000ff0d7431 */ /* 0x000fe400000001ff */
[----:B------:R-:W-:Y:S01]  /*7160*/  IMAD.MOV.U32 R15, RZ, RZ, 0x1 ;  /* 0x00000001ff0f7424 */ /* 0x000fe200078e00ff */
[----:B------:R-:W1:Y:S01]  /*7170*/  LDCU.128 UR28, c[0x0][0xb10] ;  /* 0x00016200ff1c77ac */ /* 0x000e620008000c00 */
[----:B------:R-:W-:Y:S01]  /*7180*/  IMAD.MOV.U32 R14, RZ, RZ, RZ ;  /* 0x000000ffff0e7224 */ /* 0x000fe200078e00ff */
[----:B------:R-:W-:Y:S01]  /*7190*/  MOV R12, 0x1000 ;  /* 0x00001000000c7802 */ /* 0x000fe20000000f00 */
[----:B------:R-:W3:Y:S01]  /*71a0*/  LDCU UR25, c[0x0][0x374] ;  /* 0x00006e80ff1977ac */ /* 0x000ee20008000800 */
[----:B------:R-:W4:Y:S01]  /*71b0*/  LDC.64 R2, c[0x0][0x888] ;  /* 0x00022200ff027b82 */ /* 0x000f220000000a00 */
[----:B------:R-:W3:Y:S01]  /*71c0*/  LDCU UR16, c[0x0][0xb0c] ;  /* 0x00016180ff1077ac */ /* 0x000ee20008000800 */
[----:B------:R-:W2:Y:S06]  /*71d0*/  LDCU UR35, c[0x0][0xb20] ;  /* 0x00016400ff2377ac */ /* 0x000eac0008000800 */
[----:B------:R-:W4:Y:S01]  /*71e0*/  LDC.64 R4, c[0x0][0x890] ;  /* 0x00022400ff047b82 */ /* 0x000f220000000a00 */
[----:B------:R-:W2:Y:S01]  /*71f0*/  LDCU UR4, c[0x0][0xb30] ;  /* 0x00016600ff0477ac */ /* 0x000ea20008000800 */
[----:B------:R-:W-:Y:S01]  /*7200*/  UMOV UR17, 0x400 ;  /* 0x0000040000117882 */ /* 0x000fe20000000000 */
[----:B-1----:R-:W-:-:S02]  /*7210*/  UIMAD.WIDE.U32 UR32, UR26, UR28, URZ ;  /* 0x0000001c1a2072a5 */ /* 0x002fc4000f8e00ff */
[----:B---3--:R-:W-:Y:S02]  /*7220*/  UIMAD.WIDE.U32 UR6, UR25, UR31, URZ ;  /* 0x0000001f190672a5 */ /* 0x008fe4000f8e00ff */
[----:B------:R-:W-:Y:S02]  /*7230*/  ULEA UR17, UR55, UR17, 0x18 ;  /* 0x0000001137117291 */ /* 0x000fe4000f8ec0ff */
[----:B------:R-:W-:Y:S02]  /*7240*/  UPLOP3.LUT UP3, UPT, UPT, UPT, UPT, 0x40, 0x4 ;  /* 0x000000000004789c */ /* 0x000fe40003f6e870 */
[----:B------:R-:W-:Y:S01]  /*7250*/  UIADD3 UR5, UPT, UPT, UR17, 0x480, URZ ;  /* 0x0000048011057890 */ /* 0x000fe2000fffe0ff */
[----:B------:R-:W-:Y:S01]  /*7260*/  UMOV UR32, UR33 ;  /* 0x0000002100207c82 */ /* 0x000fe20008000000 */
[----:B------:R-:W-:Y:S01]  /*7270*/  UMOV UR27, UR7 ;  /* 0x00000007001b7c82 */ /* 0x000fe20008000000 */
[----:B------:R-:W-:Y:S02]  /*7280*/  UISETP.GE.AND UP0, UPT, UR40, 0x1, UPT ;  /* 0x000000012800788c */ /* 0x000fe4000bf06270 */
[----:B------:R-:W-:Y:S01]  /*7290*/  UISETP.NE.AND UP4, UPT, UR40, 0x1, UPT ;  /* 0x000000012800788c */ /* 0x000fe2000bf85270 */
[----:B------:R-:W1:Y:S01]  /*72a0*/  LDCU.64 UR14, c[0x0][0xb28] ;  /* 0x00016500ff0e77ac */ /* 0x000e620008000a00 */
[----:B------:R-:W-:-:S02]  /*72b0*/  UISETP.NE.AND UP6, UPT, UR16, 0x1, UPT ;  /* 0x000000011000788c */ /* 0x000fc4000bfc5270 */
[----:B------:R-:W-:Y:S02]  /*72c0*/  UISETP.NE.AND UP5, UPT, UR30, 0x1, UPT ;  /* 0x000000011e00788c */ /* 0x000fe4000bfa5270 */
[----:B------:R-:W-:Y:S02]  /*72d0*/  UPRMT UR55, UR55, 0x654, UR5 ;  /* 0x0000065437377896 */ /* 0x000fe40008000005 */
[----:B------:R-:W-:Y:S02]  /*72e0*/  USHF.R.U32.HI UR32, URZ, UR29, UR32 ;  /* 0x0000001dff207299 */ /* 0x000fe40008011620 */
[----:B--2---:R-:W-:Y:S02]  /*72f0*/  USHF.R.U32.HI UR27, URZ, UR35, UR27 ;  /* 0x00000023ff1b7299 */ /* 0x004fe4000801161b */
[----:B------:R-:W-:-:S11]  /*7300*/  UISETP.NE.AND UP2, UPT, UR4, 0x1, UPT ;  /* 0x000000010400788c */ /* 0x000fd6000bf45270 */
.L_x_162:
[C---:B------:R-:W-:Y:S02]  /*7310*/  LEA R7, R14.reuse, UR17, 0x3 ;  /* 0x000000110e077c11 */ /* 0x040fe4000f8e18ff */
[----:B------:R-:W-:Y:S02]  /*7320*/  SHF.L.U32 R0, R13, 0x1f, RZ ;  /* 0x0000001f0d007819 */ /* 0x000fe400000006ff */
[----:B------:R-:W-:Y:S02]  /*7330*/  LEA R8, R14, UR17, 0x4 ;  /* 0x000000110e087c11 */ /* 0x000fe4000f8e20ff */
[----:B--2---:R-:W2:Y:S02]  /*7340*/  SYNCS.PHASECHK.TRANS64.TRYWAIT P0, [R7+URZ+0x4a0], R0 ;  /* 0x0004a000070075a7 */ /* 0x004ea400080011ff */
[----:B--2---:R-:W-:Y:S05]  /*7350*/  @!P0 BRA `(.L_x_155) ;  /* 0x0000004800548947 */ /* 0x004fea0003800000 */
.L_x_348:
[----:B------:R-:W3:Y:S01]  /*7360*/  LDS.128 R8, [R8+0x530] ;  /* 0x0005300008087984 */ /* 0x000ee20000000c00 */
[----:B------:R-:W-:Y:S01]  /*7370*/  UISETP.GE.AND UP0, UPT, UR40, 0x1, UPT ;  /* 0x000000012800788c */ /* 0x000fe2000bf06270 */
[----:B------:R-:W-:Y:S01]  /*7380*/  @!PT LDS RZ, [RZ] ;  /* 0x00000000fffff984 */ /* 0x000fe20000000800 */
[----:B------:R-:W-:Y:S01]  /*7390*/  @!PT LDS RZ, [RZ] ;  /* 0x00000000fffff984 */ /* 0x000fe20000000800 */
[----:B------:R-:W-:Y:S01]  /*73a0*/  @!PT LDS RZ, [RZ] ;  /* 0x00000000fffff984 */ /* 0x000fe20000000800 */
[----:B------:R-:W-:Y:S01]  /*73b0*/  @!PT LDS RZ, [RZ] ;  /* 0x00000000fffff984 */ /* 0x000fe20000000800 */
[----:B------:R1:W-:Y:S06]  /*73c0*/  MEMBAR.ALL.CTA ;  /* 0x0000000000007992 */ /* 0x0003ec0000008000 */
[----:B-1----:R-:W1:Y:S01]  /*73d0*/  FENCE.VIEW.ASYNC.S ;  /* 0x00000000000073c6 */ /* 0x002e620000000000 */
[----:B---3--:R-:W-:Y:S11]  /*73e0*/  LOP3.LUT P0, RZ, R10, 0x1, RZ, 0xc0, !PT ;  /* 0x000000010aff7812 */ /* 0x008ff6000780c0ff */
[----:B------:R-:W-:Y:S02]  /*73f0*/  @!UPT UIADD3 URZ, UPT, UPT, URZ, URZ, URZ ;  /* 0x000000fffffff290 */ /* 0x000fe4000fffe0ff */
[----:B-1----:R-:W-:Y:S01]  /*7400*/  VOTEU.ANY UP1, P0 ;  /* 0x0000000000ff7886 */ /* 0x002fe20000020100 */
[----:B------:R-:W-:Y:S11]  /*7410*/  PLOP3.LUT P0, PT, PT, PT, UP1, 0x80, 0x8 ;  /* 0x000000000008781c */ /* 0x000ff60003f0f018 */
[----:B------:R-:W-:Y:S02]  /*7420*/  @!UPT UIADD3 URZ, UPT, UPT, URZ, URZ, URZ ;  /* 0x000000fffffff290 */ /* 0x000fe4000fffe0ff */
[----:B--2---:R-:W-:Y:S02]  /*7430*/  @P0 SHF.R.U32.HI R0, RZ, 0x10, R9 ;  /* 0x00000010ff000819 */ /* 0x004fe40000011609 */
[----:B------:R-:W-:Y:S02]  /*7440*/  @P0 MOV R6, R8 ;  /* 0x0000000800060202 */ /* 0x000fe40000000f00 */
[----:B------:R-:W-:Y:S01]  /*7450*/  @P0 R2UR UR4, R0 ;  /* 0x00000000000402ca */ /* 0x000fe200000e0000 */
[----:B------:R-:W-:Y:S01]  /*7460*/  VIADD R0, R7, 0x4b0 ;  /* 0x000004b007007836 */ /* 0x000fe20000000000 */
[----:B------:R-:W-:Y:S02]  /*7470*/  @P0 LOP3.LUT R8, R9, 0xffff, RZ, 0xc0, !PT ;  /* 0x0000ffff09080812 */ /* 0x000fe400078ec0ff */
[----:B------:R-:W-:Y:S02]  /*7480*/  @P0 R2UR UR6, R6 ;  /* 0x00000000060602ca */ /* 0x000fe400000e0000 */
[----:B------:R-:W-:Y:S02]  /*7490*/  PRMT R0, RZ, 0x654, R0 ;  /* 0x00000654ff007816 */ /* 0x000fe40000000000 */
[----:B------:R-:W-:Y:S02]  /*74a0*/  @P0 R2UR UR5, R8 ;  /* 0x00000000080502ca */ /* 0x000fe400000e0000 */
[----:B------:R1:W-:Y:S03]  /*74b0*/  SYNCS.ARRIVE.TRANS64.RED.A1T0 RZ, [R0+URZ], RZ ;  /* 0x000000ff00ff79a7 */ /* 0x0003e600081004ff */
[----:B------:R-:W-:Y:S04]  /*74c0*/  @UP1 UMOV UR24, UR4 ;  /* 0x0000000400181c82 */ /* 0x000fe80008000000 */
[----:B------:R-:W-:Y:S04]  /*74d0*/  @UP1 UMOV UR13, UR6 ;  /* 0x00000006000d1c82 */ /* 0x000fe80008000000 */
[----:B------:R-:W-:Y:S01]  /*74e0*/  @UP1 UMOV UR7, UR5 ;  /* 0x0000000500071c82 */ /* 0x000fe20008000000 */
[----:B------:R-:W-:Y:S05]  /*74f0*/  BRA.U !UP0, `(.L_x_156) ;  /* 0x0000000108a47547 */ /* 0x000fea000b800000 */
[----:B------:R-:W-:Y:S02]  /*7500*/  UIMAD.WIDE.U32 UR10, UR7, UR31, URZ ;  /* 0x0000001f070a72a5 */ /* 0x000fe4000f8e00ff */
[----:B------:R-:W-:Y:S02]  /*7510*/  UIMAD.WIDE.U32 UR18, UR13, UR28, URZ ;  /* 0x0000001c0d1272a5 */ /* 0x000fe4000f8e00ff */
[----:B------:R-:W-:Y:S02]  /*7520*/  USEL UR4, UR25, UR27, !UP5 ;  /* 0x0000001b19047287 */ /* 0x000fe4000e800000 */
[----:B------:R-:W-:Y:S02]  /*7530*/  USEL UR8, UR26, UR32, !UP6 ;  /* 0x000000201a087287 */ /* 0x000fe4000f000000 */
[----:B------:R-:W-:Y:S02]  /*7540*/  UIMAD.WIDE.U32 UR20, UR4, UR14, URZ ;  /* 0x0000000e041472a5 */ /* 0x000fe4000f8e00ff */
[----:B------:R-:W-:Y:S01]  /*7550*/  UIMAD.WIDE.U32 UR22, UR8, UR14, URZ ;  /* 0x0000000e081672a5 */ /* 0x000fe2000f8e00ff */
[----:B------:R-:W-:Y:S02]  /*7560*/  UMOV UR5, UR11 ;  /* 0x0000000b00057c82 */ /* 0x000fe40008000000 */
[----:B------:R-:W-:Y:S03]  /*7570*/  USHF.R.U32.HI UR6, URZ, UR35, UR5 ;  /* 0x00000023ff067299 */ /* 0x000fe60008011605 */
[----:B------:R-:W-:Y:S01]  /*7580*/  UMOV UR5, UR19 ;  /* 0x0000001300057c82 */ /* 0x000fe20008000000 */
[----:B------:R-:W-:Y:S02]  /*7590*/  USEL UR6, UR7, UR6, !UP5 ;  /* 0x0000000607067287 */ /* 0x000fe4000e800000 */
[----:B------:R-:W-:Y:S02]  /*75a0*/  USHF.R.U32.HI UR9, URZ, UR29, UR5 ;  /* 0x0000001dff097299 */ /* 0x000fe40008011605 */
[----:B------:R-:W-:Y:S01]  /*75b0*/  UIMAD.WIDE.U32 UR10, UR6, UR14, URZ ;  /* 0x0000000e060a72a5 */ /* 0x000fe2000f8e00ff */
[----:B------:R-:W-:Y:S02]  /*75c0*/  UMOV UR5, UR21 ;  /* 0x0000001500057c82 */ /* 0x000fe40008000000 */
[----:B------:R-:W-:Y:S03]  /*75d0*/  @UP4 USHF.R.U32.HI UR4, URZ, UR15, UR5 ;  /* 0x0000000fff044299 */ /* 0x000fe60008011605 */
[----:B------:R-:W-:Y:S01]  /*75e0*/  UMOV UR5, UR23 ;  /* 0x0000001700057c82 */ /* 0x000fe20008000000 */
[----:B------:R-:W-:Y:S02]  /*75f0*/  UIMAD UR4, UR40, UR4, URZ ;  /* 0x00000004280472a4 */ /* 0x000fe4000f8e02ff */
[----:B------:R-:W-:Y:S02]  /*7600*/  @UP4 USHF.R.U32.HI UR8, URZ, UR15, UR5 ;  /* 0x0000000fff084299 */ /* 0x000fe40008011605 */
[----:B------:R-:W-:Y:S02]  /*7610*/  USEL UR5, UR13, UR9, !UP6 ;  /* 0x000000090d057287 */ /* 0x000fe4000f000000 */
[----:B------:R-:W-:Y:S02]  /*7620*/  UIMAD UR9, UR40, UR8, URZ ;  /* 0x00000008280972a4 */ /* 0x000fe4000f8e02ff */
[----:B------:R-:W-:Y:S03]  /*7630*/  UISETP.GE.AND UP0, UPT, UR6, UR4, UPT ;  /* 0x000000040600728c */ /* 0x000fe6000bf06270 */
[----:B------:R-:W-:Y:S01]  /*7640*/  UMOV UR4, UR11 ;  /* 0x0000000b00047c82 */ /* 0x000fe20008000000 */
[----:B------:R-:W-:Y:S02]  /*7650*/  UISETP.GE.OR UP0, UPT, UR5, UR9, UP0 ;  /* 0x000000090500728c */ /* 0x000fe40008706670 */
[----:B------:R-:W-:Y:S02]  /*7660*/  USHF.R.U32.HI UR4, URZ, UR15, UR4 ;  /* 0x0000000fff047299 */ /* 0x000fe40008011604 */
[----:B------:R-:W-:Y:S02]  /*7670*/  UIMAD.WIDE.U32 UR10, UR5, UR14, URZ ;  /* 0x0000000e050a72a5 */ /* 0x000fe4000f8e00ff */
[----:B------:R-:W-:Y:S04]  /*7680*/  USEL UR12, UR6, UR4, !UP4 ;  /* 0x00000004060c7287 */ /* 0x000fe8000e000000 */
[----:B------:R-:W-:Y:S01]  /*7690*/  UIADD3 UR9, UPT, UPT, -UR12, URZ, URZ ;  /* 0x000000ff0c097290 */ /* 0x000fe2000fffe1ff */
[----:B------:R-:W-:Y:S02]  /*76a0*/  @!UP0 UMOV UR4, UR11 ;  /* 0x0000000b00048c82 */ /* 0x000fe40008000000 */
[----:B------:R-:W-:Y:S02]  /*76b0*/  @!UP0 USHF.R.U32.HI UR4, URZ, UR15, UR4 ;  /* 0x0000000fff048299 */ /* 0x000fe40008011604 */
[----:B------:R-:W-:Y:S02]  /*76c0*/  UIMAD UR9, UR40, UR9, UR6 ;  /* 0x00000009280972a4 */ /* 0x000fe4000f8e0206 */
[----:B------:R-:W-:Y:S04]  /*76d0*/  @!UP0 USEL UR4, UR5, UR4, !UP4 ;  /* 0x0000000405048287 */ /* 0x000fe8000e000000 */
[----:B------:R-:W-:Y:S02]  /*76e0*/  @!UP0 UIMAD UR9, UR8, UR9, UR4 ;  /* 0x00000009080982a4 */ /* 0x000fe4000f8e0204 */
[----:B------:R-:W-:Y:S02]  /*76f0*/  @!UP0 UIADD3 UR10, UPT, UPT, UR12, -UR4, URZ ;  /* 0x800000040c0a8290 */ /* 0x000fe4000fffe0ff */
[----:B------:R-:W-:Y:S02]  /*7700*/  UIADD3 UR4, UPT, UPT, -UR5, URZ, URZ ;  /* 0x000000ff05047290 */ /* 0x000fe4000fffe1ff */
[----:B------:R-:W-:Y:S02]  /*7710*/  UIADD3 UR8, UPT, UPT, -UR6, URZ, URZ ;  /* 0x000000ff06087290 */ /* 0x000fe4000fffe1ff */
[----:B------:R-:W-:Y:S02]  /*7720*/  @!UP0 UIMAD UR6, UR10, UR40, UR5 ;  /* 0x000000280a0682a4 */ /* 0x000fe4000f8e0205 */
[----:B------:R-:W-:Y:S02]  /*7730*/  UIMAD UR13, UR16, UR4, UR13 ;  /* 0x00000004100d72a4 */ /* 0x000fe4000f8e020d */
[----:B------:R-:W-:Y:S01]  /*7740*/  UIMAD UR7, UR30, UR8, UR7 ;  /* 0x000000081e0772a4 */ /* 0x000fe2000f8e0207 */
[----:B------:R-:W-:Y:S02]  /*7750*/  @!UP0 UMOV UR5, UR9 ;  /* 0x0000000900058c82 */ /* 0x000fe40008000000 */
[----:B------:R-:W-:Y:S02]  /*7760*/  UIMAD UR13, UR5, UR16, UR13 ;  /* 0x00000010050d72a4 */ /* 0x000fe4000f8e020d */
[----:B------:R-:W-:Y:S11]  /*7770*/  UIMAD UR7, UR6, UR30, UR7 ;  /* 0x0000001e060772a4 */ /* 0x000ff6000f8e0207 */
[----:B------:R-:W-:Y:S01]  /*7780*/  @!UPT UIADD3 URZ, UPT, UPT, URZ, URZ, URZ ;  /* 0x000000fffffff290 */ /* 0x000fe2000fffe0ff */
.L_x_156:
[----:B------:R-:W2:Y:S01]  /*7790*/  @!UP2 LDCU.128 UR20, c[0x0][0xb10] ;  /* 0x00016200ff14a7ac */ /* 0x000ea20008000c00 */
[C---:B----4-:R-:W-:Y:S02]  /*77a0*/  ISETP.NE.U32.AND P1, PT, R4.reuse, RZ, PT ;  /* 0x000000ff0400720c */ /* 0x050fe40003f25070 */
[----:B------:R-:W-:Y:S02]  /*77b0*/  ISETP.NE.U32.AND P0, PT, R4, RZ, PT ;  /* 0x000000ff0400720c */ /* 0x000fe40003f05070 */
[C---:B------:R-:W-:Y:S02]  /*77c0*/  ISETP.NE.AND.EX P1, PT, R5.reuse, RZ, PT, P1 ;  /* 0x000000ff0500720c */ /* 0x040fe40003f25310 */
[----:B------:R-:W-:Y:S01]  /*77d0*/  ISETP.NE.AND.EX P0, PT, R5, RZ, PT, P0 ;  /* 0x000000ff0500720c */ /* 0x000fe20003f05300 */
[----:B------:R-:W3:Y:S01]  /*77e0*/  @!UP2 LDCU UR5, c[0x0][0xb0c] ;  /* 0x00016180ff05a7ac */ /* 0x000ee20008000800 */
[----:B------:R-:W-:Y:S01]  /*77f0*/  SHF.L.U32 R6, R15, 0x1f, RZ ;  /* 0x0000001f0f067819 */ /* 0x000fe200000006ff */
[----:B--2---:R-:W-:Y:S07]  /*7800*/  UIMAD.WIDE.U32 UR8, UR13, UR20, URZ ;  /* 0x000000140d0872a5 */ /* 0x004fee000f8e00ff */
[----:B------:R-:W-:Y:S01]  /*7810*/  @!UP2 UMOV UR4, UR9 ;  /* 0x000000090004ac82 */ /* 0x000fe20008000000 */
[----:B---3--:R-:W-:Y:S02]  /*7820*/  @!UP2 UISETP.NE.AND UP0, UPT, UR5, 0x1, UPT ;  /* 0x000000010500a88c */ /* 0x008fe4000bf05270 */
[----:B------:R-:W-:Y:S02]  /*7830*/  @!UP2 USHF.R.U32.HI UR4, URZ, UR21, UR4 ;  /* 0x00000015ff04a299 */ /* 0x000fe40008011604 */
[----:B------:R-:W-:Y:S02]  /*7840*/  UIMAD.WIDE.U32 UR8, UR7, UR23, URZ ;  /* 0x00000017070872a5 */ /* 0x000fe4000f8e00ff */
[----:B------:R-:W-:Y:S02]  /*7850*/  @!UP2 USEL UR10, UR13, UR4, !UP0 ;  /* 0x000000040d0aa287 */ /* 0x000fe4000c000000 */
[----:B------:R-:W-:Y:S03]  /*7860*/  @!UP2 UISETP.NE.AND UP0, UPT, UR22, 0x1, UPT ;  /* 0x000000011600a88c */ /* 0x000fe6000bf05270 */
[----:B------:R-:W-:Y:S02]  /*7870*/  @!UP2 UMOV UR6, UR9 ;  /* 0x000000090006ac82 */ /* 0x000fe40008000000 */
[----:B------:R-:W2:Y:S02]  /*7880*/  @!UP2 LDCU UR4, c[0x0][0xb20] ;  /* 0x00016400ff04a7ac */ /* 0x000ea40008000800 */
[----:B--2---:R-:W-:Y:S04]  /*7890*/  @!UP2 USHF.R.U32.HI UR6, URZ, UR4, UR6 ;  /* 0x00000004ff06a299 */ /* 0x004fe80008011606 */
[----:B------:R-:W-:Y:S04]  /*78a0*/  @!UP2 USEL UR6, UR7, UR6, !UP0 ;  /* 0x000000060706a287 */ /* 0x000fe8000c000000 */
[----:B------:R-:W-:Y:S02]  /*78b0*/  @!UP2 UIADD3 UR4, UPT, UPT, -UR10, UR6, URZ ;  /* 0x000000060a04a290 */ /* 0x000fe4000fffe1ff */
[----:B------:R-:W-:Y:S02]  /*78c0*/  @!UP2 UIADD3 UR6, UPT, UPT, UR10, -UR6, URZ ;  /* 0x800000060a06a290 */ /* 0x000fe4000fffe0ff */
[----:B------:R-:W-:Y:S02]  /*78d0*/  @!UP2 UIMAD UR13, UR4, UR5, UR13 ;  /* 0x00000005040da2a4 */ /* 0x000fe4000f8e020d */
[----:B------:R-:W-:Y:S01]  /*78e0*/  @!UP2 UIMAD UR7, UR6, UR22, UR7 ;  /* 0x000000160607a2a4 */ /* 0x000fe2000f8e0207 */
[----:B------:R-:W-:Y:S11]  /*78f0*/  BRA.U UP3, `(.L_x_157) ;  /* 0x0000000103107547 */ /* 0x000ff6000b800000 */
[----:B------:R-:W-:Y:S04]  /*7900*/  MOV R7, UR34 ;  /* 0x0000002200077c02 */ /* 0x000fe80008000f00 */
[----:B------:R-:W-:Y:S04]  /*7910*/  SHF.L.U32 R7, R7, 0x1f, RZ ;  /* 0x0000001f07077819 */ /* 0x000fe800000006ff */
[----:B------:R-:W2:Y:S02]  /*7920*/  SYNCS.PHASECHK.TRANS64.TRYWAIT P2, [UR17+0x498], R7 ;  /* 0x00049807ff0075a7 */ /* 0x000ea40008041111 */
[----:B--2---:R-:W-:Y:S05]  /*7930*/  @!P2 BRA `(.L_x_158) ;  /* 0x0000004000f0a947 */ /* 0x004fea0003800000 */
.L_x_157:
[----:B------:R-:W-:Y:S05]  /*7940*/  @!P1 BRA `(.L_x_159) ;  /* 0x0000000000309947 */ /* 0x000fea0003800000 */
[----:B------:R-:W-:Y:S01]  /*7950*/  ISETP.NE.U32.AND P1, PT, R2, RZ, PT ;  /* 0x000000ff0200720c */ /* 0x000fe20003f25070 */
[----:B------:R-:W2:Y:S01]  /*7960*/  LDCU.64 UR4, c[0x0][0x358] ;  /* 0x00006b00ff0477ac */ /* 0x000ea20008000a00 */
[----:B------:R-:W-:Y:S02]  /*7970*/  IMAD.MOV.U32 R81, RZ, RZ, 0x1 ;  /* 0x00000001ff517424 */ /* 0x000fe400078e00ff */
[----:B------:R-:W-:Y:S11]  /*7980*/  ISETP.NE.AND.EX P1, PT, R3, RZ, PT, P1 ;  /* 0x000000ff0300720c */ /* 0x000ff60003f25310 */
[----:B------:R-:W-:Y:S02]  /*7990*/  @!UPT UIADD3 URZ, UPT, UPT, URZ, URZ, URZ ;  /* 0x000000fffffff290 */ /* 0x000fe4000fffe0ff */
[----:B------:R-:W3:Y:S01]  /*79a0*/  @P1 LDC.64 R8, c[0x0][0x888] ;  /* 0x00022200ff081b82 */ /* 0x000ee20000000a00 */
[----:B-1----:R-:W-:Y:S04]  /*79b0*/  @P1 IMAD R0, R4, UR36, RZ ;  /* 0x0000002404001c24 */ /* 0x002fe8000f8e02ff */
[----:B---3--:R-:W-:Y:S04]  /*79c0*/  @P1 IMAD.WIDE R8, R0, 0x4, R8 ;  /* 0x0000000400081825 */ /* 0x008fe800078e0208 */
[----:B------:R-:W-:Y:S01]  /*79d0*/  HFMA2 R0, -RZ, RZ, 0, 5.9604644775390625e-08 ;  /* 0x00000001ff007431 */ /* 0x000fe200000001ff */
[----:B--2--5:R2:W5:Y:S04]  /*79e0*/  @P1 LDG.E R40, desc[UR4][R8.64] ;  /* 0x0000000408281981 */ /* 0x024568000c1e1900 */
[----:B------:R-:W-:Y:S01]  /*79f0*/  @!P1 PRMT R81, R0, 0x7610, R81 ;  /* 0x0000761000519816 */ /* 0x000fe20000000051 */
[----:B--2---:R-:W3:Y:S06]  /*7a00*/  @!P1 LDC R40, c[0x0][0x880] ;  /* 0x00022000ff289b82 */ /* 0x004eec0000000800 */
.L_x_159:
[----:B---3-5:R-:W-:Y:S01]  /*7a10*/  @!P0 ISETP.EQ.AND P1, PT, R40, RZ, PT ;  /* 0x000000ff2800820c */ /* 0x028fe20003f22270 */
[----:B------:R-:W-:Y:S01]  /*7a20*/  @!UPT UIADD3 URZ, UPT, UPT, URZ, URZ, URZ ;  /* 0x000000fffffff290 */ /* 0x000fe2000fffe0ff */
[----:B------:R-:W-:Y:S11]  /*7a30*/  @!P0 BRA `(.L_x_160) ;  /* 0x0000000000188947 */ /* 0x000ff60003800000 */
[----:B------:R-:W-:Y:S02]  /*7a40*/  LOP3.LUT P0, RZ, R81, 0xff, RZ, 0xc0, !PT ;  /* 0x000000ff51ff7812 */ /* 0x000fe4000780c0ff */
[----:B------:R-:W-:Y:S04]  /*7a50*/  ISETP.NE.U32.AND P1, PT, R2, RZ, PT ;  /* 0x000000ff0200720c */ /* 0x000fe80003f25070 */
[----:B------:R-:W-:Y:S04]  /*7a60*/  ISETP.NE.AND.EX P1, PT, R3, RZ, PT, P1 ;  /* 0x000000ff0300720c */ /* 0x000fe80003f25310 */
[----:B------:R-:W-:Y:S03]  /*7a70*/  PLOP3.LUT P1, PT, P1, PT, PT, 0x8, 0x80 ;  /* 0x000000000080781c */ /* 0x000fe60000f2e170 */
[----:B------:R-:W-:Y:S11]  /*7a80*/  @P0 ISETP.EQ.AND P1, PT, R40, RZ, PT ;  /* 0x000000ff2800020c */ /* 0x000ff60003f22270 */
[----:B------:R-:W-:Y:S02]  /*7a90*/  @!UPT UIADD3 URZ, UPT, UPT, URZ, URZ, URZ ;  /* 0x000000fffffff290 */ /* 0x000fe4000fffe0ff */
.L_x_160:
[----:B------:R-:W2:Y:S01]  /*7aa0*/  SYNCS.PHASECHK.TRANS64.TRYWAIT P0, [UR17+0x488], R6 ;  /* 0x00048806ff0075a7 */ /* 0x000ea20008001111 */
[----:B------:R-:W-:Y:S02]  /*7ab0*/  ELECT P2, URZ, PT ;  /* 0x0000000000ff782f */ /* 0x000fe40003840000 */
[----:B------:R-:W-:Y:S01]  /*7ac0*/  IADD3 R14, PT, PT, R14, 0x1, RZ ;  /* 0x000000010e0e7810 */ /* 0x000fe20007ffe0ff */
[----:B--2---:R-:W-:Y:S10]  /*7ad0*/  @!P0 BRA `(.L_x_161) ;  /* 0x0000004000a08947 */ /* 0x004ff40003800000 */
.L_x_351:
[----:B------:R-:W-:Y:S01]  /*7ae0*/  PLOP3.LUT P1, PT, P1, P2, PT, 0xf2, 0x2f ;  /* 0x00000000002f781c */ /* 0x000fe20000f25e72 */
[----:B------:R-:W-:Y:S01]  /*7af0*/  UMOV UR18, 0x0 ;  /* 0x0000000000127882 */ /* 0x000fe20000000000 */
[----:B------:R-:W-:Y:S01]  /*7b00*/  UMOV UR19, 0x10000000 ;  /* 0x1000000000137882 */ /* 0x000fe20000000000 */
[----:B------:R-:W-:Y:S01]  /*7b10*/  UMOV UR12, UR36 ;  /* 0x00000024000c7c82 */ /* 0x000fe20008000000 */
[----:B------:R-:W-:Y:S01]  /*7b20*/  LOP3.LUT R15, R15, 0x1, RZ, 0x3c, !PT ;  /* 0x000000010f0f7812 */ /* 0x000fe200078e3cff */
[----:B------:R-:W-:Y:S01]  /*7b30*/  UPLOP3.LUT UP3, UPT, UPT, UPT, UPT, 0x80, 0x8 ;  /* 0x000000000008789c */ /* 0x000fe20003f6f070 */
[----:B------:R-:W-:Y:S07]  /*7b40*/  UMOV UR36, UR24 ;  /* 0x0000001800247c82 */ /* 0x000fee0008000000 */
[----:B-1----:R-:W-:Y:S01]  /*7b50*/  @!P1 IADD3 R6, P0, PT, R16, 0x580, RZ ;  /* 0x0000058010069810 */ /* 0x002fe20007f1e0ff */
[----:B------:R-:W-:Y:S03]  /*7b60*/  VOTEU.ALL UP0, P1 ;  /* 0x0000000000ff7886 */ /* 0x000fe60000800000 */
[----:B------:R-:W-:Y:S01]  /*7b70*/  @!P1 R2UR UR5, R6 ;  /* 0x00000000060592ca */ /* 0x000fe200000e0000 */
[----:B------:R-:W-:Y:S01]  /*7b80*/  @!P1 IMAD.X R0, RZ, RZ, R17, P0 ;  /* 0x000000ffff009224 */ /* 0x000fe200000e0611 */
[----:B------:R-:W-:Y:S01]  /*7b90*/  @!UP0 USHF.L.U32 UR10, UR46, 0x6, URZ ;  /* 0x000000062e0a8899 */ /* 0x000fe200080006ff */
[----:B------:R-:W-:Y:S01]  /*7ba0*/  ISETP.NE.AND P0, PT, R14, 0x2, PT ;  /* 0x000000020e00780c */ /* 0x000fe20003f05270 */
[----:B------:R-:W-:Y:S02]  /*7bb0*/  @!UP0 USHF.L.U32 UR11, UR45, 0x6, URZ ;  /* 0x000000062d0b8899 */ /* 0x000fe400080006ff */
[----:B------:R-:W-:Y:S01]  /*7bc0*/  @!P1 R2UR UR4, R0 ;  /* 0x00000000000492ca */ /* 0x000fe200000e0000 */
[----:B------:R-:W-:Y:S01]  /*7bd0*/  @!UP0 UIADD3 UR8, UPT, UPT, UR17, 0x600, URZ ;  /* 0x0000060011088890 */ /* 0x000fe2000fffe0ff */
[----:B------:R-:W-:Y:S01]  /*7be0*/  SEL R0, RZ, 0x1, P0 ;  /* 0x00000001ff007807 */ /* 0x000fe20000000000 */
[----:B------:R-:W-:Y:S01]  /*7bf0*/  @!UP0 UIADD3 UR9, UPT, UPT, UR17, 0x480, URZ ;  /* 0x0000048011098890 */ /* 0x000fe2000fffe0ff */
[----:B------:R-:W-:Y:S01]  /*7c00*/  SEL R14, R14, RZ, P0 ;  /* 0x000000ff0e0e7207 */ /* 0x000fe20000000000 */
[----:B------:R-:W-:Y:S01]  /*7c10*/  VOTEU.ALL UP0, P1 ;  /* 0x0000000000ff7886 */ /* 0x000fe20000800000 */
[----:B------:R-:W-:Y:S01]  /*7c20*/  LOP3.LUT R13, R13, R0, RZ, 0x3c, !PT ;  /* 0x000000000d0d7212 */ /* 0x000fe200078e3cff */
[----:B------:R-:W-:Y:S01]  /*7c30*/  IMAD.U32 R6, RZ, RZ, UR5 ;  /* 0x00000005ff067e24 */ /* 0x000fe2000f8e00ff */
[----:B------:R-:W-:Y:S02]  /*7c40*/  UIADD3 UR46, UPT, UPT, UR7, UR57, URZ ;  /* 0x00000039072e7290 */ /* 0x000fe4000fffe0ff */
[----:B------:R-:W-:Y:S03]  /*7c50*/  UIADD3 UR45, UPT, UPT, UR13, UR60, URZ ;  /* 0x0000003c0d2d7290 */ /* 0x000fe6000fffe0ff */
[----:B------:R-:W-:Y:S01]  /*7c60*/  IMAD.U32 R7, RZ, RZ, UR4 ;  /* 0x00000004ff077e24 */ /* 0x000fe2000f8e00ff */
[----:B------:R-:W-:Y:S04]  /*7c70*/  @!P1 R2UR UR4, R6 ;  /* 0x00000000060492ca */ /* 0x000fe800000e0000 */
[----:B------:R-:W-:Y:S11]  /*7c80*/  @!P1 R2UR UR5, R7 ;  /* 0x00000000070592ca */ /* 0x000ff600000e0000 */
[----:B------:R-:W-:Y:S02]  /*7c90*/  @!UPT UIADD3 URZ, UPT, UPT, URZ, URZ, URZ ;  /* 0x000000fffffff290 */ /* 0x000fe4000fffe0ff */
[----:B------:R2:W-:Y:S01]  /*7ca0*/  @!UP0 UTMALDG.3D [UR8], [UR4], desc[UR18] ;  /* 0x00001208040085b4 */ /* 0x0005e20008011000 */
[----:B------:R2:W-:Y:S01]  /*7cb0*/  @!P1 SYNCS.ARRIVE.TRANS64.RED.A0TR RZ, [UR17+0x480], R12 ;  /* 0x0004800cffff99a7 */ /* 0x0005e20008300411 */
[----:B------:R-:W-:Y:S01]  /*7cc0*/  SYNCS.ARRIVE.TRANS64.RED.A1T0 RZ, [UR55], RZ ;  /* 0x000000ffffff79a7 */ /* 0x000fe20008100437 */
[----:B------:R-:W-:Y:S05]  /*7cd0*/  BRA.U UP1, `(.L_x_162) ;  /* 0xfffffff5018c7547 */ /* 0x000fea000b83ffff */
[----:B------:R-:W-:Y:S07]  /*7ce0*/  MOV R0, UR17 ;  /* 0x0000001100007c02 */ /* 0x000fee0008000f00 */
.L_x_163:
[----:B-1----:R-:W-:-:S04]  /*7cf0*/  SHF.L.U32 R2, R15, 0x1f, RZ ;  /* 0x0000001f0f027819 */ /* 0x002fc800000006ff */
[----:B------:R1:W3:Y:S03]  /*7d00*/  SYNCS.PHASECHK.TRANS64.TRYWAIT P0, [R0+URZ+0x488], R2 ;  /* 0x00048802000075a7 */ /* 0x0002e600080011ff */
[----:B---3--:R-:W-:Y:S05]  /*7d10*/  @!P0 NANOSLEEP.SYNCS 0x989680 ;  /* 0x009896800000895d */ /* 0x008fea0003900000 */
[----:B------:R-:W3:Y:S02]  /*7d20*/  @!P0 SYNCS.PHASECHK.TRANS64 P0, [R0+URZ+0x488], R2 ;  /* 0x00048802000085a7 */ /* 0x000ee400080010ff */
[----:B--23--:R-:W-:Y:S05]  /*7d30*/  @P0 EXIT ;  /* 0x000000000000094d */ /* 0x00cfea0003800000 */
[----:B------:R-:W-:Y:S05]  /*7d40*/  BRA `(.L_x_163) ;  /* 0xfffffffc00e87947 */ /* 0x000fea000383ffff */
.L_x_154:
[----:B------:R-:W-:-:S06]  /*7d50*/  UISETP.GE.AND UP0, UPT, UR18, 0x4, UPT ;  /* 0x000000041200788c */ /* 0x000fcc000bf06270 */
[----:B------:R-:W-:-:S13]  /*7d60*/  PLOP3.LUT P0, PT, PT, PT, UP0, 0x80, 0x8 ;  /* 0x000000000008781c */ /* 0x000fda0003f0f008 */
[----:B------:R-:W-:Y:S05]  /*7d70*/  @!P0 EXIT ;  /* 0x000000000000894d */ /* 0x000fea0003800000 */
[----:B------:R-:W-:Y:S01]  /*7d80*/  BAR.SYNC.DEFER_BLOCKING 0x6, 0xa0 ;  /* 0x0182800000007b1d */ /* 0x000fe20000010000 */
[C---:B------:R-:W-:Y:S01]  /*7d90*/  IMAD.SHL.U32 R6, R78.reuse, 0x40, RZ ;  /* 0x000000404e067824 */ /* 0x040fe200078e00ff */
[----:B------:R-:W-:Y:S01]  /*7da0*/  SHF.R.U32.HI R7, RZ, 0x1, R78 ;  /* 0x00000001ff077819 */ /* 0x000fe2000001164e */
[C---:B------:R-:W-:Y:S01]  /*7db0*/  IMAD.SHL.U32 R4, R78.reuse, 0x8, RZ ;  /* 0x000000084e047824 */ /* 0x040fe200078e00ff */
[----:B------:R-:W-:Y:S01]  /*7dc0*/  CS2R R86, SRZ ;  /* 0x0000000000567805 */ /* 0x000fe2000001ff00 */
[----:B------:R-:W-:Y:S01]  /*7dd0*/  IMAD.U32 R37, R78, 0x10000, RZ ;  /* 0x000100004e257824 */ /* 0x000fe200078e00ff */
[----:B------:R-:W-:Y:S01]  /*7de0*/  UMOV UR44, 0x400 ;  /* 0x00000400002c7882 */ /* 0x000fe20000000000 */
[C---:B------:R-:W-:Y:S01]  /*7df0*/  LOP3.LUT R5, R6.reuse, 0x180, RZ, 0xc0, !PT ;  /* 0x0000018006057812 */ /* 0x040fe200078ec0ff */
[----:B------:R-:W-:Y:S01]  /*7e00*/  ULEA UR44, UR55, UR44, 0x18 ;  /* 0x0000002c372c7291 */ /* 0x000fe2000f8ec0ff */
[----:B------:R-:W-:Y:S01]  /*7e10*/  LOP3.LUT R6, R6, 0x640, RZ, 0xc0, !PT ;  /* 0x0000064006067812 */ /* 0x000fe200078ec0ff */
[----:B------:R-:W1:Y:S01]  /*7e20*/  LDC.64 R74, c[0x0][0x888] ;  /* 0x00022200ff4a7b82 */ /* 0x000e620000000a00 */
[----:B------:R-:W-:Y:S01]  /*7e30*/  LOP3.LUT R4, R5, 0x30, R4, 0xf8, !PT ;  /* 0x0000003005047812 */ /* 0x000fe200078ef804 */
[----:B------:R-:W-:Y:S01]  /*7e40*/  IMAD.SHL.U32 R5, R82, 0x800, RZ ;  /* 0x0000080052057824 */ /* 0x000fe200078e00ff */
[----:B------:R-:W-:Y:S01]  /*7e50*/  UIADD3 UR4, UPT, UPT, UR44, 0x1600, URZ ;  /* 0x000016002c047890 */ /* 0x000fe2000fffe0ff */
[----:B------:R-:W-:Y:S01]  /*7e60*/  IMAD.SHL.U32 R79, R78, 0x10, RZ ;  /* 0x000000104e4f7824 */ /* 0x000fe200078e00ff */
[----:B------:R-:W-:Y:S01]  /*7e70*/  LOP3.LUT R4, R4, 0x20, R7, 0x78, !PT ;  /* 0x0000002004047812 */ /* 0x000fe200078e7807 */
[----:B------:R-:W-:Y:S01]  /*7e80*/  IMAD.MOV.U32 R36, RZ, RZ, RZ ;  /* 0x000000ffff247224 */ /* 0x000fe200078e00ff */
[----:B------:R-:W-:Y:S01]  /*7e90*/  LOP3.LUT R5, R6, 0x800, R5, 0xf8, !PT ;  /* 0x0000080006057812 */ /* 0x000fe200078ef805 */
[----:B------:R-:W2:Y:S01]  /*7ea0*/  LDC.64 R76, c[0x0][0x890] ;  /* 0x00022400ff4c7b82 */ /* 0x000ea20000000a00 */
[----:B------:R-:W-:-:S02]  /*7eb0*/  LOP3.LUT R79, R79, 0x20, RZ, 0xc0, !PT ;  /* 0x000000204f4f7812 */ /* 0x000fc400078ec0ff */
[----:B------:R-:W-:Y:S02]  /*7ec0*/  CS2R R84, SRZ ;  /* 0x0000000000547805 */ /* 0x000fe4000001ff00 */
[----:B------:R-:W-:Y:S01]  /*7ed0*/  LOP3.LUT R80, R5, R4, RZ, 0xfc, !PT ;  /* 0x0000000405507212 */ /* 0x000fe200078efcff */
[----:B------:R-:W-:Y:S01]  /*7ee0*/  IMAD.SHL.U32 R5, R82, 0x200000, RZ ;  /* 0x0020000052057824 */ /* 0x000fe200078e00ff */
[----:B------:R-:W3:Y:S01]  /*7ef0*/  LDCU UR53, c[0x0][0x370] ;  /* 0x00006e00ff3577ac */ /* 0x000ee20008000800 */
[----:B------:R-:W4:Y:S01]  /*7f00*/  LDS R0, [UR44+0x550] ;  /* 0x0005502cff007984 */ /* 0x000f220008000800 */
[----:B------:R-:W-:Y:S01]  /*7f10*/  IMAD.U32 R88, RZ, RZ, UR4 ;  /* 0x00000004ff587e24 */ /* 0x000fe2000f8e00ff */
[----:B------:R-:W1:Y:S01]  /*7f20*/  LDC.64 R72, c[0x0][0x8b0] ;  /* 0x00022c00ff487b82 */ /* 0x000e620000000a00 */
[----:B------:R-:W-:Y:S01]  /*7f30*/  LOP3.LUT R5, R5, 0x200000, RZ, 0xc0, !PT ;  /* 0x0020000005057812 */ /* 0x000fe200078ec0ff */
[----:B------:R-:W-:Y:S01]  /*7f40*/  VIADD R4, R80, UR44 ;  /* 0x0000002c50047c36 */ /* 0x000fe20008000000 */
[----:B------:R-:W1:Y:S02]  /*7f50*/  LDCU.64 UR62, c[0x0][0x348] ;  /* 0x00006900ff3e77ac */ /* 0x000e640008000a00 */
[----:B------:R-:W-:-:S02]  /*7f60*/  LOP3.LUT R37, R5, 0x400000, R37, 0xf8, !PT ;  /* 0x0040000005257812 */ /* 0x000fc400078ef825 */
[----:B------:R-:W-:Y:S01]  /*7f70*/  IADD3 R79, PT, PT, -R79, 0x600, R4 ;  /* 0x000006004f4f7810 */ /* 0x000fe20007ffe104 */
[----:B------:R-:W1:Y:S01]  /*7f80*/  LDC.64 R70, c[0x0][0x8a8] ;  /* 0x00022a00ff467b82 */ /* 0x000e620000000a00 */
[----:B------:R-:W1:Y:S01]  /*7f90*/  LDCU UR41, c[0x0][0xb0c] ;  /* 0x00016180ff2977ac */ /* 0x000e620008000800 */
[----:B------:R-:W1:Y:S01]  /*7fa0*/  LDCU UR39, c[0x0][0xb30] ;  /* 0x00016600ff2777ac */ /* 0x000e620008000800 */
[----:B------:R-:W1:Y:S01]  /*7fb0*/  LDCU.64 UR58, c[0x0][0x888] ;  /* 0x00011100ff3a77ac */ /* 0x000e620008000a00 */
[----:B------:R-:W1:Y:S01]  /*7fc0*/  LDCU.64 UR42, c[0x0][0xb28] ;  /* 0x00016500ff2a77ac */ /* 0x000e620008000a00 */
[----:B------:R-:W1:Y:S01]  /*7fd0*/  LDCU.128 UR48, c[0x0][0xb10] ;  /* 0x00016200ff3077ac */ /* 0x000e620008000c00 */
[----:B------:R-:W1:Y:S01]  /*7fe0*/  LDCU UR52, c[0x0][0x374] ;  /* 0x00006e80ff3477ac */ /* 0x000e620008000800 */
[----:B------:R-:W-:Y:S01]  /*7ff0*/  UIADD3 UR56, UPT, UPT, UR44, 0x600, URZ ;  /* 0x000006002c387890 */ /* 0x000fe2000fffe0ff */
[----:B--234-:R-:W-:-:S11]  /*8000*/  IMAD.IADD R37, R0, 0x1, R37 ;  /* 0x0000000100257824 */ /* 0x01cfd600078e0225 */
.L_x_181:
[----:B------:R-:W-:Y:S02]  /*8010*/  LEA R3, R84, UR44, 0x3 ;  /* 0x0000002c54037c11 */ /* 0x000fe4000f8e18ff */
[----:B------:R-:W-:Y:S02]  /*8020*/  SHF.L.U32 R0, R86, 0x1f, RZ ;  /* 0x0000001f56007819 */ /* 0x000fe400000006ff */
[----:B------:R-:W-:Y:S02]  /*8030*/  LEA R4, R84, UR44, 0x4 ;  /* 0x0000002c54047c11 */ /* 0x000fe4000f8e20ff */
[----:B--2---:R-:W2:Y:S02]  /*8040*/  SYNCS.PHASECHK.TRANS64.TRYWAIT P0, [R3+URZ+0x4a0], R0 ;  /* 0x0004a000030075a7 */ /* 0x004ea400080011ff */
[----:B-12---:R-:W-:Y:S05]  /*8050*/  @!P0 BRA `(.L_x_164) ;  /* 0x0000003c00588947 */ /* 0x006fea0003800000 */
.L_x_352:
[----:B------:R-:W3:Y:S01]  /*8060*/  LDS.128 R4, [R4+0x530] ;  /* 0x0005300004047984 */ /* 0x000ee20000000c00 */
[----:B------:R-:W-:Y:S01]  /*8070*/  UISETP.GE.AND UP0, UPT, UR40, 0x1, UPT ;  /* 0x000000012800788c */ /* 0x000fe2000bf06270 */
[----:B------:R-:W-:Y:S01]  /*8080*/  @!PT LDS RZ, [RZ] ;  /* 0x00000000fffff984 */ /* 0x000fe20000000800 */
[----:B------:R-:W-:Y:S01]  /*8090*/  @!PT LDS RZ, [RZ] ;  /* 0x00000000fffff984 */ /* 0x000fe20000000800 */
[----:B------:R-:W-:Y:S01]  /*80a0*/  @!PT LDS RZ, [RZ] ;  /* 0x00000000fffff984 */ /* 0x000fe20000000800 */
[----:B------:R-:W-:Y:S01]  /*80b0*/  @!PT LDS RZ, [RZ] ;  /* 0x00000000fffff984 */ /* 0x000fe20000000800 */
[----:B------:R4:W-:Y:S06]  /*80c0*/  MEMBAR.ALL.CTA ;  /* 0x0000000000007992 */ /* 0x0009ec0000008000 */
[----:B----4-:R-:W4:Y:S01]  /*80d0*/  FENCE.VIEW.ASYNC.S ;  /* 0x00000000000073c6 */ /* 0x010f220000000000 */
[----:B---3--:R-:W-:Y:S11]  /*80e0*/  LOP3.LUT P0, RZ, R6, 0x1, RZ, 0xc0, !PT ;  /* 0x0000000106ff7812 */ /* 0x008ff6000780c0ff */
[----:B------:R-:W-:Y:S02]  /*80f0*/  @!UPT UIADD3 URZ, UPT, UPT, URZ, URZ, URZ ;  /* 0x000000fffffff290 */ /* 0x000fe4000fffe0ff */
[----:B----4-:R-:W-:Y:S01]  /*8100*/  VOTEU.ANY UP1, P0 ;  /* 0x0000000000ff7886 */ /* 0x010fe20000020100 */
[----:B------:R-:W-:Y:S01]  /*8110*/  PLOP3.LUT P0, PT, PT, PT, UP1, 0x80, 0x8 ;  /* 0x000000000008781c */ /* 0x000fe20003f0f018 */
[----:B------:R-:W-:Y:S11]  /*8120*/  UP2UR UR47, UPR, URZ, 0x2 ;  /* 0x00000002ff2f7883 */ /* 0x000ff60008000000 */
[----:B------:R-:W-:Y:S01]  /*8130*/  @!UPT UIADD3 URZ, UPT, UPT, URZ, URZ, URZ ;  /* 0x000000fffffff290 */ /* 0x000fe2000fffe0ff */
        /* <DEDUP_REMOVED lines=13> */
[----:B------:R-:W3:Y:S01]  /*8210*/  LDCU UR12, c[0x0][0xb20] ;  /* 0x00016400ff0c77ac */ /* 0x000ee20008000800 */
[----:B-1----:R-:W-:Y:S02]  /*8220*/  UIMAD.WIDE.U32 UR4, UR52, UR51, URZ ;  /* 0x00000033340472a5 */ /* 0x002fe4000f8e00ff */
[----:B------:R-:W-:Y:S02]  /*8230*/  UIMAD.WIDE.U32 UR6, UR53, UR48, URZ ;  /* 0x00000030350672a5 */ /* 0x000fe4000f8e00ff */
[----:B------:R-:W-:Y:S02]  /*8240*/  UISETP.NE.AND UP0, UPT, UR50, 0x1, UPT ;  /* 0x000000013200788c */ /* 0x000fe4000bf05270 */
[----:B------:R-:W-:Y:S02]  /*8250*/  UIMAD.WIDE.U32 UR8, UR37, UR51, URZ ;  /* 0x00000033250872a5 */ /* 0x000fe4000f8e00ff */
[----:B------:R-:W-:Y:S02]  /*8260*/  UIMAD.WIDE.U32 UR10, UR38, UR48, URZ ;  /* 0x00000030260a72a5 */ /* 0x000fe4000f8e00ff */
[----:B------:R-:W-:Y:S02]  /*8270*/  UISETP.NE.AND UP1, UPT, UR41, 0x1, UPT ;  /* 0x000000012900788c */ /* 0x000fe4000bf25270 */
[----:B------:R-:W-:Y:S01]  /*8280*/  UISETP.NE.AND UP2, UPT, UR40, 0x1, UPT ;  /* 0x000000012800788c */ /* 0x000fe2000bf45270 */
[----:B------:R-:W-:Y:S02]  /*8290*/  UMOV UR4, UR5 ;  /* 0x0000000500047c82 */ /* 0x000fe40008000000 */
[----:B---3--:R-:W-:Y:S03]  /*82a0*/  USHF.R.U32.HI UR5, URZ, UR12, UR4 ;  /* 0x0000000cff057299 */ /* 0x008fe60008011604 */
[----:B------:R-:W-:Y:S02]  /*82b0*/  UMOV UR4, UR7 ;  /* 0x0000000700047c82 */ /* 0x000fe40008000000 */
[----:B------:R-:W-:Y:S02]  /*82c0*/  USHF.R.U32.HI UR7, URZ, UR49, UR4 ;  /* 0x00000031ff077299 */ /* 0x000fe40008011604 */
[----:B------:R-:W-:Y:S02]  /*82d0*/  USEL UR4, UR52, UR5, !UP0 ;  /* 0x0000000534047287 */ /* 0x000fe4000c000000 */
[----:B------:R-:W-:Y:S01]  /*82e0*/  USEL UR7, UR53, UR7, !UP1 ;  /* 0x0000000735077287 */ /* 0x000fe2000c800000 */
[----:B------:R-:W-:Y:S01]  /*82f0*/  UMOV UR5, UR9 ;  /* 0x0000000900057c82 */ /* 0x000fe20008000000 */
[----:B------:R-:W-:Y:S02]  /*8300*/  UIMAD.WIDE.U32 UR8, UR4, UR42, URZ ;  /* 0x0000002a040872a5 */ /* 0x000fe4000f8e00ff */
[----:B------:R-:W-:Y:S03]  /*8310*/  USHF.R.U32.HI UR6, URZ, UR12, UR5 ;  /* 0x0000000cff067299 */ /* 0x000fe60008011605 */
[----:B------:R-:W-:Y:S01]  /*8320*/  UMOV UR5, UR11 ;  /* 0x0000000b00057c82 */ /* 0x000fe20008000000 */
[----:B------:R-:W-:Y:S02]  /*8330*/  UIMAD.WIDE.U32 UR10, UR7, UR42, URZ ;  /* 0x0000002a070a72a5 */ /* 0x000fe4000f8e00ff */
[----:B------:R-:W-:Y:S02]  /*8340*/  USHF.R.U32.HI UR12, URZ, UR49, UR5 ;  /* 0x00000031ff0c7299 */ /* 0x000fe40008011605 */
[----:B------:R-:W-:Y:S01]  /*8350*/  USEL UR6, UR37, UR6, !UP0 ;  /* 0x0000000625067287 */ /* 0x000fe2000c000000 */
[----:B------:R-:W-:Y:S02]  /*8360*/  UMOV UR5, UR9 ;  /* 0x0000000900057c82 */ /* 0x000fe40008000000 */
[----:B------:R-:W-:Y:S01]  /*8370*/  UMOV UR10, UR11 ;  /* 0x0000000b000a7c82 */ /* 0x000fe20008000000 */
[----:B------:R-:W-:Y:S02]  /*8380*/  @UP2 USHF.R.U32.HI UR4, URZ, UR43, UR5 ;  /* 0x0000002bff042299 */ /* 0x000fe40008011605 */
[----:B------:R-:W-:Y:S02]  /*8390*/  @UP2 USHF.R.U32.HI UR7, URZ, UR43, UR10 ;  /* 0x0000002bff072299 */ /* 0x000fe4000801160a */
[----:B------:R-:W-:Y:S02]  /*83a0*/  UIMAD UR4, UR40, UR4, URZ ;  /* 0x00000004280472a4 */ /* 0x000fe4000f8e02ff */
[----:B------:R-:W-:Y:S02]  /*83b0*/  UIMAD.WIDE.U32 UR10, UR6, UR42, URZ ;  /* 0x0000002a060a72a5 */ /* 0x000fe4000f8e00ff */
[----:B------:R-:W-:Y:S02]  /*83c0*/  USEL UR5, UR38, UR12, !UP1 ;  /* 0x0000000c26057287 */ /* 0x000fe4000c800000 */
[----:B------:R-:W-:Y:S02]  /*83d0*/  UIMAD UR8, UR40, UR7, URZ ;  /* 0x00000007280872a4 */ /* 0x000fe4000f8e02ff */
[----:B------:R-:W-:Y:S03]  /*83e0*/  UISETP.GE.AND UP0, UPT, UR6, UR4, UPT ;  /* 0x000000040600728c */ /* 0x000fe6000bf06270 */
[----:B------:R-:W-:Y:S01]  /*83f0*/  UMOV UR4, UR11 ;  /* 0x0000000b00047c82 */ /* 0x000fe20008000000 */
[----:B------:R-:W-:Y:S02]  /*8400*/  UISETP.GE.OR UP0, UPT, UR5, UR8, UP0 ;  /* 0x000000080500728c */ /* 0x000fe40008706670 */
[----:B------:R-:W-:Y:S02]  /*8410*/  USHF.R.U32.HI UR4, URZ, UR43, UR4 ;  /* 0x0000002bff047299 */ /* 0x000fe40008011604 */
[----:B------:R-:W-:Y:S02]  /*8420*/  UIMAD.WIDE.U32 UR8, UR5, UR42, URZ ;  /* 0x0000002a050872a5 */ /* 0x000fe4000f8e00ff */
[----:B------:R-:W-:Y:S02]  /*8430*/  USEL UR11, UR6, UR4, !UP2 ;  /* 0x00000004060b7287 */ /* 0x000fe4000d000000 */
[----:B------:R-:W-:Y:S02]  /*8440*/  UIADD3 UR8, UPT, UPT, -UR5, URZ, URZ ;  /* 0x000000ff05087290 */ /* 0x000fe4000fffe1ff */
[----:B------:R-:W-:Y:S01]  /*8450*/  UIADD3 UR10, UPT, UPT, -UR11, URZ, URZ ;  /* 0x000000ff0b0a7290 */ /* 0x000fe2000fffe1ff */
[----:B------:R-:W-:Y:S01]  /*8460*/  @!UP0 UMOV UR4, UR9 ;  /* 0x0000000900048c82 */ /* 0x000fe20008000000 */
[----:B------:R-:W-:Y:S02]  /*8470*/  UIADD3 UR9, UPT, UPT, -UR6, URZ, URZ ;  /* 0x000000ff06097290 */ /* 0x000fe4000fffe1ff */
[----:B------:R-:W-:Y:S02]  /*8480*/  @!UP0 USHF.R.U32.HI UR4, URZ, UR43, UR4 ;  /* 0x0000002bff048299 */ /* 0x000fe40008011604 */
[----:B------:R-:W-:Y:S02]  /*8490*/  UIMAD UR10, UR40, UR10, UR6 ;  /* 0x0000000a280a72a4 */ /* 0x000fe4000f8e0206 */
[----:B------:R-:W-:Y:S04]  /*84a0*/  @!UP0 USEL UR4, UR5, UR4, !UP2 ;  /* 0x0000000405048287 */ /* 0x000fe8000d000000 */
[----:B------:R-:W-:Y:S02]  /*84b0*/  @!UP0 UIMAD UR10, UR7, UR10, UR4 ;  /* 0x0000000a070a82a4 */ /* 0x000fe4000f8e0204 */
[----:B------:R-:W-:Y:S02]  /*84c0*/  @!UP0 UIADD3 UR11, UPT, UPT, UR11, -UR4, URZ ;  /* 0x800000040b0b8290 */ /* 0x000fe4000fffe0ff */
[----:B------:R-:W-:Y:S02]  /*84d0*/  UIMAD UR7, UR41, UR8, UR38 ;  /* 0x00000008290772a4 */ /* 0x000fe4000f8e0226 */
[----:B------:R-:W-:Y:S02]  /*84e0*/  @!UP0 UIMAD UR6, UR11, UR40, UR5 ;  /* 0x000000280b0682a4 */ /* 0x000fe4000f8e0205 */
[----:B------:R-:W-:Y:S01]  /*84f0*/  UIMAD UR4, UR50, UR9, UR37 ;  /* 0x00000009320472a4 */ /* 0x000fe2000f8e0225 */
[----:B------:R-:W-:Y:S02]  /*8500*/  @!UP0 UMOV UR5, UR10 ;  /* 0x0000000a00058c82 */ /* 0x000fe40008000000 */
[----:B------:R-:W-:Y:S02]  /*8510*/  UIMAD UR38, UR5, UR41, UR7 ;  /* 0x00000029052672a4 */ /* 0x000fe4000f8e0207 */
[----:B------:R-:W-:Y:S11]  /*8520*/  UIMAD UR37, UR6, UR50, UR4 ;  /* 0x00000032062572a4 */ /* 0x000ff6000f8e0204 */
[----:B------:R-:W-:Y:S01]  /*8530*/  @!UPT UIADD3 URZ, UPT, UPT, URZ, URZ, URZ ;  /* 0x000000fffffff290 */ /* 0x000fe2000fffe0ff */
.L_x_165:
[----:B-1----:R-:W-:Y:S01]  /*8540*/  UISETP.NE.AND UP0, UPT, UR39, 0x1, UPT ;  /* 0x000000012700788c */ /* 0x002fe2000bf05270 */
[----:B------:R-:W-:Y:S10]  /*8550*/  IADD3 R84, PT, PT, R84, 0x1, RZ ;  /* 0x0000000154547810 */ /* 0x000ff40007ffe0ff */
[----:B------:R-:W1:Y:S01]  /*8560*/  @!UP0 LDCU.128 UR12, c[0x0][0xb10] ;  /* 0x00016200ff0c87ac */ /* 0x000e620008000c00 */
[----:B------:R-:W3:Y:S01]  /*8570*/  @!UP0 LDCU UR5, c[0x0][0xb0c] ;  /* 0x00016180ff0587ac */ /* 0x000ee20008000800 */
[----:B------:R-:W4:Y:S01]  /*8580*/  @!UP0 LDCU UR10, c[0x0][0xb20] ;  /* 0x00016400ff0a87ac */ /* 0x000f220008000800 */
[----:B-1----:R-:W-:Y:S02]  /*8590*/  UIMAD.WIDE.U32 UR8, UR38, UR12, URZ ;  /* 0x0000000c260872a5 */ /* 0x002fe4000f8e00ff */
[----:B------:R-:W-:Y:S02]  /*85a0*/  UIMAD.WIDE.U32 UR6, UR37, UR15, URZ ;  /* 0x0000000f250672a5 */ /* 0x000fe4000f8e00ff */
[----:B------:R-:W-:Y:S03]  /*85b0*/  @!UP0 UISETP.NE.AND UP1, UPT, UR14, 0x1, UPT ;  /* 0x000000010e00888c */ /* 0x000fe6000bf25270 */
[----:B------:R-:W-:Y:S01]  /*85c0*/  @!UP0 UMOV UR4, UR9 ;  /* 0x0000000900048c82 */ /* 0x000fe20008000000 */
[----:B---3--:R-:W-:Y:S02]  /*85d0*/  @!UP0 UISETP.NE.AND UP2, UPT, UR5, 0x1, UPT ;  /* 0x000000010500888c */ /* 0x008fe4000bf45270 */
[----:B------:R-:W-:Y:S01]  /*85e0*/  @!UP0 USHF.R.U32.HI UR4, URZ, UR13, UR4 ;  /* 0x0000000dff048299 */ /* 0x000fe20008011604 */
[----:B------:R-:W-:Y:S02]  /*85f0*/  @!UP0 UMOV UR6, UR7 ;  /* 0x0000000700068c82 */ /* 0x000fe40008000000 */
[----:B----4-:R-:W-:Y:S02]  /*8600*/  @!UP0 USHF.R.U32.HI UR6, URZ, UR10, UR6 ;  /* 0x0000000aff068299 */ /* 0x010fe40008011606 */
[----:B------:R-:W-:Y:S02]  /*8610*/  @!UP0 USEL UR7, UR38, UR4, !UP2 ;  /* 0x0000000426078287 */ /* 0x000fe4000d000000 */
[----:B------:R-:W-:Y:S04]  /*8620*/  @!UP0 USEL UR6, UR37, UR6, !UP1 ;  /* 0x0000000625068287 */ /* 0x000fe8000c800000 */
[----:B------:R-:W-:Y:S02]  /*8630*/  @!UP0 UIADD3 UR4, UPT, UPT, -UR7, UR6, URZ ;  /* 0x0000000607048290 */ /* 0x000fe4000fffe1ff */
[----:B------:R-:W-:Y:S02]  /*8640*/  @!UP0 UIADD3 UR6, UPT, UPT, UR7, -UR6, URZ ;  /* 0x8000000607068290 */ /* 0x000fe4000fffe0ff */
[----:B------:R-:W-:Y:S02]  /*8650*/  @!UP0 UIMAD UR38, UR4, UR5, UR38 ;  /* 0x00000005042682a4 */ /* 0x000fe4000f8e0226 */
[----:B------:R-:W-:Y:S02]  /*8660*/  @!UP0 UIMAD UR37, UR6, UR14, UR37 ;  /* 0x0000000e062582a4 */ /* 0x000fe4000f8e0225 */
[----:B------:R-:W-:Y:S09]  /*8670*/  ULOP3.LUT UP0, URZ, UR56, 0x1b0, URZ, 0xc0, !UPT ;  /* 0x000001b038ff7892 */ /* 0x000ff2000f80c0ff */
[----:B------:R-:W-:Y:S05]  /*8680*/  BRA.U !UP0, `(.L_x_166) ;  /* 0x0000000108407547 */ /* 0x000fea000b800000 */
[----:B------:R-:W1:Y:S01]  /*8690*/  LDCU.64 UR8, c[0x4][0x80] ;  /* 0x01001000ff0877ac */ /* 0x000e620008000a00 */
[----:B------:R-:W-:Y:S01]  /*86a0*/  MOV R3, 0x0 ;  /* 0x0000000000037802 */ /* 0x000fe20000000f00 */
[----:B------:R-:W-:Y:S02]  /*86b0*/  HFMA2 R12, -RZ, RZ, 0, 5.9604644775390625e-08 ;  /* 0x00000001ff0c7431 */ /* 0x000fe400000001ff */
[----:B------:R-:W-:Y:S02]  /*86c0*/  IMAD.MOV.U32 R8, RZ, RZ, 0x70 ;  /* 0x00000070ff087424 */ /* 0x000fe400078e00ff */
[----:B------:R-:W-:Y:S01]  /*86d0*/  IMAD.MOV.U32 R13, RZ, RZ, RZ ;  /* 0x000000ffff0d7224 */ /* 0x000fe200078e00ff */
[----:B------:R-:W3:Y:S01]  /*86e0*/  LDCU.64 UR6, c[0x4][0x88] ;  /* 0x01001100ff0677ac */ /* 0x000ee20008000a00 */
[----:B------:R-:W4:Y:S01]  /*86f0*/  LDC.64 R2, c[0x4][R3] ;  /* 0x0100000003027b82 */ /* 0x000f220000000a00 */
[----:B------:R-:W2:Y:S01]  /*8700*/  LDCU.64 UR4, c[0x4][0x8] ;  /* 0x01000100ff0477ac */ /* 0x000ea20008000a00 */
[----:B-1----:R-:W-:Y:S01]  /*8710*/  MOV R5, UR9 ;  /* 0x0000000900057c02 */ /* 0x002fe20008000f00 */
[----:B------:R-:W-:Y:S01]  /*8720*/  IMAD.U32 R4, RZ, RZ, UR8 ;  /* 0x00000008ff047e24 */ /* 0x000fe2000f8e00ff */
[----:B---3--:R-:W-:Y:S01]  /*8730*/  MOV R7, UR7 ;  /* 0x0000000700077c02 */ /* 0x008fe20008000f00 */
[----:B------:R-:W-:Y:S01]  /*8740*/  IMAD.U32 R6, RZ, RZ, UR6 ;  /* 0x00000006ff067e24 */ /* 0x000fe2000f8e00ff */
[----:B--2---:R-:W-:Y:S01]  /*8750*/  MOV R11, UR5 ;  /* 0x00000005000b7c02 */ /* 0x004fe20008000f00 */
[----:B------:R-:W-:Y:S02]  /*8760*/  IMAD.U32 R10, RZ, RZ, UR4 ;  /* 0x00000004ff0a7e24 */ /* 0x000fe4000f8e00ff */
[----:B------:R-:W-:Y:S07]  /*8770*/  LEPC R20, `(.L_x_166) ;  /* 0x000000001014794e */ /* 0x000fee0000000000 */
[----:B----45:R-:W-:Y:S05]  /*8780*/  CALL.ABS.NOINC R2 ;  /* 0x0000000002007343 */ /* 0x030fea0003c00000 */
.L_x_166:
[----:B------:R-:W-:Y:S01]  /*8790*/  LOP3.LUT P0, RZ, R88, 0x1b0, RZ, 0xc0, !PT ;  /* 0x000001b058ff7812 */ /* 0x000fe2000780c0ff */
[----:B------:R-:W-:Y:S11]  /*87a0*/  BSSY.RECONVERGENT B6, `(.L_x_167) ;  /* 0x0000013000067945 */ /* 0x000ff60003800200 */
[----:B------:R-:W-:Y:S01]  /*87b0*/  @!UPT UIADD3 URZ, UPT, UPT, URZ, URZ, URZ ;  /* 0x000000fffffff290 */ /* 0x000fe2000fffe0ff */
[----:B------:R-:W-:Y:S05]  /*87c0*/  @!P0 BRA `(.L_x_168) ;  /* 0x0000000000408947 */ /* 0x000fea0003800000 */
        /* <DEDUP_REMOVED lines=16> */
.L_x_168:
[----:B------:R-:W-:Y:S05]  /*88d0*/  BSYNC.RECONVERGENT B6 ;  /* 0x0000000000067941 */ /* 0x000fea0003800200 */
.L_x_167:
[----:B------:R-:W-:Y:S01]  /*88e0*/  ISETP.NE.U32.AND P3, PT, R76, RZ, PT ;  /* 0x000000ff4c00720c */ /* 0x000fe20003f65070 */
[----:B------:R-:W-:Y:S01]  /*88f0*/  UISETP.NE.AND UP1, UPT, UR61, URZ, UPT ;  /* 0x000000ff3d00728c */ /* 0x000fe2000bf25270 */
[----:B------:R-:W-:Y:S02]  /*8900*/  ISETP.NE.U32.AND P4, PT, R72, RZ, PT ;  /* 0x000000ff4800720c */ /* 0x000fe40003f85070 */
[----:B------:R-:W-:Y:S02]  /*8910*/  ISETP.NE.AND.EX P3, PT, R77, RZ, PT, P3 ;  /* 0x000000ff4d00720c */ /* 0x000fe40003f65330 */
[----:B------:R-:W-:Y:S02]  /*8920*/  PLOP3.LUT P1, PT, PT, PT, PT, 0x8, 0x80 ;  /* 0x000000000080781c */ /* 0x000fe40003f2e170 */
[----:B------:R-:W-:Y:S02]  /*8930*/  PLOP3.LUT P0, PT, PT, PT, UP1, 0x80, 0x8 ;  /* 0x000000000008781c */ /* 0x000fe40003f0f018 */
[----:B------:R-:W-:Y:S02]  /*8940*/  ISETP.NE.AND.EX P4, PT, R73, RZ, PT, P4 ;  /* 0x000000ff4900720c */ /* 0x000fe40003f85340 */
[----:B------:R-:W1:Y:S09]  /*8950*/  @UP1 LDCU.64 UR4, c[0x0][0x888] ;  /* 0x00011100ff0417ac */ /* 0x000e720008000a00 */
[----:B------:R-:W-:Y:S01]  /*8960*/  @P0 PLOP3.LUT P1, PT, P3, PT, PT, 0x80, 0x8 ;  /* 0x000000000008081c */ /* 0x000fe20001f2f070 */
[----:B-1----:R-:W-:Y:S04]  /*8970*/  @UP1 UISETP.NE.U32.AND UP0, UPT, UR4, URZ, UPT ;  /* 0x000000ff0400128c */ /* 0x002fe8000bf05070 */
[----:B------:R-:W-:Y:S04]  /*8980*/  @UP1 UISETP.NE.AND.EX UP0, UPT, UR5, URZ, UPT, UP0 ;  /* 0x000000ff0500128c */ /* 0x000fe8000bf05300 */
[----:B------:R-:W-:Y:S01]  /*8990*/  @UP1 USEL UR4, URZ, 0xffffffff, UP0 ;  /* 0xffffffffff041887 */ /* 0x000fe20008000000 */
[----:B------:R-:W-:Y:S11]  /*89a0*/  @!P3 BRA `(.L_x_169) ;  /* 0x000000000030b947 */ /* 0x000ff60003800000 */
[----:B------:R-:W-:Y:S01]  /*89b0*/  ISETP.NE.U32.AND P2, PT, R74, RZ, PT ;  /* 0x000000ff4a00720c */ /* 0x000fe20003f45070 */
[----:B------:R-:W1:Y:S01]  /*89c0*/  LDCU.64 UR6, c[0x0][0x358] ;  /* 0x00006b00ff0677ac */ /* 0x000e620008000a00 */
[----:B------:R-:W-:Y:S02]  /*89d0*/  IMAD.MOV.U32 R81, RZ, RZ, 0x1 ;  /* 0x00000001ff517424 */ /* 0x000fe400078e00ff */
[----:B------:R-:W-:Y:S11]  /*89e0*/  ISETP.NE.AND.EX P2, PT, R75, RZ, PT, P2 ;  /* 0x000000ff4b00720c */ /* 0x000ff60003f45320 */
[----:B------:R-:W-:Y:S02]  /*89f0*/  @!UPT UIADD3 URZ, UPT, UPT, URZ, URZ, URZ ;  /* 0x000000fffffff290 */ /* 0x000fe4000fffe0ff */
[----:B------:R-:W3:Y:S01]  /*8a00*/  @P2 LDC.64 R2, c[0x0][0x888] ;  /* 0x00022200ff022b82 */ /* 0x000ee20000000a00 */
[----:B--2---:R-:W-:Y:S04]  /*8a10*/  @P2 IMAD R0, R76, UR36, RZ ;  /* 0x000000244c002c24 */ /* 0x004fe8000f8e02ff */
[----:B---3--:R-:W-:Y:S04]  /*8a20*/  @P2 IMAD.WIDE R2, R0, 0x4, R2 ;  /* 0x0000000400022825 */ /* 0x008fe800078e0202 */
[----:B------:R-:W-:Y:S01]  /*8a30*/  HFMA2 R0, -RZ, RZ, 0, 5.9604644775390625e-08 ;  /* 0x00000001ff007431 */ /* 0x000fe200000001ff */
[----:B-1---5:R1:W5:Y:S04]  /*8a40*/  @P2 LDG.E R40, desc[UR6][R2.64] ;  /* 0x0000000602282981 */ /* 0x022368000c1e1900 */
[----:B------:R-:W-:Y:S01]  /*8a50*/  @!P2 PRMT R81, R0, 0x7610, R81 ;  /* 0x000076100051a816 */ /* 0x000fe20000000051 */
[----:B-1----:R-:W3:Y:S06]  /*8a60*/  @!P2 LDC R40, c[0x0][0x880] ;  /* 0x00022000ff28ab82 */ /* 0x002eec0000000800 */
.L_x_169:
[----:B------:R-:W-:Y:S05]  /*8a70*/  @!P4 BRA `(.L_x_170) ;  /* 0x000000000024c947 */ /* 0x000fea0003800000 */
[----:B------:R-:W-:Y:S01]  /*8a80*/  ISETP.NE.U32.AND P2, PT, R70, RZ, PT ;  /* 0x000000ff4600720c */ /* 0x000fe20003f45070 */
[----:B------:R-:W1:Y:S03]  /*8a90*/  LDCU.64 UR6, c[0x0][0x358] ;  /* 0x00006b00ff0677ac */ /* 0x000e660008000a00 */
[----:B------:R-:W-:Y:S11]  /*8aa0*/  ISETP.NE.AND.EX P2, PT, R71, RZ, PT, P2 ;  /* 0x000000ff4700720c */ /* 0x000ff60003f45320 */
[----:B------:R-:W-:Y:S02]  /*8ab0*/  @!UPT UIADD3 URZ, UPT, UPT, URZ, URZ, URZ ;  /* 0x000000fffffff290 */ /* 0x000fe4000fffe0ff */
[----:B------:R-:W4:Y:S01]  /*8ac0*/  @P2 LDC.64 R2, c[0x0][0x8a8] ;  /* 0x00022a00ff022b82 */ /* 0x000f220000000a00 */
[----:B--2---:R-:W-:Y:S04]  /*8ad0*/  @P2 IMAD R0, R72, UR36, RZ ;  /* 0x0000002448002c24 */ /* 0x004fe8000f8e02ff */
[----:B----4-:R-:W-:Y:S05]  /*8ae0*/  @P2 IMAD.WIDE R2, R0, 0x4, R2 ;  /* 0x0000000400022825 */ /* 0x010fea00078e0202 */
[----:B-1---5:R1:W5:Y:S02]  /*8af0*/  @P2 LDG.E R38, desc[UR6][R2.64] ;  /* 0x0000000602262981 */ /* 0x022364000c1e1900 */
[----:B-1----:R-:W4:Y:S02]  /*8b00*/  @!P2 LDC R38, c[0x0][0x8a0] ;  /* 0x00022800ff26ab82 */ /* 0x002f240000000800 */
.L_x_170:
[----:B---3-5:R-:W-:Y:S01]  /*8b10*/  @P0 ISETP.NE.AND P4, PT, R40, RZ, PT ;  /* 0x000000ff2800020c */ /* 0x028fe20003f85270 */
[----:B--2---:R-:W-:Y:S01]  /*8b20*/  IMAD.U32 R0, RZ, RZ, UR4 ;  /* 0x00000004ff007e24 */ /* 0x004fe2000f8e00ff */
[----:B------:R-:W-:Y:S01]  /*8b30*/  @P0 LOP3.LUT P2, RZ, R81, 0xff, RZ, 0xc0, !PT ;  /* 0x000000ff51ff0812 */ /* 0x000fe2000784c0ff */
[----:B------:R-:W-:Y:S01]  /*8b40*/  BSSY B1, `(.L_x_171) ;  /* 0x0000034000017945 */ /* 0x000fe20003800000 */
[----:B------:R-:W-:Y:S02]  /*8b50*/  @P0 SEL R2, RZ, 0xffffffff, P4 ;  /* 0xffffffffff020807 */ /* 0x000fe40002000000 */
[----:B------:R-:W-:Y:S02]  /*8b60*/  CS2R R50, SRZ ;  /* 0x0000000000327805 */ /* 0x000fe4000001ff00 */
[----:B------:R-:W-:Y:S02]  /*8b70*/  LEA R83, R36, UR44, 0x3 ;  /* 0x0000002c24537c11 */ /* 0x000fe4000f8e18ff */
[----:B------:R-:W-:Y:S02]  /*8b80*/  CS2R R48, SRZ ;  /* 0x0000000000307805 */ /* 0x000fe4000001ff00 */
[----:B------:R-:W-:Y:S02]  /*8b90*/  @P1 SEL R2, R0, R2, !P2 ;  /* 0x0000000200021207 */ /* 0x000fe40005000000 */
[----:B------:R-:W-:Y:S02]  /*8ba0*/  CS2R R46, SRZ ;  /* 0x00000000002e7805 */ /* 0x000fe4000001ff00 */
[----:B------:R-:W-:Y:S02]  /*8bb0*/  SHF.L.U32 R4, R87, 0x1f, RZ ;  /* 0x0000001f57047819 */ /* 0x000fe400000006ff */
[----:B------:R-:W-:Y:S02]  /*8bc0*/  CS2R R44, SRZ ;  /* 0x00000000002c7805 */ /* 0x000fe4000001ff00 */
[----:B------:R-:W-:Y:S02]  /*8bd0*/  @P0 LOP3.LUT R2, R2, 0x1, RZ, 0xc0, !PT ;  /* 0x0000000102020812 */ /* 0x000fe400078ec0ff */
[----:B------:R-:W-:Y:S02]  /*8be0*/  PLOP3.LUT P5, PT, PT, PT, PT, 0x8, 0x80 ;  /* 0x000000000080781c */ /* 0x000fe40003fae170 */
[----:B------:R-:W-:Y:S01]  /*8bf0*/  ISETP.NE.U32.OR P1, PT, R2, 0x1, !P0 ;  /* 0x000000010200780c */ /* 0x000fe20004725470 */
[----:B------:R-:W-:Y:S11]  /*8c00*/  IMAD R2, R36, 0x20, R37 ;  /* 0x0000002024027824 */ /* 0x000ff600078e0225 */
[----:B------:R-:W-:Y:S01]  /*8c10*/  @!UPT UIADD3 URZ, UPT, UPT, URZ, URZ, URZ ;  /* 0x000000fffffff290 */ /* 0x000fe2000fffe0ff */
[----:B------:R-:W-:Y:S04]  /*8c20*/  @P1 SHF.L.U32 R0, R85, 0x1f, RZ ;  /* 0x0000001f55001819 */ /* 0x000fe800000006ff */
[----:B------:R-:W1:Y:S01]  /*8c30*/  @P1 SYNCS.PHASECHK.TRANS64.TRYWAIT P0, [UR44+0x480], R0 ;  /* 0x00048000ff0015a7 */ /* 0x000e62000800112c */
[----:B------:R2:W3:Y:S01]  /*8c40*/  SYNCS.PHASECHK.TRANS64.TRYWAIT P4, [R83+URZ+0x4c0], R4 ;  /* 0x0004c004530075a7 */ /* 0x0004e200080811ff */
[----:B-1----:R-:W-:Y:S01]  /*8c50*/  @P1 PLOP3.LUT P5, PT, P0, PT, PT, 0x8, 0x80 ;  /* 0x000000000080181c */ /* 0x002fe200007ae170 */
[----:B------:R-:W-:Y:S01]  /*8c60*/  @!UPT UIADD3 URZ, UPT, UPT, URZ, URZ, URZ ;  /* 0x000000fffffff290 */ /* 0x000fe2000fffe0ff */
[----:B--23--:R-:W-:Y:S11]  /*8c70*/  @!P1 BRA `(.L_x_172) ;  /* 0x0000000000809947 */ /* 0x00cff60003800000 */
[----:B------:R-:W-:Y:S01]  /*8c80*/  ISETP.NE.U32.AND P0, PT, RZ, UR58, PT ;  /* 0x0000003aff007c0c */ /* 0x000fe2000bf05070 */
[----:B------:R-:W-:Y:S01]  /*8c90*/  BSSY B0, `(.L_x_173) ;  /* 0x0000012000007945 */ /* 0x000fe20003800000 */
[----:B------:R-:W-:Y:S02]  /*8ca0*/  ISETP.NE.AND P2, PT, R40, RZ, PT ;  /* 0x000000ff2800720c */ /* 0x000fe40003f45270 */
[----:B------:R-:W-:Y:S02]  /*8cb0*/  CS2R R46, SRZ ;  /* 0x00000000002e7805 */ /* 0x000fe4000001ff00 */
[----:B------:R-:W-:Y:S02]  /*8cc0*/  ISETP.NE.AND.EX P0, PT, RZ, UR59, PT, P0 ;  /* 0x0000003bff007c0c */ /* 0x000fe4000bf05300 */
[----:B------:R-:W-:Y:S02]  /*8cd0*/  CS2R R44, SRZ ;  /* 0x00000000002c7805 */ /* 0x000fe4000001ff00 */
[----:B------:R-:W-:Y:S02]  /*8ce0*/  LOP3.LUT P1, RZ, R81, 0xff, RZ, 0xc0, !PT ;  /* 0x000000ff51ff7812 */ /* 0x000fe4000782c0ff */
[----:B------:R-:W-:Y:S02]  /*8cf0*/  CS2R R50, SRZ ;  /* 0x0000000000327805 */ /* 0x000fe4000001ff00 */
[----:B------:R-:W-:Y:S02]  /*8d00*/  SEL R0, RZ, 0xffffffff, P2 ;  /* 0xffffffffff007807 */ /* 0x000fe40001000000 */
[----:B------:R-:W-:Y:S02]  /*8d10*/  CS2R R48, SRZ ;  /* 0x0000000000307805 */ /* 0x000fe4000001ff00 */
[----:B------:R-:W-:Y:S04]  /*8d20*/  SEL R3, RZ, 0xffffffff, P0 ;  /* 0xffffffffff037807 */ /* 0x000fe80000000000 */
[----:B------:R-:W-:Y:S04]  /*8d30*/  @P3 SEL R0, R3, R0, !P1 ;  /* 0x0000000003003207 */ /* 0x000fe80004800000 */
[----:B------:R-:W-:Y:S04]  /*8d40*/  LOP3.LUT R0, R0, 0x1, RZ, 0xc0, !PT ;  /* 0x0000000100007812 */ /* 0x000fe800078ec0ff */
[----:B------:R-:W-:Y:S01]  /*8d50*/  ISETP.NE.U32.AND P0, PT, R0, 0x1, PT ;  /* 0x000000010000780c */ /* 0x000fe20003f05070 */
[----:B------:R-:W-:Y:S01]  /*8d60*/  @!UPT UIADD3 URZ, UPT, UPT, URZ, URZ, URZ ;  /* 0x000000fffffff290 */ /* 0x000fe2000fffe0ff */
[----:B------:R-:W-:Y:S11]  /*8d70*/  @!P5 BRA `(.L_x_174) ;  /* 0x00000000000cd947 */ /* 0x000ff60003800000 */
[----:B------:R-:W-:Y:S04]  /*8d80*/  SHF.L.U32 R3, R85, 0x1f, RZ ;  /* 0x0000001f55037819 */ /* 0x000fe800000006ff */
[----:B------:R-:W1:Y:S02]  /*8d90*/  SYNCS.PHASECHK.TRANS64.TRYWAIT P1, [UR44+0x480], R3 ;  /* 0x00048003ff0075a7 */ /* 0x000e64000802112c */
[----:B-1----:R-:W-:Y:S05]  /*8da0*/  @!P1 BRA `(.L_x_175) ;  /* 0x0000003000189947 */ /* 0x002fea0003800000 */
.L_x_174:
[----:B------:R-:W-:Y:S05]  /*8db0*/  BSYNC B0 ;  /* 0x0000000000007941 */ /* 0x000fea0003800000 */
.L_x_173:
[----:B------:R2:W3:Y:S01]  /*8dc0*/  @P0 LDS.128 R44, [R80+UR44+0x600] ;  /* 0x0006002c502c0984 */ /* 0x0004e20008000c00 */
[----:B------:R-:W-:Y:S01]  /*8dd0*/  UIADD3 UR4, UPT, UPT, UR44, 0x488, URZ ;  /* 0x000004882c047890 */ /* 0x000fe2000fffe0ff */
[----:B------:R-:W-:Y:S02]  /*8de0*/  LOP3.LUT R85, R85, 0x1, RZ, 0x3c, !PT ;  /* 0x0000000155557812 */ /* 0x000fe400078e3cff */
[----:B------:R2:W1:Y:S01]  /*8df0*/  @P0 LDS.128 R48, [R79+0x10] ;  /* 0x000010004f300984 */ /* 0x0004620000000c00 */
[----:B------:R-:W-:Y:S01]  /*8e00*/  UPRMT UR4, UR55, 0x654, UR4 ;  /* 0x0000065437047896 */ /* 0x000fe20008000004 */
[----:B------:R-:W-:Y:S01]  /*8e10*/  @!PT LDS RZ, [RZ] ;  /* 0x00000000fffff984 */ /* 0x000fe20000000800 */
[----:B------:R-:W-:Y:S01]  /*8e20*/  @!PT LDS RZ, [RZ] ;  /* 0x00000000fffff984 */ /* 0x000fe20000000800 */
[----:B------:R-:W-:Y:S01]  /*8e30*/  @!PT LDS RZ, [RZ] ;  /* 0x00000000fffff984 */ /* 0x000fe20000000800 */
[----:B------:R-:W-:Y:S01]  /*8e40*/  @!PT LDS RZ, [RZ] ;  /* 0x00000000fffff984 */ /* 0x000fe20000000800 */
[----:B------:R5:W-:Y:S06]  /*8e50*/  MEMBAR.ALL.CTA ;  /* 0x0000000000007992 */ /* 0x000bec0000008000 */
[----:B-----5:R-:W5:Y:S02]  /*8e60*/  FENCE.VIEW.ASYNC.S ;  /* 0x00000000000073c6 */ /* 0x020f640000000000 */
[----:B-----5:R-:W-:Y:S03]  /*8e70*/  SYNCS.ARRIVE.TRANS64.RED.A1T0 RZ, [UR4], RZ ;  /* 0x000000ffffff79a7 */ /* 0x020fe60008100404 */
.L_x_172:
[----:B------:R-:W-:Y:S05]  /*8e80*/  BSYNC B1 ;  /* 0x0000000000017941 */ /* 0x000fea0003800000 */
.L_x_171:
[----:B-1----:R-:W-:Y:S04]  /*8e90*/  SHF.R.U32.HI R0, RZ, 0x15, R2 ;  /* 0x00000015ff007819 */ /* 0x002fe80000011602 */
[----:B------:R-:W-:Y:S01]  /*8ea0*/  LOP3.LUT P0, RZ, R0, 0x3, R82, 0x48, !PT ;  /* 0x0000000300ff7812 */ /* 0x000fe20007804852 */
[----:B------:R-:W-:Y:S01]  /*8eb0*/  @!UPT UIADD3 URZ, UPT, UPT, URZ, URZ, URZ ;  /* 0x000000fffffff290 */ /* 0x000fe2000fffe0ff */
[----:B------:R-:W-:Y:S11]  /*8ec0*/  @P4 BRA `(.L_x_176) ;  /* 0x0000000000084947 */ /* 0x000ff60003800000 */
[----:B------:R-:W1:Y:S02]  /*8ed0*/  SYNCS.PHASECHK.TRANS64.TRYWAIT P1, [R83+URZ+0x4c0], R4 ;  /* 0x0004c004530075a7 */ /* 0x000e6400080211ff */
[----:B-1----:R-:W-:Y:S05]  /*8ee0*/  @!P1 BRA `(.L_x_177) ;  /* 0x0000002c00e09947 */ /* 0x002fea0003800000 */
.L_x_176:
[----:B------:R-:W-:Y:S05]  /*8ef0*/  @!P0 BRA `(.L_x_178) ;  /* 0x0000000000408947 */ /* 0x000fea0003800000 */
[----:B------:R-:W1:Y:S01]  /*8f00*/  LDCU.64 UR8, c[0x4][0x70] ;  /* 0x01000e00ff0877ac */ /* 0x000e620008000a00 */
[----:B------:R-:W-:Y:S01]  /*8f10*/  MOV R15, 0x0 ;  /* 0x00000000000f7802 */ /* 0x000fe20000000f00 */
[----:B------:R-:W-:Y:S02]  /*8f20*/  HFMA2 R12, -RZ, RZ, 0, 5.9604644775390625e-08 ;  /* 0x00000001ff0c7431 */ /* 0x000fe400000001ff */
[----:B------:R-:W-:Y:S02]  /*8f30*/  IMAD.MOV.U32 R8, RZ, RZ, 0x192 ;  /* 0x00000192ff087424 */ /* 0x000fe400078e00ff */
[----:B------:R-:W-:Y:S01]  /*8f40*/  IMAD.MOV.U32 R13, RZ, RZ, RZ ;  /* 0x000000ffff0d7224 */ /* 0x000fe200078e00ff */
[----:B------:R-:W5:Y:S01]  /*8f50*/  LDCU.64 UR6, c[0x4][0x78] ;  /* 0x01000f00ff0677ac */ /* 0x000f620008000a00 */
[----:B------:R-:W2:Y:S01]  /*8f60*/  LDC.64 R14, c[0x4][R15] ;  /* 0x010000000f0e7b82 */ /* 0x000ea20000000a00 */
[----:B------:R-:W3:Y:S01]  /*8f70*/  LDCU.64 UR4, c[0x4][0x10] ;  /* 0x01000200ff0477ac */ /* 0x000ee20008000a00 */
[----:B-1----:R-:W-:Y:S01]  /*8f80*/  MOV R5, UR9 ;  /* 0x0000000900057c02 */ /* 0x002fe20008000f00 */
[----:B------:R-:W-:Y:S01]  /*8f90*/  IMAD.U32 R4, RZ, RZ, UR8 ;  /* 0x00000008ff047e24 */ /* 0x000fe2000f8e00ff */
[----:B-----5:R-:W-:Y:S01]  /*8fa0*/  MOV R7, UR7 ;  /* 0x0000000700077c02 */ /* 0x020fe20008000f00 */
[----:B------:R-:W-:Y:S01]  /*8fb0*/  IMAD.U32 R6, RZ, RZ, UR6 ;  /* 0x00000006ff067e24 */ /* 0x000fe2000f8e00ff */
[----:B---3--:R-:W-:Y:S01]  /*8fc0*/  MOV R11, UR5 ;  /* 0x00000005000b7c02 */ /* 0x008fe20008000f00 */
[----:B------:R-:W-:Y:S02]  /*8fd0*/  IMAD.U32 R10, RZ, RZ, UR4 ;  /* 0x00000004ff0a7e24 */ /* 0x000fe4000f8e00ff */
[----:B------:R-:W-:Y:S07]  /*8fe0*/  LEPC R20, `(.L_x_178) ;  /* 0x000000001014794e */ /* 0x000fee0000000000 */
[----:B--2-4-:R-:W-:Y:S05]  /*8ff0*/  CALL.ABS.NOINC R14 ;  /* 0x000000000e007343 */ /* 0x014fea0003c00000 */
.L_x_178:
[----:B------:R-:W-:Y:S01]  /*9000*/  LOP3.LUT P0, RZ, R78, 0x60, RZ, 0xc0, !PT ;  /* 0x000000604eff7812 */ /* 0x000fe2000780c0ff */
[----:B------:R-:W-:Y:S05]  /*9010*/  WARPSYNC.ALL ;  /* 0x0000000000007948 */ /* 0x000fea0003800000 */
[----:B------:R-:W-:Y:S01]  /*9020*/  R2UR UR4, R2 ;  /* 0x00000000020472ca */ /* 0x000fe200000e0000 */
[----:B---3--:R-:W-:Y:S01]  /*9030*/  IMAD.U32 R64, R46, 0x10000, RZ ;  /* 0x000100002e407824 */ /* 0x008fe200078e00ff */
[----:B------:R-:W-:Y:S01]  /*9040*/  SHF.L.U32 R41, R44, 0x10, RZ ;  /* 0x000000102c297819 */ /* 0x000fe200000006ff */
[----:B------:R-:W-:Y:S01]  /*9050*/  IMAD.U32 R63, R48, 0x10000, RZ ;  /* 0x00010000303f7824 */ /* 0x000fe200078e00ff */
[----:B------:R-:W-:Y:S01]  /*9060*/  PRMT R39, R44, 0x8880, RZ ;  /* 0x000088802c277816 */ /* 0x000fe200000000ff */
[----:B------:R-:W-:Y:S01]  /*9070*/  IMAD.U32 R53, R50, 0x10000, RZ ;  /* 0x0001000032357824 */ /* 0x000fe200078e00ff */
[----:B------:R-:W-:Y:S01]  /*9080*/  SHF.L.U32 R42, R44, 0x8, RZ ;  /* 0x000000082c2a7819 */ /* 0x000fe200000006ff */
[----:B------:R-:W-:Y:S01]  /*9090*/  BSSY.RECONVERGENT B0, `(.L_x_179) ;  /* 0x000009e000007945 */ /* 0x000fe20003800200 */
[----:B------:R-:W-:Y:S02]  /*90a0*/  SHF.R.S32.HI R41, RZ, 0x18, R41 ;  /* 0x00000018ff297819 */ /* 0x000fe40000011429 */
[----:B------:R-:W-:Y:S02]  /*90b0*/  SHF.R.S32.HI R42, RZ, 0x18, R42 ;  /* 0x00000018ff2a7819 */ /* 0x000fe4000001142a */
[----:B------:R-:W-:Y:S01]  /*90c0*/  SHF.R.S32.HI R43, RZ, 0x18, R44 ;  /* 0x00000018ff2b7819 */ /* 0x000fe2000001142c */
[----:B------:R-:W1:Y:S01]  /*90d0*/  LDTM.x32 R4, tmem[UR4] ;  /* 0x00000004000479ee */ /* 0x000e6200082c0000 */
[----:B------:R-:W-:Y:S01]  /*90e0*/  NOP ;  /* 0x0000000000007918 */ /* 0x000fe20000000000 */
[----:B------:R-:W-:Y:S02]  /*90f0*/  IADD3 R83, PT, PT, R83, 0x4e0, RZ ;  /* 0x000004e053537810 */ /* 0x000fe40007ffe0ff */
[----:B------:R-:W-:Y:S02]  /*9100*/  PRMT R69, R45, 0x8880, RZ ;  /* 0x000088802d457816 */ /* 0x000fe400000000ff */
[----:B------:R-:W-:Y:S02]  /*9110*/  LOP3.LUT R83, R83, 0xfefffff8, RZ, 0xc0, !PT ;  /* 0xfefffff853537812 */ /* 0x000fe400078ec0ff */
[----:B------:R-:W-:Y:S02]  /*9120*/  SHF.L.U32 R68, R45, 0x10, RZ ;  /* 0x000000102d447819 */ /* 0x000fe400000006ff */
[----:B-1----:R1:W-:Y:S01]  /*9130*/  SYNCS.ARRIVE.TRANS64.RED.A1T0 RZ, [R83+URZ], RZ ;  /* 0x000000ff53ff79a7 */ /* 0x0023e200081004ff */
[----:B------:R-:W-:Y:S02]  /*9140*/  SHF.R.S32.HI R44, RZ, 0x18, R45 ;  /* 0x00000018ff2c7819 */ /* 0x000fe4000001142d */
[----:B------:R-:W-:Y:S02]  /*9150*/  PRMT R66, R46, 0x8880, RZ ;  /* 0x000088802e427816 */ /* 0x000fe400000000ff */
[C---:B------:R-:W-:Y:S02]  /*9160*/  PRMT R60, R47.reuse, 0x8880, RZ ;  /* 0x000088802f3c7816 */ /* 0x040fe400000000ff */
[C---:B------:R-:W-:Y:S02]  /*9170*/  SHF.L.U32 R59, R47.reuse, 0x10, RZ ;  /* 0x000000102f3b7819 */ /* 0x040fe400000006ff */
[----:B------:R-:W-:Y:S02]  /*9180*/  SHF.L.U32 R58, R47, 0x8, RZ ;  /* 0x000000082f3a7819 */ /* 0x000fe400000006ff */
[C---:B------:R-:W-:Y:S02]  /*9190*/  PRMT R65, R48.reuse, 0x8880, RZ ;  /* 0x0000888030417816 */ /* 0x040fe400000000ff */
[----:B------:R-:W-:Y:S01]  /*91a0*/  SHF.L.U32 R62, R48, 0x8, RZ ;  /* 0x00000008303e7819 */ /* 0x000fe200000006ff */
[C---:B----4-:R-:W-:Y:S01]  /*91b0*/  IMAD R0, R38.reuse, R4, RZ ;  /* 0x0000000426007224 */ /* 0x050fe200078e02ff */
[----:B------:R-:W-:Y:S01]  /*91c0*/  SHF.R.S32.HI R4, RZ, 0x18, R68 ;  /* 0x00000018ff047819 */ /* 0x000fe20000011444 */
[C---:B------:R-:W-:Y:S01]  /*91d0*/  IMAD R2, R38.reuse, R5, RZ ;  /* 0x0000000526027224 */ /* 0x040fe200078e02ff */
[C---:B------:R-:W-:Y:S01]  /*91e0*/  PRMT R57, R49.reuse, 0x8880, RZ ;  /* 0x0000888031397816 */ /* 0x040fe200000000ff */
[C---:B------:R-:W-:Y:S01]  /*91f0*/  IMAD R3, R38.reuse, R6, RZ ;  /* 0x0000000626037224 */ /* 0x040fe200078e02ff */
[----:B------:R-:W-:Y:S01]  /*9200*/  SHF.L.U32 R56, R49, 0x10, RZ ;  /* 0x0000001031387819 */ /* 0x000fe200000006ff */
[----:B------:R-:W-:Y:S01]  /*9210*/  IMAD R0, R39, R40, R0 ;  /* 0x0000002827007224 */ /* 0x000fe200078e0200 */
[----:B------:R-:W-:Y:S01]  /*9220*/  MOV R39, R66 ;  /* 0x0000004200277202 */ /* 0x000fe20000000f00 */
[----:B------:R-:W-:Y:S01]  /*9230*/  IMAD R7, R38, R7, RZ ;  /* 0x0000000726077224 */ /* 0x000fe200078e02ff */
[----:B------:R-:W-:Y:S01]  /*9240*/  SHF.L.U32 R55, R49, 0x8, RZ ;  /* 0x0000000831377819 */ /* 0x000fe200000006ff */
[-C--:B------:R-:W-:Y:S01]  /*9250*/  IMAD R2, R41, R40.reuse, R2 ;  /* 0x0000002829027224 */ /* 0x080fe200078e0202 */
[----:B------:R-:W-:Y:S01]  /*9260*/  SHF.R.S32.HI R41, RZ, 0x18, R48 ;  /* 0x00000018ff297819 */ /* 0x000fe20000011430 */
[-C--:B------:R-:W-:Y:S01]  /*9270*/  IMAD R3, R42, R40.reuse, R3 ;  /* 0x000000282a037224 */ /* 0x080fe200078e0203 */
[----:B------:R-:W-:Y:S01]  /*9280*/  SHF.L.U32 R48, R51, 0x8, RZ ;  /* 0x0000000833307819 */ /* 0x000fe200000006ff */
[----:B------:R-:W-:Y:S01]  /*9290*/  IMAD R7, R43, R40, R7 ;  /* 0x000000282b077224 */ /* 0x000fe200078e0207 */
[----:B------:R-:W-:Y:S01]  /*92a0*/  SHF.L.U32 R67, R45, 0x8, RZ ;  /* 0x000000082d437819 */ /* 0x000fe200000006ff */
[C---:B------:R-:W-:Y:S01]  /*92b0*/  IMAD R8, R38.reuse, R8, RZ ;  /* 0x0000000826087224 */ /* 0x040fe200078e02ff */
[----:B------:R-:W-:Y:S01]  /*92c0*/  SHF.R.S32.HI R45, RZ, 0x18, R46 ;  /* 0x00000018ff2d7819 */ /* 0x000fe2000001142e */
[----:B------:R-:W-:Y:S01]  /*92d0*/  IMAD R9, R38, R9, RZ ;  /* 0x0000000926097224 */ /* 0x000fe200078e02ff */
[----:B------:R-:W-:Y:S01]  /*92e0*/  SHF.L.U32 R61, R46, 0x8, RZ ;  /* 0x000000082e3d7819 */ /* 0x000fe200000006ff */
[C---:B------:R-:W-:Y:S01]  /*92f0*/  IMAD R10, R38.reuse, R10, RZ ;  /* 0x0000000a260a7224 */ /* 0x040fe200078e02ff */
[----:B------:R-:W-:Y:S01]  /*9300*/  SHF.R.S32.HI R46, RZ, 0x18, R47 ;  /* 0x00000018ff2e7819 */ /* 0x000fe2000001142f */
[C---:B------:R-:W-:Y:S01]  /*9310*/  IMAD R11, R38.reuse, R11, RZ ;  /* 0x0000000b260b7224 */ /* 0x040fe200078e02ff */
[----:B------:R-:W-:Y:S01]  /*9320*/  SHF.R.S32.HI R42, RZ, 0x18, R49 ;  /* 0x00000018ff2a7819 */ /* 0x000fe20000011431 */
[----:B------:R-:W-:Y:S01]  /*9330*/  IMAD R6, R38, R15, RZ ;  /* 0x0000000f26067224 */ /* 0x000fe200078e02ff */
[----:B------:R-:W-:Y:S01]  /*9340*/  PRMT R54, R50, 0x8880, RZ ;  /* 0x0000888032367816 */ /* 0x000fe200000000ff */
[----:B------:R-:W-:Y:S01]  /*9350*/  IMAD R15, R38, R20, RZ ;  /* 0x00000014260f7224 */ /* 0x000fe200078e02ff */
[----:B------:R-:W-:Y:S01]  /*9360*/  SHF.L.U32 R52, R50, 0x8, RZ ;  /* 0x0000000832347819 */ /* 0x000fe200000006ff */
[C---:B------:R-:W-:Y:S01]  /*9370*/  IMAD R20, R38.reuse, R25, RZ ;  /* 0x0000001926147224 */ /* 0x040fe200078e02ff */
[----:B------:R-:W-:Y:S01]  /*9380*/  SHF.R.S32.HI R43, RZ, 0x18, R50 ;  /* 0x00000018ff2b7819 */ /* 0x000fe20000011432 */
[C---:B------:R-:W-:Y:S01]  /*9390*/  IMAD R25, R38.reuse, R30, RZ ;  /* 0x0000001e26197224 */ /* 0x040fe200078e02ff */
[C---:B------:R-:W-:Y:S01]  /*93a0*/  PRMT R50, R51.reuse, 0x8880, RZ ;  /* 0x0000888033327816 */ /* 0x040fe200000000ff */
[C---:B------:R-:W-:Y:S01]  /*93b0*/  IMAD R30, R38.reuse, R35, RZ ;  /* 0x00000023261e7224 */ /* 0x040fe200078e02ff */
[----:B------:R-:W-:Y:S02]  /*93c0*/  SHF.L.U32 R49, R51, 0x10, RZ ;  /* 0x0000001033317819 */ /* 0x000fe400000006ff */
[----:B------:R-:W-:Y:S02]  /*93d0*/  SHF.R.S32.HI R47, RZ, 0x18, R51 ;  /* 0x00000018ff2f7819 */ /* 0x000fe40000011433 */
[----:B------:R-:W-:Y:S01]  /*93e0*/  I2IP.S8.S32.SAT R51, R7, R3, RZ ;  /* 0x0000000307337239 */ /* 0x000fe200000014ff */
[----:B------:R-:W-:Y:S01]  /*93f0*/  IMAD.MOV.U32 R3, RZ, RZ, R69 ;  /* 0x000000ffff037224 */ /* 0x000fe200078e0045 */
[----:B------:R-:W-:Y:S01]  /*9400*/  SHF.R.S32.HI R5, RZ, 0x18, R67 ;  /* 0x00000018ff057819 */ /* 0x000fe20000011443 */
[----:B------:R-:W-:Y:S01]  /*9410*/  IMAD R7, R38, R16, RZ ;  /* 0x0000001026077224 */ /* 0x000fe200078e02ff */
[----:B------:R-:W-:Y:S01]  /*9420*/  IADD3 R36, PT, PT, R36, 0x1, RZ ;  /* 0x0000000124247810 */ /* 0x000fe20007ffe0ff */
[-C--:B------:R-:W-:Y:S02]  /*9430*/  IMAD R8, R3, R40.reuse, R8 ;  /* 0x0000002803087224 */ /* 0x080fe400078e0208 */
[-C--:B------:R-:W-:Y:S02]  /*9440*/  IMAD R9, R4, R40.reuse, R9 ;  /* 0x0000002804097224 */ /* 0x080fe400078e0209 */
[-C--:B------:R-:W-:Y:S02]  /*9450*/  IMAD R10, R5, R40.reuse, R10 ;  /* 0x00000028050a7224 */ /* 0x080fe400078e020a */
[----:B------:R-:W-:Y:S02]  /*9460*/  IMAD R11, R44, R40, R11 ;  /* 0x000000282c0b7224 */ /* 0x000fe400078e020b */
[C---:B------:R-:W-:Y:S02]  /*9470*/  IMAD R3, R38.reuse, R12, RZ ;  /* 0x0000000c26037224 */ /* 0x040fe400078e02ff */
[C---:B------:R-:W-:Y:S01]  /*9480*/  IMAD R12, R38.reuse, R17, RZ ;  /* 0x00000011260c7224 */ /* 0x040fe200078e02ff */
[----:B------:R-:W-:Y:S01]  /*9490*/  I2IP.S8.S32.SAT R11, R11, R10, RZ ;  /* 0x0000000a0b0b7239 */ /* 0x000fe200000014ff */
[C---:B------:R-:W-:Y:S01]  /*94a0*/  IMAD R17, R38.reuse, R22, RZ ;  /* 0x0000001626117224 */ /* 0x040fe200078e02ff */
[----:B------:R-:W-:Y:S01]  /*94b0*/  SHF.R.S32.HI R10, RZ, 0x18, R64 ;  /* 0x00000018ff0a7819 */ /* 0x000fe20000011440 */
[C---:B------:R-:W-:Y:S02]  /*94c0*/  IMAD R22, R38.reuse, R27, RZ ;  /* 0x0000001b26167224 */ /* 0x040fe400078e02ff */
[----:B------:R-:W-:Y:S01]  /*94d0*/  IMAD R27, R38, R32, RZ ;  /* 0x00000020261b7224 */ /* 0x000fe200078e02ff */
[----:B------:R-:W-:Y:S01]  /*94e0*/  I2IP.S8.S32.SAT R32, R2, R0, R51 ;  /* 0x0000000002207239 */ /* 0x000fe20000001433 */
[C---:B------:R-:W-:Y:S01]  /*94f0*/  IMAD R4, R38.reuse, R13, RZ ;  /* 0x0000000d26047224 */ /* 0x040fe200078e02ff */
[----:B------:R-:W-:Y:S01]  /*9500*/  SHF.R.S32.HI R0, RZ, 0x18, R61 ;  /* 0x00000018ff007819 */ /* 0x000fe2000001143d */
[C---:B------:R-:W-:Y:S01]  /*9510*/  IMAD R5, R38.reuse, R14, RZ ;  /* 0x0000000e26057224 */ /* 0x040fe200078e02ff */
[----:B------:R-:W-:Y:S01]  /*9520*/  MOV R2, R60 ;  /* 0x0000003c00027202 */ /* 0x000fe20000000f00 */
[C---:B------:R-:W-:Y:S02]  /*9530*/  IMAD R13, R38.reuse, R18, RZ ;  /* 0x00000012260d7224 */ /* 0x040fe400078e02ff */
[----:B------:R-:W-:Y:S02]  /*9540*/  IMAD R3, R39, R40, R3 ;  /* 0x0000002827037224 */ /* 0x000fe400078e0203 */
[C---:B------:R-:W-:Y:S02]  /*9550*/  IMAD R18, R38.reuse, R23, RZ ;  /* 0x0000001726127224 */ /* 0x040fe400078e02ff */
[----:B------:R-:W-:Y:S02]  /*9560*/  IMAD R23, R38, R28, RZ ;  /* 0x0000001c26177224 */ /* 0x000fe400078e02ff */
[----:B------:R-:W-:Y:S02]  /*9570*/  IMAD R4, R10, R40, R4 ;  /* 0x000000280a047224 */ /* 0x000fe400078e0204 */
[----:B------:R-:W-:Y:S01]  /*9580*/  IMAD R28, R38, R33, RZ ;  /* 0x00000021261c7224 */ /* 0x000fe200078e02ff */
[----:B------:R-:W-:Y:S01]  /*9590*/  I2IP.S8.S32.SAT R33, R9, R8, R11 ;  /* 0x0000000809217239 */ /* 0x000fe2000000140b */
[-C--:B------:R-:W-:Y:S01]  /*95a0*/  IMAD R5, R0, R40.reuse, R5 ;  /* 0x0000002800057224 */ /* 0x080fe200078e0205 */
[----:B------:R-:W-:Y:S01]  /*95b0*/  SHF.R.S32.HI R8, RZ, 0x18, R59 ;  /* 0x00000018ff087819 */ /* 0x000fe2000001143b */
[-C--:B------:R-:W-:Y:S01]  /*95c0*/  IMAD R6, R45, R40.reuse, R6 ;  /* 0x000000282d067224 */ /* 0x080fe200078e0206 */
[----:B------:R-:W-:Y:S01]  /*95d0*/  SHF.R.S32.HI R9, RZ, 0x18, R58 ;  /* 0x00000018ff097819 */ /* 0x000fe2000001143a */
[-C--:B------:R-:W-:Y:S01]  /*95e0*/  IMAD R7, R2, R40.reuse, R7 ;  /* 0x0000002802077224 */ /* 0x080fe200078e0207 */
[----:B------:R-:W-:Y:S01]  /*95f0*/  MOV R0, R65 ;  /* 0x0000004100007202 */ /* 0x000fe20000000f00 */
[----:B------:R-:W-:Y:S01]  /*9600*/  IMAD R14, R38, R19, RZ ;  /* 0x00000013260e7224 */ /* 0x000fe200078e02ff */
[----:B------:R-:W-:Y:S01]  /*9610*/  I2IP.S8.S32.SAT R5, R6, R5, RZ ;  /* 0x0000000506057239 */ /* 0x000fe200000014ff */
[-C--:B------:R-:W-:Y:S01]  /*9620*/  IMAD R12, R8, R40.reuse, R12 ;  /* 0x00000028080c7224 */ /* 0x080fe200078e020c */
[----:B------:R-:W-:Y:S01]  /*9630*/  SHF.R.S32.HI R2, RZ, 0x18, R63 ;  /* 0x00000018ff027819 */ /* 0x000fe2000001143f */
[-C--:B------:R-:W-:Y:S01]  /*9640*/  IMAD R13, R9, R40.reuse, R13 ;  /* 0x00000028090d7224 */ /* 0x080fe200078e020d */
[----:B------:R-:W-:Y:S01]  /*9650*/  SHF.R.S32.HI R8, RZ, 0x18, R62 ;  /* 0x00000018ff087819 */ /* 0x000fe2000001143e */
[----:B------:R-:W-:Y:S02]  /*9660*/  IMAD R16, R38, R21, RZ ;  /* 0x0000001526107224 */ /* 0x000fe400078e02ff */
[-C--:B------:R-:W-:Y:S02]  /*9670*/  IMAD R14, R46, R40.reuse, R14 ;  /* 0x000000282e0e7224 */ /* 0x080fe400078e020e */
[-C--:B------:R-:W-:Y:S02]  /*9680*/  IMAD R15, R0, R40.reuse, R15 ;  /* 0x00000028000f7224 */ /* 0x080fe400078e020f */
[----:B------:R-:W-:Y:S01]  /*9690*/  IMAD R16, R2, R40, R16 ;  /* 0x0000002802107224 */ /* 0x000fe200078e0210 */
[----:B------:R-:W-:Y:S01]  /*96a0*/  I2IP.S8.S32.SAT R13, R14, R13, RZ ;  /* 0x0000000d0e0d7239 */ /* 0x000fe200000014ff */
[C---:B------:R-:W-:Y:S01]  /*96b0*/  IMAD R19, R38.reuse, R24, RZ ;  /* 0x0000001826137224 */ /* 0x040fe200078e02ff */
[----:B------:R-:W-:Y:S01]  /*96c0*/  SHF.R.S32.HI R2, RZ, 0x18, R56 ;  /* 0x00000018ff027819 */ /* 0x000fe20000011438 */
[----:B------:R-:W-:Y:S01]  /*96d0*/  IMAD R24, R38, R29, RZ ;  /* 0x0000001d26187224 */ /* 0x000fe200078e02ff */
[----:B------:R-:W-:Y:S01]  /*96e0*/  I2IP.S8.S32.SAT R35, R12, R7, R13 ;  /* 0x000000070c237239 */ /* 0x000fe2000000140d */
[----:B------:R-:W-:Y:S02]  /*96f0*/  IMAD R17, R8, R40, R17 ;  /* 0x0000002808117224 */ /* 0x000fe400078e0211 */
[----:B------:R-:W-:Y:S02]  /*9700*/  IMAD.MOV.U32 R0, RZ, RZ, R57 ;  /* 0x000000ffff007224 */ /* 0x000fe400078e0039 */
[----:B------:R-:W-:Y:S01]  /*9710*/  IMAD R29, R38, R34, RZ ;  /* 0x00000022261d7224 */ /* 0x000fe200078e02ff */
[----:B------:R-:W-:Y:S01]  /*9720*/  I2IP.S8.S32.SAT R34, R4, R3, R5 ;  /* 0x0000000304227239 */ /* 0x000fe20000001405 */
[-C--:B------:R-:W-:Y:S01]  /*9730*/  IMAD R18, R41, R40.reuse, R18 ;  /* 0x0000002829127224 */ /* 0x080fe200078e0212 */
[----:B------:R-:W-:Y:S01]  /*9740*/  SHF.R.S32.HI R3, RZ, 0x18, R55 ;  /* 0x00000018ff037819 */ /* 0x000fe20000011437 */
[----:B------:R-:W-:Y:S01]  /*9750*/  IMAD R19, R0, R40, R19 ;  /* 0x0000002800137224 */ /* 0x000fe200078e0213 */
[----:B------:R-:W-:Y:S01]  /*9760*/  MOV R0, R54 ;  /* 0x0000003600007202 */ /* 0x000fe20000000f00 */
[----:B------:R1:W-:Y:S01]  /*9770*/  STS.128 [R80+UR44+0x1600], R32 ;  /* 0x0016002050007988 */ /* 0x0003e20008000c2c */
[----:B------:R-:W-:Y:S01]  /*9780*/  SHF.R.S32.HI R4, RZ, 0x18, R48 ;  /* 0x00000018ff047819 */ /* 0x000fe20000011430 */
[----:B------:R-:W-:Y:S01]  /*9790*/  IMAD R21, R38, R26, RZ ;  /* 0x0000001a26157224 */ /* 0x000fe200078e02ff */
[----:B------:R-:W-:Y:S01]  /*97a0*/  I2IP.S8.S32.SAT R17, R18, R17, RZ ;  /* 0x0000001112117239 */ /* 0x000fe200000014ff */
[-C--:B------:R-:W-:Y:S01]  /*97b0*/  IMAD R20, R2, R40.reuse, R20 ;  /* 0x0000002802147224 */ /* 0x080fe200078e0214 */
[----:B------:R-:W-:Y:S01]  /*97c0*/  SHF.R.S32.HI R2, RZ, 0x18, R53 ;  /* 0x00000018ff027819 */ /* 0x000fe20000011435 */
[-C--:B------:R-:W-:Y:S01]  /*97d0*/  IMAD R21, R3, R40.reuse, R21 ;  /* 0x0000002803157224 */ /* 0x080fe200078e0215 */
[----:B------:R-:W-:Y:S01]  /*97e0*/  SHF.R.S32.HI R3, RZ, 0x18, R49 ;  /* 0x00000018ff037819 */ /* 0x000fe20000011431 */
[-C--:B------:R-:W-:Y:S01]  /*97f0*/  IMAD R22, R42, R40.reuse, R22 ;  /* 0x000000282a167224 */ /* 0x080fe200078e0216 */
[----:B------:R-:W-:Y:S01]  /*9800*/  I2IP.S8.S32.SAT R16, R16, R15, R17 ;  /* 0x0000000f10107239 */ /* 0x000fe20000001411 */
[-C--:B------:R-:W-:Y:S01]  /*9810*/  IMAD R23, R0, R40.reuse, R23 ;  /* 0x0000002800177224 */ /* 0x080fe200078e0217 */
[----:B------:R-:W-:Y:S01]  /*9820*/  SHF.R.S32.HI R0, RZ, 0x18, R52 ;  /* 0x00000018ff007819 */ /* 0x000fe20000011434 */
[----:B------:R-:W-:Y:S01]  /*9830*/  IMAD R24, R2, R40, R24 ;  /* 0x0000002802187224 */ /* 0x000fe200078e0218 */
[----:B------:R-:W-:Y:S01]  /*9840*/  MOV R2, R50 ;  /* 0x0000003200027202 */ /* 0x000fe20000000f00 */
[----:B------:R-:W-:Y:S01]  /*9850*/  IMAD R26, R38, R31, RZ ;  /* 0x0000001f261a7224 */ /* 0x000fe200078e02ff */
[----:B------:R-:W-:Y:S01]  /*9860*/  I2IP.S8.S32.SAT R17, R22, R21, RZ ;  /* 0x0000001516117239 */ /* 0x000fe200000014ff */
[-C--:B------:R-:W-:Y:S02]  /*9870*/  IMAD R25, R0, R40.reuse, R25 ;  /* 0x0000002800197224 */ /* 0x080fe400078e0219 */
[-C--:B------:R-:W-:Y:S01]  /*9880*/  IMAD R26, R43, R40.reuse, R26 ;  /* 0x000000282b1a7224 */ /* 0x080fe200078e021a */
[----:B------:R-:W-:Y:S01]  /*9890*/  I2IP.S8.S32.SAT R17, R20, R19, R17 ;  /* 0x0000001314117239 */ /* 0x000fe20000001411 */
[-C--:B------:R-:W-:Y:S02]  /*98a0*/  IMAD R27, R2, R40.reuse, R27 ;  /* 0x00000028021b7224 */ /* 0x080fe400078e021b */
[-C--:B------:R-:W-:Y:S01]  /*98b0*/  IMAD R28, R3, R40.reuse, R28 ;  /* 0x00000028031c7224 */ /* 0x080fe200078e021c */
[----:B------:R-:W-:Y:S01]  /*98c0*/  I2IP.S8.S32.SAT R18, R26, R25, RZ ;  /* 0x000000191a127239 */ /* 0x000fe200000014ff */
[-C--:B------:R-:W-:Y:S02]  /*98d0*/  IMAD R29, R4, R40.reuse, R29 ;  /* 0x00000028041d7224 */ /* 0x080fe400078e021d */
[----:B------:R-:W-:Y:S01]  /*98e0*/  IMAD R30, R47, R40, R30 ;  /* 0x000000282f1e7224 */ /* 0x000fe200078e021e */
[----:B------:R-:W-:Y:S04]  /*98f0*/  I2IP.S8.S32.SAT R18, R24, R23, R18 ;  /* 0x0000001718127239 */ /* 0x000fe80000001412 */
[----:B------:R-:W-:Y:S04]  /*9900*/  I2IP.S8.S32.SAT R29, R30, R29, RZ ;  /* 0x0000001d1e1d7239 */ /* 0x000fe800000014ff */
[----:B------:R-:W-:Y:S05]  /*9910*/  I2IP.S8.S32.SAT R19, R28, R27, R29 ;  /* 0x0000001b1c137239 */ /* 0x000fea000000141d */
[----:B------:R1:W-:Y:S01]  /*9920*/  STS.128 [R79+0x1010], R16 ;  /* 0x001010104f007388 */ /* 0x0003e20000000c00 */
[----:B------:R-:W-:Y:S01]  /*9930*/  @!PT LDS RZ, [RZ] ;  /* 0x00000000fffff984 */ /* 0x000fe20000000800 */
[----:B------:R-:W-:Y:S01]  /*9940*/  @!PT LDS RZ, [RZ] ;  /* 0x00000000fffff984 */ /* 0x000fe20000000800 */
[----:B------:R-:W-:Y:S01]  /*9950*/  @!PT LDS RZ, [RZ] ;  /* 0x00000000fffff984 */ /* 0x000fe20000000800 */
[----:B------:R-:W-:Y:S01]  /*9960*/  @!PT LDS RZ, [RZ] ;  /* 0x00000000fffff984 */ /* 0x000fe20000000800 */
[----:B------:R3:W-:Y:S07]  /*9970*/  MEMBAR.ALL.CTA ;  /* 0x0000000000007992 */ /* 0x0007ee0000008000 */
[----:B---3--:R-:W3:Y:S02]  /*9980*/  FENCE.VIEW.ASYNC.S ;  /* 0x00000000000073c6 */ /* 0x008ee40000000000 */
[----:B---3--:R-:W-:Y:S06]  /*9990*/  BAR.SYNC.DEFER_BLOCKING 0x1, 0x80 ;  /* 0x0042000000007b1d */ /* 0x008fec0000010000 */
[----:B------:R-:W-:Y:S05]  /*99a0*/  @P0 BRA `(.L_x_180) ;  /* 0x0000000000300947 */ /* 0x000fea0003800000 */
[----:B------:R-:W-:Y:S02]  /*99b0*/  UIADD3 UR4, UPT, UPT, UR44, 0x1600, URZ ;  /* 0x000016002c047890 */ /* 0x000fe4000fffe0ff */
[----:B------:R-:W-:Y:S02]  /*99c0*/  USHF.L.U32 UR9, UR46, 0x6, URZ ;  /* 0x000000062e097899 */ /* 0x000fe400080006ff */
[----:B------:R-:W-:Y:S02]  /*99d0*/  USHF.L.U32 UR10, UR45, 0x6, URZ ;  /* 0x000000062d0a7899 */ /* 0x000fe400080006ff */
[----:B------:R-:W-:Y:S01]  /*99e0*/  MOV R88, UR4 ;  /* 0x0000000400587c02 */ /* 0x000fe20008000f00 */
[----:B------:R-:W-:Y:S01]  /*99f0*/  UIADD3 UR4, UP0, UPT, UR62, 0x680, URZ ;  /* 0x000006803e047890 */ /* 0x000fe2000ff1e0ff */
[----:B------:R-:W-:Y:S02]  /*9a00*/  UMOV UR11, UR36 ;  /* 0x00000024000b7c82 */ /* 0x000fe40008000000 */
[----:B------:R-:W-:Y:S01]  /*9a10*/  R2UR UR8, R88 ;  /* 0x00000000580872ca */ /* 0x000fe200000e0000 */
[----:B------:R-:W-:Y:S11]  /*9a20*/  UIADD3.X UR5, UPT, UPT, URZ, UR63, URZ, UP0, !UPT ;  /* 0x0000003fff057290 */ /* 0x000ff600087fe4ff */
[----:B------:R-:W-:Y:S01]  /*9a30*/  @!UPT UIADD3 URZ, UPT, UPT, URZ, URZ, URZ ;  /* 0x000000fffffff290 */ /* 0x000fe2000fffe0ff */
[----:B------:R3:W-:Y:S01]  /*9a40*/  UTMASTG.3D [UR8], [UR4] ;  /* 0x00000008040073b5 */ /* 0x0007e20008010000 */
[----:B------:R0:W-:Y:S01]  /*9a50*/  UTMACMDFLUSH ;  /* 0x00000000000079b7 */ /* 0x0001e20000000000 */
[----:B---3--:R-:W-:Y:S04]  /*9a60*/  DEPBAR.LE SB0, 0x0 ;  /* 0x000080000000791a */ /* 0x008fe80000000000 */
.L_x_180:
[----:B------:R-:W-:Y:S05]  /*9a70*/  BSYNC.RECONVERGENT B0 ;  /* 0x0000000000007941 */ /* 0x000fea0003800200 */
.L_x_179:
[----:B------:R-:W-:Y:S01]  /*9a80*/  BAR.SYNC.DEFER_BLOCKING 0x1, 0x80 ;  /* 0x0042000000007b1d */ /* 0x000fe20000010000 */
[----:B------:R-:W-:Y:S01]  /*9a90*/  ISETP.NE.AND P0, PT, R84, 0x2, PT ;  /* 0x000000025400780c */ /* 0x000fe20003f05270 */
[----:B------:R-:W-:Y:S01]  /*9aa0*/  UISETP.NE.AND UP0, UPT, UR47, URZ, UPT ;  /* 0x000000ff2f00728c */ /* 0x000fe2000bf05270 */
[----:B------:R-:W-:Y:S01]  /*9ab0*/  ISETP.NE.AND P1, PT, R36, 0x4, PT ;  /* 0x000000042400780c */ /* 0x000fe20003f25270 */
[----:B------:R-:W-:Y:S01]  /*9ac0*/  UIADD3 UR46, UPT, UPT, UR37, UR57, URZ ;  /* 0x00000039252e7290 */ /* 0x000fe2000fffe0ff */
[----:B------:R-:W-:Y:S01]  /*9ad0*/  SEL R2, RZ, 0x1, P0 ;  /* 0x00000001ff027807 */ /* 0x000fe20000000000 */
[----:B------:R-:W-:Y:S01]  /*9ae0*/  UIADD3 UR45, UPT, UPT, UR38, UR60, URZ ;  /* 0x0000003c262d7290 */ /* 0x000fe2000fffe0ff */
[----:B------:R-:W-:Y:S02]  /*9af0*/  SEL R0, RZ, 0x1, P1 ;  /* 0x00000001ff007807 */ /* 0x000fe40000800000 */
[----:B------:R-:W-:Y:S02]  /*9b00*/  LOP3.LUT R86, R86, R2, RZ, 0x3c, !PT ;  /* 0x0000000256567212 */ /* 0x000fe400078e3cff */
[----:B------:R-:W-:Y:S02]  /*9b10*/  LOP3.LUT R87, R87, R0, RZ, 0x3c, !PT ;  /* 0x0000000057577212 */ /* 0x000fe400078e3cff */
[----:B------:R-:W-:Y:S02]  /*9b20*/  SEL R84, R84, RZ, P0 ;  /* 0x000000ff54547207 */ /* 0x000fe40000000000 */
[----:B------:R-:W-:Y:S01]  /*9b30*/  SEL R36, R36, RZ, P1 ;  /* 0x000000ff24247207 */ /* 0x000fe20000800000 */
[----:B------:R-:W-:Y:S01]  /*9b40*/  UMOV UR36, UR54 ;  /* 0x0000003600247c82 */ /* 0x000fe20008000000 */
[----:B------:R-:W-:Y:S05]  /*9b50*/  BRA.U UP0, `(.L_x_181) ;  /* 0xffffffe5002c7547 */ /* 0x000fea000b83ffff */
[----:B------:R-:W-:Y:S05]  /*9b60*/  EXIT ;  /* 0x000000000000794d */ /* 0x000fea0003800000 */
.L_x_25:
[----:B--2---:R2:W3:Y:S02]  /*9b70*/  SYNCS.PHASECHK.TRANS64.TRYWAIT P0, [R0+URZ+0x510], R2 ;  /* 0x00051002000075a7 */ /* 0x0044e400080011ff */
[----:B---3--:R-:W-:Y:S05]  /*9b80*/  @!P0 NANOSLEEP.SYNCS 0x989680 ;  /* 0x009896800000895d */ /* 0x008fea0003900000 */
[----:B------:R-:W3:Y:S02]  /*9b90*/  @!P0 SYNCS.PHASECHK.TRANS64 P0, [R0+URZ+0x510], R2 ;  /* 0x00051002000085a7 */ /* 0x000ee400080010ff */
[----:B---3--:R-:W-:Y:S05]  /*9ba0*/  @!P0 BRA `(.L_x_25) ;  /* 0xfffffffc00f08947 */ /* 0x008fea000383ffff */
[----:B------:R-:W-:Y:S05]  /*9bb0*/  BRA `(.L_x_182) ;  /* 0xffffff8400ac7947 */ /* 0x000fea000383ffff */
.L_x_28:
[----:B-1----:R-:W-:-:S07]  /*9bc0*/  MOV R0, UR33 ;  /* 0x0000002100007c02 */ /* 0x002fce0008000f00 */
.L_x_183:
[----:B-1----:R1:W2:Y:S02]  /*9bd0*/  SYNCS.PHASECHK.TRANS64.TRYWAIT P0, [R0+URZ+0x240], R3 ;  /* 0x00024003000075a7 */ /* 0x0022a400080011ff */
[----:B--2---:R-:W-:Y:S05]  /*9be0*/  @!P0 NANOSLEEP.SYNCS 0x989680 ;  /* 0x009896800000895d */ /* 0x004fea0003900000 */
[----:B------:R-:W2:Y:S02]  /*9bf0*/  @!P0 SYNCS.PHASECHK.TRANS64 P0, [R0+URZ+0x240], R3 ;  /* 0x00024003000085a7 */ /* 0x000ea400080010ff */
[----:B--2---:R-:W-:Y:S05]  /*9c00*/  @!P0 BRA `(.L_x_183) ;  /* 0xfffffffc00f08947 */ /* 0x004fea000383ffff */
[----:B------:R-:W-:Y:S05]  /*9c10*/  BRA `(.L_x_27) ;  /* 0xffffff8800047947 */ /* 0x000fea000383ffff */
.L_x_35:
[----:B-1----:R-:W-:-:S07]  /*9c20*/  MOV R0, UR17 ;  /* 0x0000001100007c02 */ /* 0x002fce0008000f00 */
.L_x_184:
[----:B-1----:R1:W2:Y:S02]  /*9c30*/  SYNCS.PHASECHK.TRANS64.TRYWAIT P0, [R0+URZ+0x240], R3 ;  /* 0x00024003000075a7 */ /* 0x0022a400080011ff */
[----:B--2---:R-:W-:Y:S05]  /*9c40*/  @!P0 NANOSLEEP.SYNCS 0x989680 ;  /* 0x009896800000895d */ /* 0x004fea0003900000 */
[----:B------:R-:W2:Y:S02]  /*9c50*/  @!P0 SYNCS.PHASECHK.TRANS64 P0, [R0+URZ+0x240], R3 ;  /* 0x00024003000085a7 */ /* 0x000ea400080010ff */
[----:B--2---:R-:W-:Y:S05]  /*9c60*/  @!P0 BRA `(.L_x_184) ;  /* 0xfffffffc00f08947 */ /* 0x004fea000383ffff */
[----:B------:R-:W-:Y:S05]  /*9c70*/  BRA `(.L_x_34) ;  /* 0xffffff8800c47947 */ /* 0x000fea000383ffff */
.L_x_40:
[----:B-1----:R1:W2:Y:S02]  /*9c80*/  SYNCS.PHASECHK.TRANS64.TRYWAIT P0, [R3+URZ+0x4a0], R0 ;  /* 0x0004a000030075a7 */ /* 0x0022a400080011ff */
[----:B--2---:R-:W-:Y:S05]  /*9c90*/  @!P0 NANOSLEEP.SYNCS 0x989680 ;  /* 0x009896800000895d */ /* 0x004fea0003900000 */
[----:B------:R-:W2:Y:S02]  /*9ca0*/  @!P0 SYNCS.PHASECHK.TRANS64 P0, [R3+URZ+0x4a0], R0 ;  /* 0x0004a000030085a7 */ /* 0x000ea400080010ff */
[----:B--2---:R-:W-:Y:S05]  /*9cb0*/  @!P0 BRA `(.L_x_40) ;  /* 0xfffffffc00f08947 */ /* 0x004fea000383ffff */
[----:B------:R-:W-:Y:S05]  /*9cc0*/  BRA `(.L_x_185) ;  /* 0xffffff8c006c7947 */ /* 0x000fea000383ffff */
.L_x_44:
[----:B------:R-:W-:-:S07]  /*9cd0*/  MOV R0, UR4 ;  /* 0x0000000400007c02 */ /* 0x000fce0008000f00 */
.L_x_186:
[----:B-1----:R1:W2:Y:S02]  /*9ce0*/  SYNCS.PHASECHK.TRANS64.TRYWAIT P0, [R0+URZ], R2 ;  /* 0x00000002000075a7 */ /* 0x0022a400080011ff */
[----:B--2---:R-:W-:Y:S05]  /*9cf0*/  @!P0 NANOSLEEP.SYNCS 0x989680 ;  /* 0x009896800000895d */ /* 0x004fea0003900000 */
[----:B------:R-:W2:Y:S02]  /*9d00*/  @!P0 SYNCS.PHASECHK.TRANS64 P0, [R0+URZ], R2 ;  /* 0x00000002000085a7 */ /* 0x000ea400080010ff */
[----:B--2---:R-:W-:Y:S05]  /*9d10*/  @!P0 BRA `(.L_x_186) ;  /* 0xfffffffc00f08947 */ /* 0x004fea000383ffff */
[----:B------:R-:W-:Y:S05]  /*9d20*/  BRA `(.L_x_187) ;  /* 0xffffff9400107947 */ /* 0x000fea000383ffff */
.L_x_45:
[----:B------:R-:W-:-:S07]  /*9d30*/  MOV R0, UR5 ;  /* 0x0000000500007c02 */ /* 0x000fce0008000f00 */
.L_x_188:
[----:B-1----:R1:W2:Y:S02]  /*9d40*/  SYNCS.PHASECHK.TRANS64.TRYWAIT P0, [R0+URZ], R3 ;  /* 0x00000003000075a7 */ /* 0x0022a400080011ff */
[----:B--2---:R-:W-:Y:S05]  /*9d50*/  @!P0 NANOSLEEP.SYNCS 0x989680 ;  /* 0x009896800000895d */ /* 0x004fea0003900000 */
[----:B------:R-:W2:Y:S02]  /*9d60*/  @!P0 SYNCS.PHASECHK.TRANS64 P0, [R0+URZ], R3 ;  /* 0x00000003000085a7 */ /* 0x000ea400080010ff */
[----:B--2---:R-:W-:Y:S05]  /*9d70*/  @!P0 BRA `(.L_x_188) ;  /* 0xfffffffc00f08947 */ /* 0x004fea000383ffff */
[----:B------:R-:W-:Y:S05]  /*9d80*/  BRA `(.L_x_189) ;  /* 0xffffff94001c7947 */ /* 0x000fea000383ffff */
.L_x_46:
[----:B------:R-:W-:-:S07]  /*9d90*/  MOV R0, UR5 ;  /* 0x0000000500007c02 */ /* 0x000fce0008000f00 */
.L_x_190:
[----:B-1----:R1:W2:Y:S02]  /*9da0*/  SYNCS.PHASECHK.TRANS64.TRYWAIT P0, [R0+URZ], R3 ;  /* 0x00000003000075a7 */ /* 0x0022a400080011ff */
[----:B--2---:R-:W-:Y:S05]  /*9db0*/  @!P0 NANOSLEEP.SYNCS 0x989680 ;  /* 0x009896800000895d */ /* 0x004fea0003900000 */
[----:B------:R-:W2:Y:S02]  /*9dc0*/  @!P0 SYNCS.PHASECHK.TRANS64 P0, [R0+URZ], R3 ;  /* 0x00000003000085a7 */ /* 0x000ea400080010ff */
[----:B--2---:R-:W-:Y:S05]  /*9dd0*/  @!P0 BRA `(.L_x_190) ;  /* 0xfffffffc00f08947 */ /* 0x004fea000383ffff */
[----:B------:R-:W-:Y:S05]  /*9de0*/  BRA `(.L_x_191) ;  /* 0xffffff9400287947 */ /* 0x000fea000383ffff */
.L_x_47:
[----:B------:R-:W-:-:S07]  /*9df0*/  MOV R0, UR5 ;  /* 0x0000000500007c02 */ /* 0x000fce0008000f00 */
.L_x_192:
[----:B-1----:R1:W2:Y:S02]  /*9e00*/  SYNCS.PHASECHK.TRANS64.TRYWAIT P0, [R0+URZ], R3 ;  /* 0x00000003000075a7 */ /* 0x0022a400080011ff */
[----:B--2---:R-:W-:Y:S05]  /*9e10*/  @!P0 NANOSLEEP.SYNCS 0x989680 ;  /* 0x009896800000895d */ /* 0x004fea0003900000 */
[----:B------:R-:W2:Y:S02]  /*9e20*/  @!P0 SYNCS.PHASECHK.TRANS64 P0, [R0+URZ], R3 ;  /* 0x00000003000085a7 */ /* 0x000ea400080010ff */
[----:B--2---:R-:W-:Y:S05]  /*9e30*/  @!P0 BRA `(.L_x_192) ;  /* 0xfffffffc00f08947 */ /* 0x004fea000383ffff */
[----:B------:R-:W-:Y:S05]  /*9e40*/  BRA `(.L_x_193) ;  /* 0xffffff9400347947 */ /* 0x000fea000383ffff */
.L_x_48:
[----:B------:R-:W-:-:S07]  /*9e50*/  MOV R0, UR5 ;  /* 0x0000000500007c02 */ /* 0x000fce0008000f00 */
.L_x_194:
[----:B-1----:R1:W2:Y:S02]  /*9e60*/  SYNCS.PHASECHK.TRANS64.TRYWAIT P0, [R0+URZ], R3 ;  /* 0x00000003000075a7 */ /* 0x0022a400080011ff */
[----:B--2---:R-:W-:Y:S05]  /*9e70*/  @!P0 NANOSLEEP.SYNCS 0x989680 ;  /* 0x009896800000895d */ /* 0x004fea0003900000 */
[----:B------:R-:W2:Y:S02]  /*9e80*/  @!P0 SYNCS.PHASECHK.TRANS64 P0, [R0+URZ], R3 ;  /* 0x00000003000085a7 */ /* 0x000ea400080010ff */
[----:B--2---:R-:W-:Y:S05]  /*9e90*/  @!P0 BRA `(.L_x_194) ;  /* 0xfffffffc00f08947 */ /* 0x004fea000383ffff */
[----:B------:R-:W-:Y:S05]  /*9ea0*/  BRA `(.L_x_195) ;  /* 0xffffff9400407947 */ /* 0x000fea000383ffff */
.L_x_49:
[----:B------:R-:W-:-:S07]  /*9eb0*/  MOV R0, UR5 ;  /* 0x0000000500007c02 */ /* 0x000fce0008000f00 */
.L_x_196:
[----:B-1----:R1:W2:Y:S02]  /*9ec0*/  SYNCS.PHASECHK.TRANS64.TRYWAIT P0, [R0+URZ], R3 ;  /* 0x00000003000075a7 */ /* 0x0022a400080011ff */
[----:B--2---:R-:W-:Y:S05]  /*9ed0*/  @!P0 NANOSLEEP.SYNCS 0x989680 ;  /* 0x009896800000895d */ /* 0x004fea0003900000 */
[----:B------:R-:W2:Y:S02]  /*9ee0*/  @!P0 SYNCS.PHASECHK.TRANS64 P0, [R0+URZ], R3 ;  /* 0x00000003000085a7 */ /* 0x000ea400080010ff */
[----:B--2---:R-:W-:Y:S05]  /*9ef0*/  @!P0 BRA `(.L_x_196) ;  /* 0xfffffffc00f08947 */ /* 0x004fea000383ffff */
[----:B------:R-:W-:Y:S05]  /*9f00*/  BRA `(.L_x_197) ;  /* 0xffffff94004c7947 */ /* 0x000fea000383ffff */
.L_x_50:
[----:B------:R-:W-:-:S07]  /*9f10*/  MOV R0, UR5 ;  /* 0x0000000500007c02 */ /* 0x000fce0008000f00 */
.L_x_198:
[----:B-1----:R1:W2:Y:S02]  /*9f20*/  SYNCS.PHASECHK.TRANS64.TRYWAIT P0, [R0+URZ], R3 ;  /* 0x00000003000075a7 */ /* 0x0022a400080011ff */
[----:B--2---:R-:W-:Y:S05]  /*9f30*/  @!P0 NANOSLEEP.SYNCS 0x989680 ;  /* 0x009896800000895d */ /* 0x004fea0003900000 */
[----:B------:R-:W2:Y:S02]  /*9f40*/  @!P0 SYNCS.PHASECHK.TRANS64 P0, [R0+URZ], R3 ;  /* 0x00000003000085a7 */ /* 0x000ea400080010ff */
[----:B--2---:R-:W-:Y:S05]  /*9f50*/  @!P0 BRA `(.L_x_198) ;  /* 0xfffffffc00f08947 */ /* 0x004fea000383ffff */
[----:B------:R-:W-:Y:S05]  /*9f60*/  BRA `(.L_x_199) ;  /* 0xffffff9400587947 */ /* 0x000fea000383ffff */
.L_x_51:
[----:B------:R-:W-:-:S07]  /*9f70*/  MOV R0, UR5 ;  /* 0x0000000500007c02 */ /* 0x000fce0008000f00 */
.L_x_200:
[----:B-1----:R1:W2:Y:S02]  /*9f80*/  SYNCS.PHASECHK.TRANS64.TRYWAIT P0, [R0+URZ], R3 ;  /* 0x00000003000075a7 */ /* 0x0022a400080011ff */
[----:B--2---:R-:W-:Y:S05]  /*9f90*/  @!P0 NANOSLEEP.SYNCS 0x989680 ;  /* 0x009896800000895d */ /* 0x004fea0003900000 */
[----:B------:R-:W2:Y:S02]  /*9fa0*/  @!P0 SYNCS.PHASECHK.TRANS64 P0, [R0+URZ], R3 ;  /* 0x00000003000085a7 */ /* 0x000ea400080010ff */
[----:B--2---:R-:W-:Y:S05]  /*9fb0*/  @!P0 BRA `(.L_x_200) ;  /* 0xfffffffc00f08947 */ /* 0x004fea000383ffff */
[----:B------:R-:W-:Y:S05]  /*9fc0*/  BRA `(.L_x_201) ;  /* 0xffffff9400647947 */ /* 0x000fea000383ffff */
.L_x_52:
[----:B------:R-:W-:-:S07]  /*9fd0*/  MOV R0, UR5 ;  /* 0x0000000500007c02 */ /* 0x000fce0008000f00 */
.L_x_202:
[----:B-1----:R1:W2:Y:S02]  /*9fe0*/  SYNCS.PHASECHK.TRANS64.TRYWAIT P0, [R0+URZ], R3 ;  /* 0x00000003000075a7 */ /* 0x0022a400080011ff */
[----:B--2---:R-:W-:Y:S05]  /*9ff0*/  @!P0 NANOSLEEP.SYNCS 0x989680 ;  /* 0x009896800000895d */ /* 0x004fea0003900000 */
[----:B------:R-:W2:Y:S02]  /*a000*/  @!P0 SYNCS.PHASECHK.TRANS64 P0, [R0+URZ], R3 ;  /* 0x00000003000085a7 */ /* 0x000ea400080010ff */
[----:B--2---:R-:W-:Y:S05]  /*a010*/  @!P0 BRA `(.L_x_202) ;  /* 0xfffffffc00f08947 */ /* 0x004fea000383ffff */
[----:B------:R-:W-:Y:S05]  /*a020*/  BRA `(.L_x_203) ;  /* 0xffffff9400707947 */ /* 0x000fea000383ffff */
.L_x_53:
[----:B------:R-:W-:-:S07]  /*a030*/  MOV R0, UR5 ;  /* 0x0000000500007c02 */ /* 0x000fce0008000f00 */
.L_x_204:
[----:B-1----:R1:W2:Y:S02]  /*a040*/  SYNCS.PHASECHK.TRANS64.TRYWAIT P0, [R0+URZ], R3 ;  /* 0x00000003000075a7 */ /* 0x0022a400080011ff */
[----:B--2---:R-:W-:Y:S05]  /*a050*/  @!P0 NANOSLEEP.SYNCS 0x989680 ;  /* 0x009896800000895d */ /* 0x004fea0003900000 */
[----:B------:R-:W2:Y:S02]  /*a060*/  @!P0 SYNCS.PHASECHK.TRANS64 P0, [R0+URZ], R3 ;  /* 0x00000003000085a7 */ /* 0x000ea400080010ff */
[----:B--2---:R-:W-:Y:S05]  /*a070*/  @!P0 BRA `(.L_x_204) ;  /* 0xfffffffc00f08947 */ /* 0x004fea000383ffff */
[----:B------:R-:W-:Y:S05]  /*a080*/  BRA `(.L_x_205) ;  /* 0xffffff94007c7947 */ /* 0x000fea000383ffff */
.L_x_54:
[----:B------:R-:W-:-:S07]  /*a090*/  MOV R0, UR5 ;  /* 0x0000000500007c02 */ /* 0x000fce0008000f00 */
.L_x_206:
[----:B-1----:R1:W2:Y:S02]  /*a0a0*/  SYNCS.PHASECHK.TRANS64.TRYWAIT P0, [R0+URZ], R3 ;  /* 0x00000003000075a7 */ /* 0x0022a400080011ff */
[----:B--2---:R-:W-:Y:S05]  /*a0b0*/  @!P0 NANOSLEEP.SYNCS 0x989680 ;  /* 0x009896800000895d */ /* 0x004fea0003900000 */
[----:B------:R-:W2:Y:S02]  /*a0c0*/  @!P0 SYNCS.PHASECHK.TRANS64 P0, [R0+URZ], R3 ;  /* 0x00000003000085a7 */ /* 0x000ea400080010ff */
[----:B--2---:R-:W-:Y:S05]  /*a0d0*/  @!P0 BRA `(.L_x_206) ;  /* 0xfffffffc00f08947 */ /* 0x004fea000383ffff */
[----:B------:R-:W-:Y:S05]  /*a0e0*/  BRA `(.L_x_207) ;  /* 0xffffff9400887947 */ /* 0x000fea000383ffff */
.L_x_55:
[----:B------:R-:W-:-:S07]  /*a0f0*/  MOV R0, UR5 ;  /* 0x0000000500007c02 */ /* 0x000fce0008000f00 */
.L_x_208:
[----:B-1----:R1:W2:Y:S02]  /*a100*/  SYNCS.PHASECHK.TRANS64.TRYWAIT P0, [R0+URZ], R3 ;  /* 0x00000003000075a7 */ /* 0x0022a400080011ff */
[----:B--2---:R-:W-:Y:S05]  /*a110*/  @!P0 NANOSLEEP.SYNCS 0x989680 ;  /* 0x009896800000895d */ /* 0x004fea0003900000 */
[----:B------:R-:W2:Y:S02]  /*a120*/  @!P0 SYNCS.PHASECHK.TRANS64 P0, [R0+URZ], R3 ;  /* 0x00000003000085a7 */ /* 0x000ea400080010ff */
[----:B--2---:R-:W-:Y:S05]  /*a130*/  @!P0 BRA `(.L_x_208) ;  /* 0xfffffffc00f08947 */ /* 0x004fea000383ffff */
[----:B------:R-:W-:Y:S05]  /*a140*/  BRA `(.L_x_209) ;  /* 0xffffff9400947947 */ /* 0x000fea000383ffff */
.L_x_56:
[----:B------:R-:W-:-:S07]  /*a150*/  MOV R0, UR5 ;  /* 0x0000000500007c02 */ /* 0x000fce0008000f00 */
.L_x_210:
[----:B-1----:R1:W2:Y:S02]  /*a160*/  SYNCS.PHASECHK.TRANS64.TRYWAIT P0, [R0+URZ], R3 ;  /* 0x00000003000075a7 */ /* 0x0022a400080011ff */
[----:B--2---:R-:W-:Y:S05]  /*a170*/  @!P0 NANOSLEEP.SYNCS 0x989680 ;  /* 0x009896800000895d */ /* 0x004fea0003900000 */
[----:B------:R-:W2:Y:S02]  /*a180*/  @!P0 SYNCS.PHASECHK.TRANS64 P0, [R0+URZ], R3 ;  /* 0x00000003000085a7 */ /* 0x000ea400080010ff */
[----:B--2---:R-:W-:Y:S05]  /*a190*/  @!P0 BRA `(.L_x_210) ;  /* 0xfffffffc00f08947 */ /* 0x004fea000383ffff */
[----:B------:R-:W-:Y:S05]  /*a1a0*/  BRA `(.L_x_211) ;  /* 0xffffff9400a07947 */ /* 0x000fea000383ffff */
.L_x_57:
[----:B------:R-:W-:-:S07]  /*a1b0*/  MOV R0, UR5 ;  /* 0x0000000500007c02 */ /* 0x000fce0008000f00 */
.L_x_212:
[----:B-1----:R1:W2:Y:S02]  /*a1c0*/  SYNCS.PHASECHK.TRANS64.TRYWAIT P0, [R0+URZ], R3 ;  /* 0x00000003000075a7 */ /* 0x0022a400080011ff */
[----:B--2---:R-:W-:Y:S05]  /*a1d0*/  @!P0 NANOSLEEP.SYNCS 0x989680 ;  /* 0x009896800000895d */ /* 0x004fea0003900000 */
[----:B------:R-:W2:Y:S02]  /*a1e0*/  @!P0 SYNCS.PHASECHK.TRANS64 P0, [R0+URZ], R3 ;  /* 0x00000003000085a7 */ /* 0x000ea400080010ff */
[----:B--2---:R-:W-:Y:S05]  /*a1f0*/  @!P0 BRA `(.L_x_212) ;  /* 0xfffffffc00f08947 */ /* 0x004fea000383ffff */
[----:B------:R-:W-:Y:S05]  /*a200*/  BRA `(.L_x_213) ;  /* 0xffffff9400ac7947 */ /* 0x000fea000383ffff */
.L_x_58:
[----:B------:R-:W-:-:S07]  /*a210*/  MOV R0, UR5 ;  /* 0x0000000500007c02 */ /* 0x000fce0008000f00 */
.L_x_214:
[----:B-1----:R1:W2:Y:S02]  /*a220*/  SYNCS.PHASECHK.TRANS64.TRYWAIT P0, [R0+URZ], R3 ;  /* 0x00000003000075a7 */ /* 0x0022a400080011ff */
[----:B--2---:R-:W-:Y:S05]  /*a230*/  @!P0 NANOSLEEP.SYNCS 0x989680 ;  /* 0x009896800000895d */ /* 0x004fea0003900000 */
[----:B------:R-:W2:Y:S02]  /*a240*/  @!P0 SYNCS.PHASECHK.TRANS64 P0, [R0+URZ], R3 ;  /* 0x00000003000085a7 */ /* 0x000ea400080010ff */
[----:B--2---:R-:W-:Y:S05]  /*a250*/  @!P0 BRA `(.L_x_214) ;  /* 0xfffffffc00f08947 */ /* 0x004fea000383ffff */
[----:B------:R-:W-:Y:S05]  /*a260*/  BRA `(.L_x_215) ;  /* 0xffffff9400b87947 */ /* 0x000fea000383ffff */
.L_x_59:
[----:B------:R-:W-:-:S07]  /*a270*/  MOV R0, UR5 ;  /* 0x0000000500007c02 */ /* 0x000fce0008000f00 */
.L_x_216:
[----:B-1----:R1:W2:Y:S02]  /*a280*/  SYNCS.PHASECHK.TRANS64.TRYWAIT P0, [R0+URZ], R3 ;  /* 0x00000003000075a7 */ /* 0x0022a400080011ff */
[----:B--2---:R-:W-:Y:S05]  /*a290*/  @!P0 NANOSLEEP.SYNCS 0x989680 ;  /* 0x009896800000895d */ /* 0x004fea0003900000 */
[----:B------:R-:W2:Y:S02]  /*a2a0*/  @!P0 SYNCS.PHASECHK.TRANS64 P0, [R0+URZ], R3 ;  /* 0x00000003000085a7 */ /* 0x000ea400080010ff */
[----:B--2---:R-:W-:Y:S05]  /*a2b0*/  @!P0 BRA `(.L_x_216) ;  /* 0xfffffffc00f08947 */ /* 0x004fea000383ffff */
[----:B------:R-:W-:Y:S05]  /*a2c0*/  BRA `(.L_x_217) ;  /* 0xffffff9400c47947 */ /* 0x000fea000383ffff */
.L_x_60:
[----:B------:R-:W-:-:S07]  /*a2d0*/  MOV R0, UR5 ;  /* 0x0000000500007c02 */ /* 0x000fce0008000f00 */
.L_x_218:
[----:B-1----:R1:W2:Y:S02]  /*a2e0*/  SYNCS.PHASECHK.TRANS64.TRYWAIT P0, [R0+URZ], R3 ;  /* 0x00000003000075a7 */ /* 0x0022a400080011ff */
[----:B--2---:R-:W-:Y:S05]  /*a2f0*/  @!P0 NANOSLEEP.SYNCS 0x989680 ;  /* 0x009896800000895d */ /* 0x004fea0003900000 */
[----:B------:R-:W2:Y:S02]  /*a300*/  @!P0 SYNCS.PHASECHK.TRANS64 P0, [R0+URZ], R3 ;  /* 0x00000003000085a7 */ /* 0x000ea400080010ff */
[----:B--2---:R-:W-:Y:S05]  /*a310*/  @!P0 BRA `(.L_x_218) ;  /* 0xfffffffc00f08947 */ /* 0x004fea000383ffff */
[----:B------:R-:W-:Y:S05]  /*a320*/  BRA `(.L_x_219) ;  /* 0xffffff9400d07947 */ /* 0x000fea000383ffff */
.L_x_61:
[----:B------:R-:W-:-:S07]  /*a330*/  MOV R0, UR5 ;  /* 0x0000000500007c02 */ /* 0x000fce0008000f00 */
.L_x_220:
[----:B-1----:R1:W2:Y:S02]  /*a340*/  SYNCS.PHASECHK.TRANS64.TRYWAIT P0, [R0+URZ], R3 ;  /* 0x00000003000075a7 */ /* 0x0022a400080011ff */
[----:B--2---:R-:W-:Y:S05]  /*a350*/  @!P0 NANOSLEEP.SYNCS 0x989680 ;  /* 0x009896800000895d */ /* 0x004fea0003900000 */
[----:B------:R-:W2:Y:S02]  /*a360*/  @!P0 SYNCS.PHASECHK.TRANS64 P0, [R0+URZ], R3 ;  /* 0x00000003000085a7 */ /* 0x000ea400080010ff */
[----:B--2---:R-:W-:Y:S05]  /*a370*/  @!P0 BRA `(.L_x_220) ;  /* 0xfffffffc00f08947 */ /* 0x004fea000383ffff */
[----:B------:R-:W-:Y:S05]  /*a380*/  BRA `(.L_x_221) ;  /* 0xffffff9400dc7947 */ /* 0x000fea000383ffff */
.L_x_62:
[----:B------:R-:W-:-:S07]  /*a390*/  MOV R0, UR5 ;  /* 0x0000000500007c02 */ /* 0x000fce0008000f00 */
.L_x_222:
[----:B-1----:R1:W2:Y:S02]  /*a3a0*/  SYNCS.PHASECHK.TRANS64.TRYWAIT P0, [R0+URZ], R3 ;  /* 0x00000003000075a7 */ /* 0x0022a400080011ff */
[----:B--2---:R-:W-:Y:S05]  /*a3b0*/  @!P0 NANOSLEEP.SYNCS 0x989680 ;  /* 0x009896800000895d */ /* 0x004fea0003900000 */
[----:B------:R-:W2:Y:S02]  /*a3c0*/  @!P0 SYNCS.PHASECHK.TRANS64 P0, [R0+URZ], R3 ;  /* 0x00000003000085a7 */ /* 0x000ea400080010ff */
[----:B--2---:R-:W-:Y:S05]  /*a3d0*/  @!P0 BRA `(.L_x_222) ;  /* 0xfffffffc00f08947 */ /* 0x004fea000383ffff */
[----:B------:R-:W-:Y:S05]  /*a3e0*/  BRA `(.L_x_223) ;  /* 0xffffff9400e87947 */ /* 0x000fea000383ffff */
.L_x_63:
[----:B------:R-:W-:-:S07]  /*a3f0*/  MOV R0, UR5 ;  /* 0x0000000500007c02 */ /* 0x000fce0008000f00 */
.L_x_224:
[----:B-1----:R1:W2:Y:S02]  /*a400*/  SYNCS.PHASECHK.TRANS64.TRYWAIT P0, [R0+URZ], R3 ;  /* 0x00000003000075a7 */ /* 0x0022a400080011ff */
[----:B--2---:R-:W-:Y:S05]  /*a410*/  @!P0 NANOSLEEP.SYNCS 0x989680 ;  /* 0x009896800000895d */ /* 0x004fea0003900000 */
[----:B------:R-:W2:Y:S02]  /*a420*/  @!P0 SYNCS.PHASECHK.TRANS64 P0, [R0+URZ], R3 ;  /* 0x00000003000085a7 */ /* 0x000ea400080010ff */
[----:B--2---:R-:W-:Y:S05]  /*a430*/  @!P0 BRA `(.L_x_224) ;  /* 0xfffffffc00f08947 */ /* 0x004fea000383ffff */
[----:B------:R-:W-:Y:S05]  /*a440*/  BRA `(.L_x_225) ;  /* 0xffffff9400f47947 */ /* 0x000fea000383ffff */
.L_x_64:
[----:B------:R-:W-:-:S07]  /*a450*/  MOV R0, UR5 ;  /* 0x0000000500007c02 */ /* 0x000fce0008000f00 */
.L_x_226:
[----:B-1----:R1:W2:Y:S02]  /*a460*/  SYNCS.PHASECHK.TRANS64.TRYWAIT P0, [R0+URZ], R3 ;  /* 0x00000003000075a7 */ /* 0x0022a400080011ff */
[----:B--2---:R-:W-:Y:S05]  /*a470*/  @!P0 NANOSLEEP.SYNCS 0x989680 ;  /* 0x009896800000895d */ /* 0x004fea0003900000 */
[----:B------:R-:W2:Y:S02]  /*a480*/  @!P0 SYNCS.PHASECHK.TRANS64 P0, [R0+URZ], R3 ;  /* 0x00000003000085a7 */ /* 0x000ea400080010ff */
[----:B--2---:R-:W-:Y:S05]  /*a490*/  @!P0 BRA `(.L_x_226) ;  /* 0xfffffffc00f08947 */ /* 0x004fea000383ffff */
[----:B------:R-:W-:Y:S05]  /*a4a0*/  BRA `(.L_x_227) ;  /* 0xffffff9800007947 */ /* 0x000fea000383ffff */
.L_x_65:
[----:B------:R-:W-:-:S07]  /*a4b0*/  MOV R0, UR5 ;  /* 0x0000000500007c02 */ /* 0x000fce0008000f00 */
.L_x_228:
[----:B-1----:R1:W2:Y:S02]  /*a4c0*/  SYNCS.PHASECHK.TRANS64.TRYWAIT P0, [R0+URZ], R3 ;  /* 0x00000003000075a7 */ /* 0x0022a400080011ff */
[----:B--2---:R-:W-:Y:S05]  /*a4d0*/  @!P0 NANOSLEEP.SYNCS 0x989680 ;  /* 0x009896800000895d */ /* 0x004fea0003900000 */
[----:B------:R-:W2:Y:S02]  /*a4e0*/  @!P0 SYNCS.PHASECHK.TRANS64 P0, [R0+URZ], R3 ;  /* 0x00000003000085a7 */ /* 0x000ea400080010ff */
[----:B--2---:R-:W-:Y:S05]  /*a4f0*/  @!P0 BRA `(.L_x_228) ;  /* 0xfffffffc00f08947 */ /* 0x004fea000383ffff */
[----:B------:R-:W-:Y:S05]  /*a500*/  BRA `(.L_x_229) ;  /* 0xffffff98000c7947 */ /* 0x000fea000383ffff */
.L_x_66:
[----:B------:R-:W-:-:S07]  /*a510*/  MOV R0, UR5 ;  /* 0x0000000500007c02 */ /* 0x000fce0008000f00 */
.L_x_230:
[----:B-1----:R1:W2:Y:S02]  /*a520*/  SYNCS.PHASECHK.TRANS64.TRYWAIT P0, [R0+URZ], R3 ;  /* 0x00000003000075a7 */ /* 0x0022a400080011ff */
[----:B--2---:R-:W-:Y:S05]  /*a530*/  @!P0 NANOSLEEP.SYNCS 0x989680 ;  /* 0x009896800000895d */ /* 0x004fea0003900000 */
[----:B------:R-:W2:Y:S02]  /*a540*/  @!P0 SYNCS.PHASECHK.TRANS64 P0, [R0+URZ], R3 ;  /* 0x00000003000085a7 */ /* 0x000ea400080010ff */
[----:B--2---:R-:W-:Y:S05]  /*a550*/  @!P0 BRA `(.L_x_230) ;  /* 0xfffffffc00f08947 */ /* 0x004fea000383ffff */
[----:B------:R-:W-:Y:S05]  /*a560*/  BRA `(.L_x_231) ;  /* 0xffffff9800187947 */ /* 0x000fea000383ffff */
.L_x_67:
[----:B------:R-:W-:-:S07]  /*a570*/  MOV R0, UR5 ;  /* 0x0000000500007c02 */ /* 0x000fce0008000f00 */
.L_x_232:
[----:B-1----:R1:W2:Y:S02]  /*a580*/  SYNCS.PHASECHK.TRANS64.TRYWAIT P0, [R0+URZ], R3 ;  /* 0x00000003000075a7 */ /* 0x0022a400080011ff */
[----:B--2---:R-:W-:Y:S05]  /*a590*/  @!P0 NANOSLEEP.SYNCS 0x989680 ;  /* 0x009896800000895d */ /* 0x004fea0003900000 */
[----:B------:R-:W2:Y:S02]  /*a5a0*/  @!P0 SYNCS.PHASECHK.TRANS64 P0, [R0+URZ], R3 ;  /* 0x00000003000085a7 */ /* 0x000ea400080010ff */
[----:B--2---:R-:W-:Y:S05]  /*a5b0*/  @!P0 BRA `(.L_x_232) ;  /* 0xfffffffc00f08947 */ /* 0x004fea000383ffff */
[----:B------:R-:W-:Y:S05]  /*a5c0*/  BRA `(.L_x_233) ;  /* 0xffffff9800247947 */ /* 0x000fea000383ffff */
.L_x_68:
[----:B------:R-:W-:-:S07]  /*a5d0*/  MOV R0, UR5 ;  /* 0x0000000500007c02 */ /* 0x000fce0008000f00 */
.L_x_234:
[----:B-1----:R1:W2:Y:S02]  /*a5e0*/  SYNCS.PHASECHK.TRANS64.TRYWAIT P0, [R0+URZ], R3 ;  /* 0x00000003000075a7 */ /* 0x0022a400080011ff */
[----:B--2---:R-:W-:Y:S05]  /*a5f0*/  @!P0 NANOSLEEP.SYNCS 0x989680 ;  /* 0x009896800000895d */ /* 0x004fea0003900000 */
[----:B------:R-:W2:Y:S02]  /*a600*/  @!P0 SYNCS.PHASECHK.TRANS64 P0, [R0+URZ], R3 ;  /* 0x00000003000085a7 */ /* 0x000ea400080010ff */
[----:B--2---:R-:W-:Y:S05]  /*a610*/  @!P0 BRA `(.L_x_234) ;  /* 0xfffffffc00f08947 */ /* 0x004fea000383ffff */
[----:B------:R-:W-:Y:S05]  /*a620*/  BRA `(.L_x_235) ;  /* 0xffffff9800307947 */ /* 0x000fea000383ffff */
.L_x_69:
[----:B------:R-:W-:-:S07]  /*a630*/  MOV R0, UR5 ;  /* 0x0000000500007c02 */ /* 0x000fce0008000f00 */
.L_x_236:
[----:B-1----:R1:W2:Y:S02]  /*a640*/  SYNCS.PHASECHK.TRANS64.TRYWAIT P0, [R0+URZ], R3 ;  /* 0x00000003000075a7 */ /* 0x0022a400080011ff */
[----:B--2---:R-:W-:Y:S05]  /*a650*/  @!P0 NANOSLEEP.SYNCS 0x989680 ;  /* 0x009896800000895d */ /* 0x004fea0003900000 */
[----:B------:R-:W2:Y:S02]  /*a660*/  @!P0 SYNCS.PHASECHK.TRANS64 P0, [R0+URZ], R3 ;  /* 0x00000003000085a7 */ /* 0x000ea400080010ff */
[----:B--2---:R-:W-:Y:S05]  /*a670*/  @!P0 BRA `(.L_x_236) ;  /* 0xfffffffc00f08947 */ /* 0x004fea000383ffff */
[----:B------:R-:W-:Y:S05]  /*a680*/  BRA `(.L_x_237) ;  /* 0xffffff98003c7947 */ /* 0x000fea000383ffff */
.L_x_70:
[----:B------:R-:W-:-:S07]  /*a690*/  MOV R0, UR5 ;  /* 0x0000000500007c02 */ /* 0x000fce0008000f00 */
.L_x_238:
[----:B-1----:R1:W2:Y:S02]  /*a6a0*/  SYNCS.PHASECHK.TRANS64.TRYWAIT P0, [R0+URZ], R3 ;  /* 0x00000003000075a7 */ /* 0x0022a400080011ff */
[----:B--2---:R-:W-:Y:S05]  /*a6b0*/  @!P0 NANOSLEEP.SYNCS 0x989680 ;  /* 0x009896800000895d */ /* 0x004fea0003900000 */
[----:B------:R-:W2:Y:S02]  /*a6c0*/  @!P0 SYNCS.PHASECHK.TRANS64 P0, [R0+URZ], R3 ;  /* 0x00000003000085a7 */ /* 0x000ea400080010ff */
[----:B--2---:R-:W-:Y:S05]  /*a6d0*/  @!P0 BRA `(.L_x_238) ;  /* 0xfffffffc00f08947 */ /* 0x004fea000383ffff */
[----:B------:R-:W-:Y:S05]  /*a6e0*/  BRA `(.L_x_239) ;  /* 0xffffff9800487947 */ /* 0x000fea000383ffff */
.L_x_71:
[----:B------:R-:W-:-:S07]  /*a6f0*/  MOV R0, UR5 ;  /* 0x0000000500007c02 */ /* 0x000fce0008000f00 */
.L_x_240:
[----:B-1----:R1:W2:Y:S02]  /*a700*/  SYNCS.PHASECHK.TRANS64.TRYWAIT P0, [R0+URZ], R3 ;  /* 0x00000003000075a7 */ /* 0x0022a400080011ff */
[----:B--2---:R-:W-:Y:S05]  /*a710*/  @!P0 NANOSLEEP.SYNCS 0x989680 ;  /* 0x009896800000895d */ /* 0x004fea0003900000 */
[----:B------:R-:W2:Y:S02]  /*a720*/  @!P0 SYNCS.PHASECHK.TRANS64 P0, [R0+URZ], R3 ;  /* 0x00000003000085a7 */ /* 0x000ea400080010ff */
[----:B--2---:R-:W-:Y:S05]  /*a730*/  @!P0 BRA `(.L_x_240) ;  /* 0xfffffffc00f08947 */ /* 0x004fea000383ffff */
[----:B------:R-:W-:Y:S05]  /*a740*/  BRA `(.L_x_241) ;  /* 0xffffff9800547947 */ /* 0x000fea000383ffff */
.L_x_72:
[----:B------:R-:W-:-:S07]  /*a750*/  MOV R0, UR5 ;  /* 0x0000000500007c02 */ /* 0x000fce0008000f00 */
.L_x_242:
[----:B-1----:R1:W2:Y:S02]  /*a760*/  SYNCS.PHASECHK.TRANS64.TRYWAIT P0, [R0+URZ], R3 ;  /* 0x00000003000075a7 */ /* 0x0022a400080011ff */
[----:B--2---:R-:W-:Y:S05]  /*a770*/  @!P0 NANOSLEEP.SYNCS 0x989680 ;  /* 0x009896800000895d */ /* 0x004fea0003900000 */
[----:B------:R-:W2:Y:S02]  /*a780*/  @!P0 SYNCS.PHASECHK.TRANS64 P0, [R0+URZ], R3 ;  /* 0x00000003000085a7 */ /* 0x000ea400080010ff */
[----:B--2---:R-:W-:Y:S05]  /*a790*/  @!P0 BRA `(.L_x_242) ;  /* 0xfffffffc00f08947 */ /* 0x004fea000383ffff */
[----:B------:R-:W-:Y:S05]  /*a7a0*/  BRA `(.L_x_243) ;  /* 0xffffff9800607947 */ /* 0x000fea000383ffff */
.L_x_73:
[----:B------:R-:W-:-:S07]  /*a7b0*/  MOV R0, UR5 ;  /* 0x0000000500007c02 */ /* 0x000fce0008000f00 */
.L_x_244:
[----:B-1----:R1:W2:Y:S02]  /*a7c0*/  SYNCS.PHASECHK.TRANS64.TRYWAIT P0, [R0+URZ], R3 ;  /* 0x00000003000075a7 */ /* 0x0022a400080011ff */
[----:B--2---:R-:W-:Y:S05]  /*a7d0*/  @!P0 NANOSLEEP.SYNCS 0x989680 ;  /* 0x009896800000895d */ /* 0x004fea0003900000 */
[----:B------:R-:W2:Y:S02]  /*a7e0*/  @!P0 SYNCS.PHASECHK.TRANS64 P0, [R0+URZ], R3 ;  /* 0x00000003000085a7 */ /* 0x000ea400080010ff */
[----:B--2---:R-:W-:Y:S05]  /*a7f0*/  @!P0 BRA `(.L_x_244) ;  /* 0xfffffffc00f08947 */ /* 0x004fea000383ffff */
[----:B------:R-:W-:Y:S05]  /*a800*/  BRA `(.L_x_245) ;  /* 0xffffff98006c7947 */ /* 0x000fea000383ffff */
.L_x_74:
[----:B------:R-:W-:-:S07]  /*a810*/  MOV R0, UR5 ;  /* 0x0000000500007c02 */ /* 0x000fce0008000f00 */
.L_x_246:
[----:B-1----:R1:W2:Y:S02]  /*a820*/  SYNCS.PHASECHK.TRANS64.TRYWAIT P0, [R0+URZ], R3 ;  /* 0x00000003000075a7 */ /* 0x0022a400080011ff */
[----:B--2---:R-:W-:Y:S05]  /*a830*/  @!P0 NANOSLEEP.SYNCS 0x989680 ;  /* 0x009896800000895d */ /* 0x004fea0003900000 */
[----:B------:R-:W2:Y:S02]  /*a840*/  @!P0 SYNCS.PHASECHK.TRANS64 P0, [R0+URZ], R3 ;  /* 0x00000003000085a7 */ /* 0x000ea400080010ff */
[----:B--2---:R-:W-:Y:S05]  /*a850*/  @!P0 BRA `(.L_x_246) ;  /* 0xfffffffc00f08947 */ /* 0x004fea000383ffff */
[----:B------:R-:W-:Y:S05]  /*a860*/  BRA `(.L_x_247) ;  /* 0xffffff9800787947 */ /* 0x000fea000383ffff */
.L_x_75:
[----:B------:R-:W-:-:S07]  /*a870*/  MOV R0, UR5 ;  /* 0x0000000500007c02 */ /* 0x000fce0008000f00 */
.L_x_248:
[----:B-1----:R1:W2:Y:S02]  /*a880*/  SYNCS.PHASECHK.TRANS64.TRYWAIT P0, [R0+URZ], R3 ;  /* 0x00000003000075a7 */ /* 0x0022a400080011ff */
[----:B--2---:R-:W-:Y:S05]  /*a890*/  @!P0 NANOSLEEP.SYNCS 0x989680 ;  /* 0x009896800000895d */ /* 0x004fea0003900000 */
[----:B------:R-:W2:Y:S02]  /*a8a0*/  @!P0 SYNCS.PHASECHK.TRANS64 P0, [R0+URZ], R3 ;  /* 0x00000003000085a7 */ /* 0x000ea400080010ff */
[----:B--2---:R-:W-:Y:S05]  /*a8b0*/  @!P0 BRA `(.L_x_248) ;  /* 0xfffffffc00f08947 */ /* 0x004fea000383ffff */
[----:B------:R-:W-:Y:S05]  /*a8c0*/  BRA `(.L_x_249) ;  /* 0xffffff9800847947 */ /* 0x000fea000383ffff */
.L_x_76:
[----:B------:R-:W-:-:S07]  /*a8d0*/  MOV R0, UR5 ;  /* 0x0000000500007c02 */ /* 0x000fce0008000f00 */
.L_x_250:
[----:B-1----:R1:W2:Y:S02]  /*a8e0*/  SYNCS.PHASECHK.TRANS64.TRYWAIT P0, [R0+URZ], R3 ;  /* 0x00000003000075a7 */ /* 0x0022a400080011ff */
[----:B--2---:R-:W-:Y:S05]  /*a8f0*/  @!P0 NANOSLEEP.SYNCS 0x989680 ;  /* 0x009896800000895d */ /* 0x004fea0003900000 */
[----:B------:R-:W2:Y:S02]  /*a900*/  @!P0 SYNCS.PHASECHK.TRANS64 P0, [R0+URZ], R3 ;  /* 0x00000003000085a7 */ /* 0x000ea400080010ff */
[----:B--2---:R-:W-:Y:S05]  /*a910*/  @!P0 BRA `(.L_x_250) ;  /* 0xfffffffc00f08947 */ /* 0x004fea000383ffff */
[----:B------:R-:W-:Y:S05]  /*a920*/  BRA `(.L_x_251) ;  /* 0xffffff9800907947 */ /* 0x000fea000383ffff */
.L_x_77:
[----:B------:R-:W-:-:S07]  /*a930*/  MOV R0, UR5 ;  /* 0x0000000500007c02 */ /* 0x000fce0008000f00 */
.L_x_252:
[----:B-1----:R1:W2:Y:S02]  /*a940*/  SYNCS.PHASECHK.TRANS64.TRYWAIT P0, [R0+URZ], R3 ;  /* 0x00000003000075a7 */ /* 0x0022a400080011ff */
[----:B--2---:R-:W-:Y:S05]  /*a950*/  @!P0 NANOSLEEP.SYNCS 0x989680 ;  /* 0x009896800000895d */ /* 0x004fea0003900000 */
[----:B------:R-:W2:Y:S02]  /*a960*/  @!P0 SYNCS.PHASECHK.TRANS64 P0, [R0+URZ], R3 ;  /* 0x00000003000085a7 */ /* 0x000ea400080010ff */
[----:B--2---:R-:W-:Y:S05]  /*a970*/  @!P0 BRA `(.L_x_252) ;  /* 0xfffffffc00f08947 */ /* 0x004fea000383ffff */
[----:B------:R-:W-:Y:S05]  /*a980*/  BRA `(.L_x_253) ;  /* 0xffffff98009c7947 */ /* 0x000fea000383ffff */
.L_x_78:
[----:B------:R-:W-:-:S07]  /*a990*/  MOV R0, UR5 ;  /* 0x0000000500007c02 */ /* 0x000fce0008000f00 */
.L_x_254:
[----:B-1----:R1:W2:Y:S02]  /*a9a0*/  SYNCS.PHASECHK.TRANS64.TRYWAIT P0, [R0+URZ], R3 ;  /* 0x00000003000075a7 */ /* 0x0022a400080011ff */
[----:B--2---:R-:W-:Y:S05]  /*a9b0*/  @!P0 NANOSLEEP.SYNCS 0x989680 ;  /* 0x009896800000895d */ /* 0x004fea0003900000 */
[----:B------:R-:W2:Y:S02]  /*a9c0*/  @!P0 SYNCS.PHASECHK.TRANS64 P0, [R0+URZ], R3 ;  /* 0x00000003000085a7 */ /* 0x000ea400080010ff */
[----:B--2---:R-:W-:Y:S05]  /*a9d0*/  @!P0 BRA `(.L_x_254) ;  /* 0xfffffffc00f08947 */ /* 0x004fea000383ffff */
[----:B------:R-:W-:Y:S05]  /*a9e0*/  BRA `(.L_x_255) ;  /* 0xffffff9800a87947 */ /* 0x000fea000383ffff */
.L_x_79:
[----:B------:R-:W-:-:S07]  /*a9f0*/  MOV R0, UR5 ;  /* 0x0000000500007c02 */ /* 0x000fce0008000f00 */
.L_x_256:
[----:B-1----:R1:W2:Y:S02]  /*aa00*/  SYNCS.PHASECHK.TRANS64.TRYWAIT P0, [R0+URZ], R3 ;  /* 0x00000003000075a7 */ /* 0x0022a400080011ff */
[----:B--2---:R-:W-:Y:S05]  /*aa10*/  @!P0 NANOSLEEP.SYNCS 0x989680 ;  /* 0x009896800000895d */ /* 0x004fea0003900000 */
[----:B------:R-:W2:Y:S02]  /*aa20*/  @!P0 SYNCS.PHASECHK.TRANS64 P0, [R0+URZ], R3 ;  /* 0x00000003000085a7 */ /* 0x000ea400080010ff */
[----:B--2---:R-:W-:Y:S05]  /*aa30*/  @!P0 BRA `(.L_x_256) ;  /* 0xfffffffc00f08947 */ /* 0x004fea000383ffff */
[----:B------:R-:W-:Y:S05]  /*aa40*/  BRA `(.L_x_257) ;  /* 0xffffff9800b47947 */ /* 0x000fea000383ffff */
.L_x_80:
[----:B------:R-:W-:-:S07]  /*aa50*/  MOV R0, UR5 ;  /* 0x0000000500007c02 */ /* 0x000fce0008000f00 */
.L_x_258:
[----:B-1----:R1:W2:Y:S02]  /*aa60*/  SYNCS.PHASECHK.TRANS64.TRYWAIT P0, [R0+URZ], R3 ;  /* 0x00000003000075a7 */ /* 0x0022a400080011ff */
[----:B--2---:R-:W-:Y:S05]  /*aa70*/  @!P0 NANOSLEEP.SYNCS 0x989680 ;  /* 0x009896800000895d */ /* 0x004fea0003900000 */
[----:B------:R-:W2:Y:S02]  /*aa80*/  @!P0 SYNCS.PHASECHK.TRANS64 P0, [R0+URZ], R3 ;  /* 0x00000003000085a7 */ /* 0x000ea400080010ff */
[----:B--2---:R-:W-:Y:S05]  /*aa90*/  @!P0 BRA `(.L_x_258) ;  /* 0xfffffffc00f08947 */ /* 0x004fea000383ffff */
[----:B------:R-:W-:Y:S05]  /*aaa0*/  BRA `(.L_x_259) ;  /* 0xffffff9800c07947 */ /* 0x000fea000383ffff */
.L_x_81:
[----:B------:R-:W-:-:S07]  /*aab0*/  MOV R0, UR5 ;  /* 0x0000000500007c02 */ /* 0x000fce0008000f00 */
.L_x_260:
[----:B-1----:R1:W2:Y:S02]  /*aac0*/  SYNCS.PHASECHK.TRANS64.TRYWAIT P0, [R0+URZ], R3 ;  /* 0x00000003000075a7 */ /* 0x0022a400080011ff */
[----:B--2---:R-:W-:Y:S05]  /*aad0*/  @!P0 NANOSLEEP.SYNCS 0x989680 ;  /* 0x009896800000895d */ /* 0x004fea0003900000 */
[----:B------:R-:W2:Y:S02]  /*aae0*/  @!P0 SYNCS.PHASECHK.TRANS64 P0, [R0+URZ], R3 ;  /* 0x00000003000085a7 */ /* 0x000ea400080010ff */
[----:B--2---:R-:W-:Y:S05]  /*aaf0*/  @!P0 BRA `(.L_x_260) ;  /* 0xfffffffc00f08947 */ /* 0x004fea000383ffff */
[----:B------:R-:W-:Y:S05]  /*ab00*/  BRA `(.L_x_261) ;  /* 0xffffff9800cc7947 */ /* 0x000fea000383ffff */
.L_x_82:
[----:B------:R-:W-:-:S07]  /*ab10*/  MOV R0, UR5 ;  /* 0x0000000500007c02 */ /* 0x000fce0008000f00 */
.L_x_262:
[----:B-1----:R1:W2:Y:S02]  /*ab20*/  SYNCS.PHASECHK.TRANS64.TRYWAIT P0, [R0+URZ], R3 ;  /* 0x00000003000075a7 */ /* 0x0022a400080011ff */
[----:B--2---:R-:W-:Y:S05]  /*ab30*/  @!P0 NANOSLEEP.SYNCS 0x989680 ;  /* 0x009896800000895d */ /* 0x004fea0003900000 */
[----:B------:R-:W2:Y:S02]  /*ab40*/  @!P0 SYNCS.PHASECHK.TRANS64 P0, [R0+URZ], R3 ;  /* 0x00000003000085a7 */ /* 0x000ea400080010ff */
[----:B--2---:R-:W-:Y:S05]  /*ab50*/  @!P0 BRA `(.L_x_262) ;  /* 0xfffffffc00f08947 */ /* 0x004fea000383ffff */
[----:B------:R-:W-:Y:S05]  /*ab60*/  BRA `(.L_x_263) ;  /* 0xffffff9800d87947 */ /* 0x000fea000383ffff */
.L_x_83:
[----:B------:R-:W-:-:S07]  /*ab70*/  MOV R0, UR5 ;  /* 0x0000000500007c02 */ /* 0x000fce0008000f00 */
.L_x_264:
[----:B-1----:R1:W2:Y:S02]  /*ab80*/  SYNCS.PHASECHK.TRANS64.TRYWAIT P0, [R0+URZ], R3 ;  /* 0x00000003000075a7 */ /* 0x0022a400080011ff */
[----:B--2---:R-:W-:Y:S05]  /*ab90*/  @!P0 NANOSLEEP.SYNCS 0x989680 ;  /* 0x009896800000895d */ /* 0x004fea0003900000 */
[----:B------:R-:W2:Y:S02]  /*aba0*/  @!P0 SYNCS.PHASECHK.TRANS64 P0, [R0+URZ], R3 ;  /* 0x00000003000085a7 */ /* 0x000ea400080010ff */
[----:B--2---:R-:W-:Y:S05]  /*abb0*/  @!P0 BRA `(.L_x_264) ;  /* 0xfffffffc00f08947 */ /* 0x004fea000383ffff */
[----:B------:R-:W-:Y:S05]  /*abc0*/  BRA `(.L_x_265) ;  /* 0xffffff9800e47947 */ /* 0x000fea000383ffff */
.L_x_84:
[----:B------:R-:W-:-:S07]  /*abd0*/  MOV R0, UR5 ;  /* 0x0000000500007c02 */ /* 0x000fce0008000f00 */
.L_x_266:
[----:B-1----:R1:W2:Y:S02]  /*abe0*/  SYNCS.PHASECHK.TRANS64.TRYWAIT P0, [R0+URZ], R3 ;  /* 0x00000003000075a7 */ /* 0x0022a400080011ff */
[----:B--2---:R-:W-:Y:S05]  /*abf0*/  @!P0 NANOSLEEP.SYNCS 0x989680 ;  /* 0x009896800000895d */ /* 0x004fea0003900000 */
[----:B------:R-:W2:Y:S02]  /*ac00*/  @!P0 SYNCS.PHASECHK.TRANS64 P0, [R0+URZ], R3 ;  /* 0x00000003000085a7 */ /* 0x000ea400080010ff */
[----:B--2---:R-:W-:Y:S05]  /*ac10*/  @!P0 BRA `(.L_x_266) ;  /* 0xfffffffc00f08947 */ /* 0x004fea000383ffff */
[----:B------:R-:W-:Y:S05]  /*ac20*/  BRA `(.L_x_267) ;  /* 0xffffff9800f07947 */ /* 0x000fea000383ffff */
.L_x_85:
[----:B------:R-:W-:-:S07]  /*ac30*/  MOV R0, UR5 ;  /* 0x0000000500007c02 */ /* 0x000fce0008000f00 */
.L_x_268:
[----:B-1----:R1:W2:Y:S02]  /*ac40*/  SYNCS.PHASECHK.TRANS64.TRYWAIT P0, [R0+URZ], R3 ;  /* 0x00000003000075a7 */ /* 0x0022a400080011ff */
[----:B--2---:R-:W-:Y:S05]  /*ac50*/  @!P0 NANOSLEEP.SYNCS 0x989680 ;  /* 0x009896800000895d */ /* 0x004fea0003900000 */
[----:B------:R-:W2:Y:S02]  /*ac60*/  @!P0 SYNCS.PHASECHK.TRANS64 P0, [R0+URZ], R3 ;  /* 0x00000003000085a7 */ /* 0x000ea400080010ff */
[----:B--2---:R-:W-:Y:S05]  /*ac70*/  @!P0 BRA `(.L_x_268) ;  /* 0xfffffffc00f08947 */ /* 0x004fea000383ffff */
[----:B------:R-:W-:Y:S05]  /*ac80*/  BRA `(.L_x_269) ;  /* 0xffffff9800fc7947 */ /* 0x000fea000383ffff */
.L_x_86:
[----:B------:R-:W-:-:S07]  /*ac90*/  MOV R0, UR5 ;  /* 0x0000000500007c02 */ /* 0x000fce0008000f00 */
.L_x_270:
[----:B-1----:R1:W2:Y:S02]  /*aca0*/  SYNCS.PHASECHK.TRANS64.TRYWAIT P0, [R0+URZ], R3 ;  /* 0x00000003000075a7 */ /* 0x0022a400080011ff */
[----:B--2---:R-:W-:Y:S05]  /*acb0*/  @!P0 NANOSLEEP.SYNCS 0x989680 ;  /* 0x009896800000895d */ /* 0x004fea0003900000 */
[----:B------:R-:W2:Y:S02]  /*acc0*/  @!P0 SYNCS.PHASECHK.TRANS64 P0, [R0+URZ], R3 ;  /* 0x00000003000085a7 */ /* 0x000ea400080010ff */
[----:B--2---:R-:W-:Y:S05]  /*acd0*/  @!P0 BRA `(.L_x_270) ;  /* 0xfffffffc00f08947 */ /* 0x004fea000383ffff */
[----:B------:R-:W-:Y:S05]  /*ace0*/  BRA `(.L_x_271) ;  /* 0xffffff9c00087947 */ /* 0x000fea000383ffff */
.L_x_87:
[----:B------:R-:W-:-:S07]  /*acf0*/  MOV R0, UR5 ;  /* 0x0000000500007c02 */ /* 0x000fce0008000f00 */
.L_x_272:
[----:B-1----:R1:W2:Y:S02]  /*ad00*/  SYNCS.PHASECHK.TRANS64.TRYWAIT P0, [R0+URZ], R3 ;  /* 0x00000003000075a7 */ /* 0x0022a400080011ff */
[----:B--2---:R-:W-:Y:S05]  /*ad10*/  @!P0 NANOSLEEP.SYNCS 0x989680 ;  /* 0x009896800000895d */ /* 0x004fea0003900000 */
[----:B------:R-:W2:Y:S02]  /*ad20*/  @!P0 SYNCS.PHASECHK.TRANS64 P0, [R0+URZ], R3 ;  /* 0x00000003000085a7 */ /* 0x000ea400080010ff */
[----:B--2---:R-:W-:Y:S05]  /*ad30*/  @!P0 BRA `(.L_x_272) ;  /* 0xfffffffc00f08947 */ /* 0x004fea000383ffff */
[----:B------:R-:W-:Y:S05]  /*ad40*/  BRA `(.L_x_273) ;  /* 0xffffff9c00147947 */ /* 0x000fea000383ffff */
.L_x_88:
[----:B------:R-:W-:-:S07]  /*ad50*/  MOV R0, UR5 ;  /* 0x0000000500007c02 */ /* 0x000fce0008000f00 */
.L_x_274:
[----:B-1----:R1:W2:Y:S02]  /*ad60*/  SYNCS.PHASECHK.TRANS64.TRYWAIT P0, [R0+URZ], R3 ;  /* 0x00000003000075a7 */ /* 0x0022a400080011ff */
[----:B--2---:R-:W-:Y:S05]  /*ad70*/  @!P0 NANOSLEEP.SYNCS 0x989680 ;  /* 0x009896800000895d */ /* 0x004fea0003900000 */
[----:B------:R-:W2:Y:S02]  /*ad80*/  @!P0 SYNCS.PHASECHK.TRANS64 P0, [R0+URZ], R3 ;  /* 0x00000003000085a7 */ /* 0x000ea400080010ff */
[----:B--2---:R-:W-:Y:S05]  /*ad90*/  @!P0 BRA `(.L_x_274) ;  /* 0xfffffffc00f08947 */ /* 0x004fea000383ffff */
[----:B------:R-:W-:Y:S05]  /*ada0*/  BRA `(.L_x_275) ;  /* 0xffffff9c00207947 */ /* 0x000fea000383ffff */
.L_x_89:
[----:B------:R-:W-:-:S07]  /*adb0*/  MOV R0, UR5 ;  /* 0x0000000500007c02 */ /* 0x000fce0008000f00 */
.L_x_276:
[----:B-1----:R1:W2:Y:S02]  /*adc0*/  SYNCS.PHASECHK.TRANS64.TRYWAIT P0, [R0+URZ], R3 ;  /* 0x00000003000075a7 */ /* 0x0022a400080011ff */
[----:B--2---:R-:W-:Y:S05]  /*add0*/  @!P0 NANOSLEEP.SYNCS 0x989680 ;  /* 0x009896800000895d */ /* 0x004fea0003900000 */
[----:B------:R-:W2:Y:S02]  /*ade0*/  @!P0 SYNCS.PHASECHK.TRANS64 P0, [R0+URZ], R3 ;  /* 0x00000003000085a7 */ /* 0x000ea400080010ff */
[----:B--2---:R-:W-:Y:S05]  /*adf0*/  @!P0 BRA `(.L_x_276) ;  /* 0xfffffffc00f08947 */ /* 0x004fea000383ffff */
[----:B------:R-:W-:Y:S05]  /*ae00*/  BRA `(.L_x_277) ;  /* 0xffffff9c002c7947 */ /* 0x000fea000383ffff */
.L_x_90:
[----:B------:R-:W-:-:S07]  /*ae10*/  MOV R0, UR5 ;  /* 0x0000000500007c02 */ /* 0x000fce0008000f00 */
.L_x_278:
[----:B-1----:R1:W2:Y:S02]  /*ae20*/  SYNCS.PHASECHK.TRANS64.TRYWAIT P0, [R0+URZ], R3 ;  /* 0x00000003000075a7 */ /* 0x0022a400080011ff */
[----:B--2---:R-:W-:Y:S05]  /*ae30*/  @!P0 NANOSLEEP.SYNCS 0x989680 ;  /* 0x009896800000895d */ /* 0x004fea0003900000 */
[----:B------:R-:W2:Y:S02]  /*ae40*/  @!P0 SYNCS.PHASECHK.TRANS64 P0, [R0+URZ], R3 ;  /* 0x00000003000085a7 */ /* 0x000ea400080010ff */
[----:B--2---:R-:W-:Y:S05]  /*ae50*/  @!P0 BRA `(.L_x_278) ;  /* 0xfffffffc00f08947 */ /* 0x004fea000383ffff */
[----:B------:R-:W-:Y:S05]  /*ae60*/  BRA `(.L_x_279) ;  /* 0xffffff9c00387947 */ /* 0x000fea000383ffff */
.L_x_91:
[----:B------:R-:W-:-:S07]  /*ae70*/  MOV R0, UR5 ;  /* 0x0000000500007c02 */ /* 0x000fce0008000f00 */
.L_x_280:
[----:B-1----:R1:W2:Y:S02]  /*ae80*/  SYNCS.PHASECHK.TRANS64.TRYWAIT P0, [R0+URZ], R3 ;  /* 0x00000003000075a7 */ /* 0x0022a400080011ff */
[----:B--2---:R-:W-:Y:S05]  /*ae90*/  @!P0 NANOSLEEP.SYNCS 0x989680 ;  /* 0x009896800000895d */ /* 0x004fea0003900000 */
[----:B------:R-:W2:Y:S02]  /*aea0*/  @!P0 SYNCS.PHASECHK.TRANS64 P0, [R0+URZ], R3 ;  /* 0x00000003000085a7 */ /* 0x000ea400080010ff */
[----:B--2---:R-:W-:Y:S05]  /*aeb0*/  @!P0 BRA `(.L_x_280) ;  /* 0xfffffffc00f08947 */ /* 0x004fea000383ffff */
[----:B------:R-:W-:Y:S05]  /*aec0*/  BRA `(.L_x_281) ;  /* 0xffffff9c00447947 */ /* 0x000fea000383ffff */
.L_x_92:
[----:B------:R-:W-:-:S07]  /*aed0*/  MOV R0, UR5 ;  /* 0x0000000500007c02 */ /* 0x000fce0008000f00 */
.L_x_282:
[----:B-1----:R1:W2:Y:S02]  /*aee0*/  SYNCS.PHASECHK.TRANS64.TRYWAIT P0, [R0+URZ], R3 ;  /* 0x00000003000075a7 */ /* 0x0022a400080011ff */
[----:B--2---:R-:W-:Y:S05]  /*aef0*/  @!P0 NANOSLEEP.SYNCS 0x989680 ;  /* 0x009896800000895d */ /* 0x004fea0003900000 */
[----:B------:R-:W2:Y:S02]  /*af00*/  @!P0 SYNCS.PHASECHK.TRANS64 P0, [R0+URZ], R3 ;  /* 0x00000003000085a7 */ /* 0x000ea400080010ff */
[----:B--2---:R-:W-:Y:S05]  /*af10*/  @!P0 BRA `(.L_x_282) ;  /* 0xfffffffc00f08947 */ /* 0x004fea000383ffff */
[----:B------:R-:W-:Y:S05]  /*af20*/  BRA `(.L_x_283) ;  /* 0xffffff9c00507947 */ /* 0x000fea000383ffff */
.L_x_93:
[----:B------:R-:W-:-:S07]  /*af30*/  MOV R0, UR5 ;  /* 0x0000000500007c02 */ /* 0x000fce0008000f00 */
.L_x_284:
[----:B-1----:R1:W2:Y:S02]  /*af40*/  SYNCS.PHASECHK.TRANS64.TRYWAIT P0, [R0+URZ], R3 ;  /* 0x00000003000075a7 */ /* 0x0022a400080011ff */
[----:B--2---:R-:W-:Y:S05]  /*af50*/  @!P0 NANOSLEEP.SYNCS 0x989680 ;  /* 0x009896800000895d */ /* 0x004fea0003900000 */
[----:B------:R-:W2:Y:S02]  /*af60*/  @!P0 SYNCS.PHASECHK.TRANS64 P0, [R0+URZ], R3 ;  /* 0x00000003000085a7 */ /* 0x000ea400080010ff */
[----:B--2---:R-:W-:Y:S05]  /*af70*/  @!P0 BRA `(.L_x_284) ;  /* 0xfffffffc00f08947 */ /* 0x004fea000383ffff */
[----:B------:R-:W-:Y:S05]  /*af80*/  BRA `(.L_x_285) ;  /* 0xffffff9c005c7947 */ /* 0x000fea000383ffff */
.L_x_94:
[----:B------:R-:W-:-:S07]  /*af90*/  MOV R0, UR5 ;  /* 0x0000000500007c02 */ /* 0x000fce0008000f00 */
.L_x_286:
[----:B-1----:R1:W2:Y:S02]  /*afa0*/  SYNCS.PHASECHK.TRANS64.TRYWAIT P0, [R0+URZ], R3 ;  /* 0x00000003000075a7 */ /* 0x0022a400080011ff */
[----:B--2---:R-:W-:Y:S05]  /*afb0*/  @!P0 NANOSLEEP.SYNCS 0x989680 ;  /* 0x009896800000895d */ /* 0x004fea0003900000 */
[----:B------:R-:W2:Y:S02]  /*afc0*/  @!P0 SYNCS.PHASECHK.TRANS64 P0, [R0+URZ], R3 ;  /* 0x00000003000085a7 */ /* 0x000ea400080010ff */
[----:B--2---:R-:W-:Y:S05]  /*afd0*/  @!P0 BRA `(.L_x_286) ;  /* 0xfffffffc00f08947 */ /* 0x004fea000383ffff */
[----:B------:R-:W-:Y:S05]  /*afe0*/  BRA `(.L_x_287) ;  /* 0xffffff9c00687947 */ /* 0x000fea000383ffff */
.L_x_95:
[----:B------:R-:W-:-:S07]  /*aff0*/  MOV R0, UR5 ;  /* 0x0000000500007c02 */ /* 0x000fce0008000f00 */
.L_x_288:
[----:B-1----:R1:W2:Y:S02]  /*b000*/  SYNCS.PHASECHK.TRANS64.TRYWAIT P0, [R0+URZ], R3 ;  /* 0x00000003000075a7 */ /* 0x0022a400080011ff */
[----:B--2---:R-:W-:Y:S05]  /*b010*/  @!P0 NANOSLEEP.SYNCS 0x989680 ;  /* 0x009896800000895d */ /* 0x004fea0003900000 */
[----:B------:R-:W2:Y:S02]  /*b020*/  @!P0 SYNCS.PHASECHK.TRANS64 P0, [R0+URZ], R3 ;  /* 0x00000003000085a7 */ /* 0x000ea400080010ff */
[----:B--2---:R-:W-:Y:S05]  /*b030*/  @!P0 BRA `(.L_x_288) ;  /* 0xfffffffc00f08947 */ /* 0x004fea000383ffff */
[----:B------:R-:W-:Y:S05]  /*b040*/  BRA `(.L_x_289) ;  /* 0xffffff9c00747947 */ /* 0x000fea000383ffff */
.L_x_96:
[----:B------:R-:W-:-:S07]  /*b050*/  MOV R0, UR5 ;  /* 0x0000000500007c02 */ /* 0x000fce0008000f00 */
.L_x_290:
[----:B-1----:R1:W2:Y:S02]  /*b060*/  SYNCS.PHASECHK.TRANS64.TRYWAIT P0, [R0+URZ], R3 ;  /* 0x00000003000075a7 */ /* 0x0022a400080011ff */
[----:B--2---:R-:W-:Y:S05]  /*b070*/  @!P0 NANOSLEEP.SYNCS 0x989680 ;  /* 0x009896800000895d */ /* 0x004fea0003900000 */
[----:B------:R-:W2:Y:S02]  /*b080*/  @!P0 SYNCS.PHASECHK.TRANS64 P0, [R0+URZ], R3 ;  /* 0x00000003000085a7 */ /* 0x000ea400080010ff */
[----:B--2---:R-:W-:Y:S05]  /*b090*/  @!P0 BRA `(.L_x_290) ;  /* 0xfffffffc00f08947 */ /* 0x004fea000383ffff */
[----:B------:R-:W-:Y:S05]  /*b0a0*/  BRA `(.L_x_291) ;  /* 0xffffff9c00807947 */ /* 0x000fea000383ffff */
.L_x_97:
[----:B------:R-:W-:-:S07]  /*b0b0*/  MOV R0, UR5 ;  /* 0x0000000500007c02 */ /* 0x000fce0008000f00 */
.L_x_292:
[----:B-1----:R1:W2:Y:S02]  /*b0c0*/  SYNCS.PHASECHK.TRANS64.TRYWAIT P0, [R0+URZ], R3 ;  /* 0x00000003000075a7 */ /* 0x0022a400080011ff */
[----:B--2---:R-:W-:Y:S05]  /*b0d0*/  @!P0 NANOSLEEP.SYNCS 0x989680 ;  /* 0x009896800000895d */ /* 0x004fea0003900000 */
[----:B------:R-:W2:Y:S02]  /*b0e0*/  @!P0 SYNCS.PHASECHK.TRANS64 P0, [R0+URZ], R3 ;  /* 0x00000003000085a7 */ /* 0x000ea400080010ff */
[----:B--2---:R-:W-:Y:S05]  /*b0f0*/  @!P0 BRA `(.L_x_292) ;  /* 0xfffffffc00f08947 */ /* 0x004fea000383ffff */
[----:B------:R-:W-:Y:S05]  /*b100*/  BRA `(.L_x_293) ;  /* 0xffffff9c008c7947 */ /* 0x000fea000383ffff */
.L_x_98:
[----:B------:R-:W-:-:S07]  /*b110*/  MOV R0, UR5 ;  /* 0x0000000500007c02 */ /* 0x000fce0008000f00 */
.L_x_294:
[----:B-1----:R1:W2:Y:S02]  /*b120*/  SYNCS.PHASECHK.TRANS64.TRYWAIT P0, [R0+URZ], R3 ;  /* 0x00000003000075a7 */ /* 0x0022a400080011ff */
[----:B--2---:R-:W-:Y:S05]  /*b130*/  @!P0 NANOSLEEP.SYNCS 0x989680 ;  /* 0x009896800000895d */ /* 0x004fea0003900000 */
[----:B------:R-:W2:Y:S02]  /*b140*/  @!P0 SYNCS.PHASECHK.TRANS64 P0, [R0+URZ], R3 ;  /* 0x00000003000085a7 */ /* 0x000ea400080010ff */
[----:B--2---:R-:W-:Y:S05]  /*b150*/  @!P0 BRA `(.L_x_294) ;  /* 0xfffffffc00f08947 */ /* 0x004fea000383ffff */
[----:B------:R-:W-:Y:S05]  /*b160*/  BRA `(.L_x_295) ;  /* 0xffffff9c00987947 */ /* 0x000fea000383ffff */
.L_x_99:
[----:B------:R-:W-:-:S07]  /*b170*/  MOV R0, UR5 ;  /* 0x0000000500007c02 */ /* 0x000fce0008000f00 */
.L_x_296:
[----:B-1----:R1:W2:Y:S02]  /*b180*/  SYNCS.PHASECHK.TRANS64.TRYWAIT P0, [R0+URZ], R3 ;  /* 0x00000003000075a7 */ /* 0x0022a400080011ff */
[----:B--2---:R-:W-:Y:S05]  /*b190*/  @!P0 NANOSLEEP.SYNCS 0x989680 ;  /* 0x009896800000895d */ /* 0x004fea0003900000 */
[----:B------:R-:W2:Y:S02]  /*b1a0*/  @!P0 SYNCS.PHASECHK.TRANS64 P0, [R0+URZ], R3 ;  /* 0x00000003000085a7 */ /* 0x000ea400080010ff */
[----:B--2---:R-:W-:Y:S05]  /*b1b0*/  @!P0 BRA `(.L_x_296) ;  /* 0xfffffffc00f08947 */ /* 0x004fea000383ffff */
[----:B------:R-:W-:Y:S05]  /*b1c0*/  BRA `(.L_x_297) ;  /* 0xffffff9c00a47947 */ /* 0x000fea000383ffff */
.L_x_100:
[----:B------:R-:W-:-:S07]  /*b1d0*/  MOV R0, UR5 ;  /* 0x0000000500007c02 */ /* 0x000fce0008000f00 */
.L_x_298:
[----:B-1----:R1:W2:Y:S02]  /*b1e0*/  SYNCS.PHASECHK.TRANS64.TRYWAIT P0, [R0+URZ], R3 ;  /* 0x00000003000075a7 */ /* 0x0022a400080011ff */
[----:B--2---:R-:W-:Y:S05]  /*b1f0*/  @!P0 NANOSLEEP.SYNCS 0x989680 ;  /* 0x009896800000895d */ /* 0x004fea0003900000 */
[----:B------:R-:W2:Y:S02]  /*b200*/  @!P0 SYNCS.PHASECHK.TRANS64 P0, [R0+URZ], R3 ;  /* 0x00000003000085a7 */ /* 0x000ea400080010ff */
[----:B--2---:R-:W-:Y:S05]  /*b210*/  @!P0 BRA `(.L_x_298) ;  /* 0xfffffffc00f08947 */ /* 0x004fea000383ffff */
[----:B------:R-:W-:Y:S05]  /*b220*/  BRA `(.L_x_299) ;  /* 0xffffff9c00b07947 */ /* 0x000fea000383ffff */
.L_x_101:
[----:B------:R-:W-:-:S07]  /*b230*/  MOV R0, UR5 ;  /* 0x0000000500007c02 */ /* 0x000fce0008000f00 */
.L_x_300:
[----:B-1----:R1:W2:Y:S02]  /*b240*/  SYNCS.PHASECHK.TRANS64.TRYWAIT P0, [R0+URZ], R3 ;  /* 0x00000003000075a7 */ /* 0x0022a400080011ff */
[----:B--2---:R-:W-:Y:S05]  /*b250*/  @!P0 NANOSLEEP.SYNCS 0x989680 ;  /* 0x009896800000895d */ /* 0x004fea0003900000 */
[----:B------:R-:W2:Y:S02]  /*b260*/  @!P0 SYNCS.PHASECHK.TRANS64 P0, [R0+URZ], R3 ;  /* 0x00000003000085a7 */ /* 0x000ea400080010ff */
[----:B--2---:R-:W-:Y:S05]  /*b270*/  @!P0 BRA `(.L_x_300) ;  /* 0xfffffffc00f08947 */ /* 0x004fea000383ffff */
[----:B------:R-:W-:Y:S05]  /*b280*/  BRA `(.L_x_301) ;  /* 0xffffff9c00bc7947 */ /* 0x000fea000383ffff */
.L_x_102:
[----:B------:R-:W-:-:S07]  /*b290*/  MOV R0, UR5 ;  /* 0x0000000500007c02 */ /* 0x000fce0008000f00 */
.L_x_302:
[----:B-1----:R1:W2:Y:S02]  /*b2a0*/  SYNCS.PHASECHK.TRANS64.TRYWAIT P0, [R0+URZ], R3 ;  /* 0x00000003000075a7 */ /* 0x0022a400080011ff */
[----:B--2---:R-:W-:Y:S05]  /*b2b0*/  @!P0 NANOSLEEP.SYNCS 0x989680 ;  /* 0x009896800000895d */ /* 0x004fea0003900000 */
[----:B------:R-:W2:Y:S02]  /*b2c0*/  @!P0 SYNCS.PHASECHK.TRANS64 P0, [R0+URZ], R3 ;  /* 0x00000003000085a7 */ /* 0x000ea400080010ff */
[----:B--2---:R-:W-:Y:S05]  /*b2d0*/  @!P0 BRA `(.L_x_302) ;  /* 0xfffffffc00f08947 */ /* 0x004fea000383ffff */
[----:B------:R-:W-:Y:S05]  /*b2e0*/  BRA `(.L_x_303) ;  /* 0xffffff9c00c87947 */ /* 0x000fea000383ffff */
.L_x_103:
[----:B------:R-:W-:-:S07]  /*b2f0*/  MOV R0, UR5 ;  /* 0x0000000500007c02 */ /* 0x000fce0008000f00 */
.L_x_304:
[----:B-1----:R1:W2:Y:S02]  /*b300*/  SYNCS.PHASECHK.TRANS64.TRYWAIT P0, [R0+URZ], R3 ;  /* 0x00000003000075a7 */ /* 0x0022a400080011ff */
[----:B--2---:R-:W-:Y:S05]  /*b310*/  @!P0 NANOSLEEP.SYNCS 0x989680 ;  /* 0x009896800000895d */ /* 0x004fea0003900000 */
[----:B------:R-:W2:Y:S02]  /*b320*/  @!P0 SYNCS.PHASECHK.TRANS64 P0, [R0+URZ], R3 ;  /* 0x00000003000085a7 */ /* 0x000ea400080010ff */
[----:B--2---:R-:W-:Y:S05]  /*b330*/  @!P0 BRA `(.L_x_304) ;  /* 0xfffffffc00f08947 */ /* 0x004fea000383ffff */
[----:B------:R-:W-:Y:S05]  /*b340*/  BRA `(.L_x_305) ;  /* 0xffffff9c00d47947 */ /* 0x000fea000383ffff */
.L_x_104:
[----:B------:R-:W-:-:S07]  /*b350*/  MOV R0, UR5 ;  /* 0x0000000500007c02 */ /* 0x000fce0008000f00 */
.L_x_306:
[----:B-1----:R1:W2:Y:S02]  /*b360*/  SYNCS.PHASECHK.TRANS64.TRYWAIT P0, [R0+URZ], R3 ;  /* 0x00000003000075a7 */ /* 0x0022a400080011ff */
[----:B--2---:R-:W-:Y:S05]  /*b370*/  @!P0 NANOSLEEP.SYNCS 0x989680 ;  /* 0x009896800000895d */ /* 0x004fea0003900000 */
[----:B------:R-:W2:Y:S02]  /*b380*/  @!P0 SYNCS.PHASECHK.TRANS64 P0, [R0+URZ], R3 ;  /* 0x00000003000085a7 */ /* 0x000ea400080010ff */
[----:B--2---:R-:W-:Y:S05]  /*b390*/  @!P0 BRA `(.L_x_306) ;  /* 0xfffffffc00f08947 */ /* 0x004fea000383ffff */
[----:B------:R-:W-:Y:S05]  /*b3a0*/  BRA `(.L_x_307) ;  /* 0xffffff9c00e07947 */ /* 0x000fea000383ffff */
.L_x_105:
[----:B------:R-:W-:-:S07]  /*b3b0*/  MOV R0, UR5 ;  /* 0x0000000500007c02 */ /* 0x000fce0008000f00 */
.L_x_308:
[----:B-1----:R1:W2:Y:S02]  /*b3c0*/  SYNCS.PHASECHK.TRANS64.TRYWAIT P0, [R0+URZ], R3 ;  /* 0x00000003000075a7 */ /* 0x0022a400080011ff */
[----:B--2---:R-:W-:Y:S05]  /*b3d0*/  @!P0 NANOSLEEP.SYNCS 0x989680 ;  /* 0x009896800000895d */ /* 0x004fea0003900000 */
[----:B------:R-:W2:Y:S02]  /*b3e0*/  @!P0 SYNCS.PHASECHK.TRANS64 P0, [R0+URZ], R3 ;  /* 0x00000003000085a7 */ /* 0x000ea400080010ff */
[----:B--2---:R-:W-:Y:S05]  /*b3f0*/  @!P0 BRA `(.L_x_308) ;  /* 0xfffffffc00f08947 */ /* 0x004fea000383ffff */
[----:B------:R-:W-:Y:S05]  /*b400*/  BRA `(.L_x_309) ;  /* 0xffffff9c00ec7947 */ /* 0x000fea000383ffff */
.L_x_106:
[----:B------:R-:W-:-:S07]  /*b410*/  MOV R0, UR5 ;  /* 0x0000000500007c02 */ /* 0x000fce0008000f00 */
.L_x_310:
[----:B-1----:R1:W2:Y:S02]  /*b420*/  SYNCS.PHASECHK.TRANS64.TRYWAIT P0, [R0+URZ], R3 ;  /* 0x00000003000075a7 */ /* 0x0022a400080011ff */
[----:B--2---:R-:W-:Y:S05]  /*b430*/  @!P0 NANOSLEEP.SYNCS 0x989680 ;  /* 0x009896800000895d */ /* 0x004fea0003900000 */
[----:B------:R-:W2:Y:S02]  /*b440*/  @!P0 SYNCS.PHASECHK.TRANS64 P0, [R0+URZ], R3 ;  /* 0x00000003000085a7 */ /* 0x000ea400080010ff */
[----:B--2---:R-:W-:Y:S05]  /*b450*/  @!P0 BRA `(.L_x_310) ;  /* 0xfffffffc00f08947 */ /* 0x004fea000383ffff */
[----:B------:R-:W-:Y:S05]  /*b460*/  BRA `(.L_x_311) ;  /* 0xffffff9c00f87947 */ /* 0x000fea000383ffff */
.L_x_107:
[----:B------:R-:W-:-:S07]  /*b470*/  MOV R0, UR5 ;  /* 0x0000000500007c02 */ /* 0x000fce0008000f00 */
.L_x_312:
[----:B-1----:R1:W2:Y:S02]  /*b480*/  SYNCS.PHASECHK.TRANS64.TRYWAIT P0, [R0+URZ], R3 ;  /* 0x00000003000075a7 */ /* 0x0022a400080011ff */
[----:B--2---:R-:W-:Y:S05]  /*b490*/  @!P0 NANOSLEEP.SYNCS 0x989680 ;  /* 0x009896800000895d */ /* 0x004fea0003900000 */
[----:B------:R-:W2:Y:S02]  /*b4a0*/  @!P0 SYNCS.PHASECHK.TRANS64 P0, [R0+URZ], R3 ;  /* 0x00000003000085a7 */ /* 0x000ea400080010ff */
[----:B--2---:R-:W-:Y:S05]  /*b4b0*/  @!P0 BRA `(.L_x_312) ;  /* 0xfffffffc00f08947 */ /* 0x004fea000383ffff */
[----:B------:R-:W-:Y:S05]  /*b4c0*/  BRA `(.L_x_313) ;  /* 0xffffffa000047947 */ /* 0x000fea000383ffff */
.L_x_108:
[----:B------:R-:W-:-:S07]  /*b4d0*/  MOV R0, UR5 ;  /* 0x0000000500007c02 */ /* 0x000fce0008000f00 */
.L_x_314:
[----:B-1----:R1:W2:Y:S02]  /*b4e0*/  SYNCS.PHASECHK.TRANS64.TRYWAIT P0, [R0+URZ], R3 ;  /* 0x00000003000075a7 */ /* 0x0022a400080011ff */
[----:B--2---:R-:W-:Y:S05]  /*b4f0*/  @!P0 NANOSLEEP.SYNCS 0x989680 ;  /* 0x009896800000895d */ /* 0x004fea0003900000 */
[----:B------:R-:W2:Y:S02]  /*b500*/  @!P0 SYNCS.PHASECHK.TRANS64 P0, [R0+URZ], R3 ;  /* 0x00000003000085a7 */ /* 0x000ea400080010ff */
[----:B--2---:R-:W-:Y:S05]  /*b510*/  @!P0 BRA `(.L_x_314) ;  /* 0xfffffffc00f08947 */ /* 0x004fea000383ffff */
[----:B------:R-:W-:Y:S05]  /*b520*/  BRA `(.L_x_315) ;  /* 0xffffffa000107947 */ /* 0x000fea000383ffff */
.L_x_109:
[----:B------:R-:W-:-:S07]  /*b530*/  MOV R0, UR5 ;  /* 0x0000000500007c02 */ /* 0x000fce0008000f00 */
.L_x_316:
[----:B-1----:R1:W2:Y:S02]  /*b540*/  SYNCS.PHASECHK.TRANS64.TRYWAIT P0, [R0+URZ], R3 ;  /* 0x00000003000075a7 */ /* 0x0022a400080011ff */
[----:B--2---:R-:W-:Y:S05]  /*b550*/  @!P0 NANOSLEEP.SYNCS 0x989680 ;  /* 0x009896800000895d */ /* 0x004fea0003900000 */
[----:B------:R-:W2:Y:S02]  /*b560*/  @!P0 SYNCS.PHASECHK.TRANS64 P0, [R0+URZ], R3 ;  /* 0x00000003000085a7 */ /* 0x000ea400080010ff */
[----:B--2---:R-:W-:Y:S05]  /*b570*/  @!P0 BRA `(.L_x_316) ;  /* 0xfffffffc00f08947 */ /* 0x004fea000383ffff */
[----:B------:R-:W-:Y:S05]  /*b580*/  BRA `(.L_x_317) ;  /* 0xffffffa0001c7947 */ /* 0x000fea000383ffff */
.L_x_110:
[----:B------:R-:W-:-:S07]  /*b590*/  MOV R0, UR5 ;  /* 0x0000000500007c02 */ /* 0x000fce0008000f00 */
.L_x_318:
[----:B-1----:R1:W2:Y:S02]  /*b5a0*/  SYNCS.PHASECHK.TRANS64.TRYWAIT P0, [R0+URZ], R3 ;  /* 0x00000003000075a7 */ /* 0x0022a400080011ff */
[----:B--2---:R-:W-:Y:S05]  /*b5b0*/  @!P0 NANOSLEEP.SYNCS 0x989680 ;  /* 0x009896800000895d */ /* 0x004fea0003900000 */
[----:B------:R-:W2:Y:S02]  /*b5c0*/  @!P0 SYNCS.PHASECHK.TRANS64 P0, [R0+URZ], R3 ;  /* 0x00000003000085a7 */ /* 0x000ea400080010ff */
[----:B--2---:R-:W-:Y:S05]  /*b5d0*/  @!P0 BRA `(.L_x_318) ;  /* 0xfffffffc00f08947 */ /* 0x004fea000383ffff */
[----:B------:R-:W-:Y:S05]  /*b5e0*/  BRA `(.L_x_319) ;  /* 0xffffffa000287947 */ /* 0x000fea000383ffff */
.L_x_111:
[----:B------:R-:W-:-:S07]  /*b5f0*/  MOV R0, UR5 ;  /* 0x0000000500007c02 */ /* 0x000fce0008000f00 */
.L_x_320:
[----:B-1----:R1:W2:Y:S02]  /*b600*/  SYNCS.PHASECHK.TRANS64.TRYWAIT P0, [R0+URZ], R3 ;  /* 0x00000003000075a7 */ /* 0x0022a400080011ff */
[----:B--2---:R-:W-:Y:S05]  /*b610*/  @!P0 NANOSLEEP.SYNCS 0x989680 ;  /* 0x009896800000895d */ /* 0x004fea0003900000 */
[----:B------:R-:W2:Y:S02]  /*b620*/  @!P0 SYNCS.PHASECHK.TRANS64 P0, [R0+URZ], R3 ;  /* 0x00000003000085a7 */ /* 0x000ea400080010ff */
[----:B--2---:R-:W-:Y:S05]  /*b630*/  @!P0 BRA `(.L_x_320) ;  /* 0xfffffffc00f08947 */ /* 0x004fea000383ffff */
[----:B------:R-:W-:Y:S05]  /*b640*/  BRA `(.L_x_321) ;  /* 0xffffffa000347947 */ /* 0x000fea000383ffff */
.L_x_112:
[----:B------:R-:W-:-:S07]  /*b650*/  MOV R0, UR5 ;  /* 0x0000000500007c02 */ /* 0x000fce0008000f00 */
.L_x_322:
[----:B-1----:R1:W2:Y:S02]  /*b660*/  SYNCS.PHASECHK.TRANS64.TRYWAIT P0, [R0+URZ], R3 ;  /* 0x00000003000075a7 */ /* 0x0022a400080011ff */
[----:B--2---:R-:W-:Y:S05]  /*b670*/  @!P0 NANOSLEEP.SYNCS 0x989680 ;  /* 0x009896800000895d */ /* 0x004fea0003900000 */
[----:B------:R-:W2:Y:S02]  /*b680*/  @!P0 SYNCS.PHASECHK.TRANS64 P0, [R0+URZ], R3 ;  /* 0x00000003000085a7 */ /* 0x000ea400080010ff */
[----:B--2---:R-:W-:Y:S05]  /*b690*/  @!P0 BRA `(.L_x_322) ;  /* 0xfffffffc00f08947 */ /* 0x004fea000383ffff */
[----:B------:R-:W-:Y:S05]  /*b6a0*/  BRA `(.L_x_323) ;  /* 0xffffffa000407947 */ /* 0x000fea000383ffff */
.L_x_113:
[----:B------:R-:W-:-:S07]  /*b6b0*/  MOV R0, UR5 ;  /* 0x0000000500007c02 */ /* 0x000fce0008000f00 */
.L_x_324:
[----:B-1----:R1:W2:Y:S02]  /*b6c0*/  SYNCS.PHASECHK.TRANS64.TRYWAIT P0, [R0+URZ], R3 ;  /* 0x00000003000075a7 */ /* 0x0022a400080011ff */
[----:B--2---:R-:W-:Y:S05]  /*b6d0*/  @!P0 NANOSLEEP.SYNCS 0x989680 ;  /* 0x009896800000895d */ /* 0x004fea0003900000 */
[----:B------:R-:W2:Y:S02]  /*b6e0*/  @!P0 SYNCS.PHASECHK.TRANS64 P0, [R0+URZ], R3 ;  /* 0x00000003000085a7 */ /* 0x000ea400080010ff */
[----:B--2---:R-:W-:Y:S05]  /*b6f0*/  @!P0 BRA `(.L_x_324) ;  /* 0xfffffffc00f08947 */ /* 0x004fea000383ffff */
[----:B------:R-:W-:Y:S05]  /*b700*/  BRA `(.L_x_325) ;  /* 0xffffffa0004c7947 */ /* 0x000fea000383ffff */
.L_x_114:
[----:B------:R-:W-:-:S07]  /*b710*/  MOV R0, UR5 ;  /* 0x0000000500007c02 */ /* 0x000fce0008000f00 */
.L_x_326:
[----:B-1----:R1:W2:Y:S02]  /*b720*/  SYNCS.PHASECHK.TRANS64.TRYWAIT P0, [R0+URZ], R3 ;  /* 0x00000003000075a7 */ /* 0x0022a400080011ff */
[----:B--2---:R-:W-:Y:S05]  /*b730*/  @!P0 NANOSLEEP.SYNCS 0x989680 ;  /* 0x009896800000895d */ /* 0x004fea0003900000 */
[----:B------:R-:W2:Y:S02]  /*b740*/  @!P0 SYNCS.PHASECHK.TRANS64 P0, [R0+URZ], R3 ;  /* 0x00000003000085a7 */ /* 0x000ea400080010ff */
[----:B--2---:R-:W-:Y:S05]  /*b750*/  @!P0 BRA `(.L_x_326) ;  /* 0xfffffffc00f08947 */ /* 0x004fea000383ffff */
[----:B------:R-:W-:Y:S05]  /*b760*/  BRA `(.L_x_327) ;  /* 0xffffffa000587947 */ /* 0x000fea000383ffff */
.L_x_117:
[----:B-1----:R1:W2:Y:S02]  /*b770*/  SYNCS.PHASECHK.TRANS64.TRYWAIT P0, [R2+URZ+0x500], R4 ;  /* 0x00050004020075a7 */ /* 0x0022a400080011ff */
[----:B--2---:R-:W-:Y:S05]  /*b780*/  @!P0 NANOSLEEP.SYNCS 0x989680 ;  /* 0x009896800000895d */ /* 0x004fea0003900000 */
[----:B------:R-:W2:Y:S02]  /*b790*/  @!P0 SYNCS.PHASECHK.TRANS64 P0, [R2+URZ+0x500], R4 ;  /* 0x00050004020085a7 */ /* 0x000ea400080010ff */
[----:B--2---:R-:W-:Y:S05]  /*b7a0*/  @!P0 BRA `(.L_x_117) ;  /* 0xfffffffc00f08947 */ /* 0x004fea000383ffff */
[----:B------:R-:W-:Y:S05]  /*b7b0*/  BRA `(.L_x_328) ;  /* 0xffffffa000b47947 */ /* 0x000fea000383ffff */
.L_x_118:
[----:B------:R-:W-:-:S07]  /*b7c0*/  MOV R2, UR4 ;  /* 0x0000000400027c02 */ /* 0x000fce0008000f00 */
.L_x_329:
[----:B-1----:R1:W2:Y:S02]  /*b7d0*/  SYNCS.PHASECHK.TRANS64.TRYWAIT P0, [R2+URZ+0x4b0], R5 ;  /* 0x0004b005020075a7 */ /* 0x0022a400080011ff */
[----:B--2---:R-:W-:Y:S05]  /*b7e0*/  @!P0 NANOSLEEP.SYNCS 0x989680 ;  /* 0x009896800000895d */ /* 0x004fea0003900000 */
[----:B------:R-:W2:Y:S02]  /*b7f0*/  @!P0 SYNCS.PHASECHK.TRANS64 P0, [R2+URZ+0x4b0], R5 ;  /* 0x0004b005020085a7 */ /* 0x000ea400080010ff */
[----:B--2---:R-:W-:Y:S05]  /*b800*/  @!P0 BRA `(.L_x_329) ;  /* 0xfffffffc00f08947 */ /* 0x004fea000383ffff */
[----:B------:R-:W-:Y:S05]  /*b810*/  BRA `(.L_x_330) ;  /* 0xffffffa000c47947 */ /* 0x000fea000383ffff */
.L_x_119:
[----:B-1----:R1:W2:Y:S02]  /*b820*/  SYNCS.PHASECHK.TRANS64.TRYWAIT P1, [R2+URZ+0x4a0], R4 ;  /* 0x0004a004020075a7 */ /* 0x0022a400080211ff */
[----:B--2---:R-:W-:Y:S05]  /*b830*/  @!P1 NANOSLEEP.SYNCS 0x989680 ;  /* 0x009896800000995d */ /* 0x004fea0003900000 */
[----:B------:R-:W2:Y:S02]  /*b840*/  @!P1 SYNCS.PHASECHK.TRANS64 P1, [R2+URZ+0x4a0], R4 ;  /* 0x0004a004020095a7 */ /* 0x000ea400080210ff */
[----:B--2---:R-:W-:Y:S05]  /*b850*/  @!P1 BRA `(.L_x_119) ;  /* 0xfffffffc00f09947 */ /* 0x004fea000383ffff */
[----:B------:R-:W-:Y:S05]  /*b860*/  BRA `(.L_x_331) ;  /* 0xffffffa000f47947 */ /* 0x000fea000383ffff */
.L_x_122:
[----:B------:R-:W-:-:S07]  /*b870*/  MOV R0, UR4 ;  /* 0x0000000400007c02 */ /* 0x000fce0008000f00 */
.L_x_332:
[----:B-1----:R1:W2:Y:S02]  /*b880*/  SYNCS.PHASECHK.TRANS64.TRYWAIT P0, [R0+URZ+0x4b0], R2 ;  /* 0x0004b002000075a7 */ /* 0x0022a400080011ff */
[----:B--2---:R-:W-:Y:S05]  /*b890*/  @!P0 NANOSLEEP.SYNCS 0x989680 ;  /* 0x009896800000895d */ /* 0x004fea0003900000 */
[----:B------:R-:W2:Y:S02]  /*b8a0*/  @!P0 SYNCS.PHASECHK.TRANS64 P0, [R0+URZ+0x4b0], R2 ;  /* 0x0004b002000085a7 */ /* 0x000ea400080010ff */
[----:B--2---:R-:W-:Y:S05]  /*b8b0*/  @!P0 BRA `(.L_x_332) ;  /* 0xfffffffc00f08947 */ /* 0x004fea000383ffff */
[----:B------:R-:W-:Y:S05]  /*b8c0*/  BRA `(.L_x_121) ;  /* 0xffffffa400487947 */ /* 0x000fea000383ffff */
.L_x_131:
[----:B-1----:R-:W-:-:S04]  /*b8d0*/  MOV R5, UR5 ;  /* 0x0000000500057c02 */ /* 0x002fc80008000f00 */
[----:B------:R1:W2:Y:S03]  /*b8e0*/  SYNCS.PHASECHK.TRANS64.TRYWAIT P0, [R5+URZ+0x8], R6 ;  /* 0x00000806050075a7 */ /* 0x0002a600080011ff */
[----:B--2---:R-:W-:Y:S05]  /*b8f0*/  @!P0 NANOSLEEP.SYNCS 0x989680 ;  /* 0x009896800000895d */ /* 0x004fea0003900000 */
[----:B------:R-:W2:Y:S02]  /*b900*/  @!P0 SYNCS.PHASECHK.TRANS64 P0, [R5+URZ+0x8], R6 ;  /* 0x00000806050085a7 */ /* 0x000ea400080010ff */
[----:B--2---:R-:W-:Y:S05]  /*b910*/  @!P0 BRA `(.L_x_131) ;  /* 0xfffffffc00ec8947 */ /* 0x004fea000383ffff */
[----:B------:R-:W-:Y:S05]  /*b920*/  BRA `(.L_x_130) ;  /* 0xffffffa400fc7947 */ /* 0x000fea000383ffff */
.L_x_133:
[----:B------:R-:W-:Y:S01]  /*b930*/  BSSY B0, `(.L_x_333) ;  /* 0x0000006000007945 */ /* 0x000fe20003800000 */
[----:B------:R-:W-:-:S07]  /*b940*/  MOV R15, 0xffffffff ;  /* 0xffffffff000f7802 */ /* 0x000fce0000000f00 */
[----:B-1---5:R-:W-:Y:S05]  /*b950*/  WARPSYNC.COLLECTIVE R15, `(.L_x_334) ;  /* 0x000000000f0c7348 */ /* 0x022fea0003c00000 */
[----:B------:R-:W-:Y:S02]  /*b960*/  ELECT P6, UR79, PT ;  /* 0x00000000004f782f */ /* 0x000fe400038c0000 */
[----:B------:R-:W-:Y:S01]  /*b970*/  MOV R14, UR79 ;  /* 0x0000004f000e7c02 */ /* 0x000fe20008000f00 */
[----:B-1---5:R-:W-:Y:S10]  /*b980*/  ENDCOLLECTIVE ;  /* 0x000000000000791b */ /* 0x022ff40003800000 */
.L_x_334:
[----:B------:R-:W-:Y:S05]  /*b990*/  BSYNC B0 ;  /* 0x0000000000007941 */ /* 0x000fea0003800000 */
.L_x_333:
[----:B------:R-:W-:Y:S01]  /*b9a0*/  PLOP3.LUT P0, PT, P6, PT, PT, 0x80, 0x8 ;  /* 0x000000000008781c */ /* 0x000fe2000370f070 */
[----:B------:R-:W-:-:S12]  /*b9b0*/  BRA `(.L_x_335) ;  /* 0xffffffa800287947 */ /* 0x000fd8000383ffff */
.L_x_135:
[----:B-1----:R-:W-:-:S04]  /*b9c0*/  MOV R0, UR5 ;  /* 0x0000000500007c02 */ /* 0x002fc80008000f00 */
[----:B------:R1:W2:Y:S03]  /*b9d0*/  SYNCS.PHASECHK.TRANS64.TRYWAIT P0, [R0+URZ+0x8], R4 ;  /* 0x00000804000075a7 */ /* 0x0002a600080011ff */
[----:B--2---:R-:W-:Y:S05]  /*b9e0*/  @!P0 NANOSLEEP.SYNCS 0x989680 ;  /* 0x009896800000895d */ /* 0x004fea0003900000 */
[----:B------:R-:W2:Y:S02]  /*b9f0*/  @!P0 SYNCS.PHASECHK.TRANS64 P0, [R0+URZ+0x8], R4 ;  /* 0x00000804000085a7 */ /* 0x000ea400080010ff */
[----:B--2---:R-:W-:Y:S05]  /*ba00*/  @!P0 BRA `(.L_x_135) ;  /* 0xfffffffc00ec8947 */ /* 0x004fea000383ffff */
[----:B------:R-:W-:Y:S05]  /*ba10*/  BRA `(.L_x_134) ;  /* 0xffffffa8002c7947 */ /* 0x000fea000383ffff */
.L_x_136:
[----:B-1----:R1:W2:Y:S02]  /*ba20*/  SYNCS.PHASECHK.TRANS64.TRYWAIT P0, [R0+URZ+0x4a0], R4 ;  /* 0x0004a004000075a7 */ /* 0x0022a400080011ff */
[----:B--2---:R-:W-:Y:S05]  /*ba30*/  @!P0 NANOSLEEP.SYNCS 0x989680 ;  /* 0x009896800000895d */ /* 0x004fea0003900000 */
[----:B------:R-:W2:Y:S02]  /*ba40*/  @!P0 SYNCS.PHASECHK.TRANS64 P0, [R0+URZ+0x4a0], R4 ;  /* 0x0004a004000085a7 */ /* 0x000ea400080010ff */
[----:B--2---:R-:W-:Y:S05]  /*ba50*/  @!P0 BRA `(.L_x_136) ;  /* 0xfffffffc00f08947 */ /* 0x004fea000383ffff */
[----:B------:R-:W-:Y:S05]  /*ba60*/  BRA `(.L_x_336) ;  /* 0xffffffac00007947 */ /* 0x000fea000383ffff */
.L_x_138:
[----:B------:R-:W-:-:S07]  /*ba70*/  MOV R0, UR19 ;  /* 0x0000001300007c02 */ /* 0x000fce0008000f00 */
.L_x_337:
[----:B-1----:R1:W2:Y:S02]  /*ba80*/  SYNCS.PHASECHK.TRANS64.TRYWAIT P0, [R0+URZ+0x4e0], R4 ;  /* 0x0004e004000075a7 */ /* 0x0022a400080011ff */
[----:B--2---:R-:W-:Y:S05]  /*ba90*/  @!P0 NANOSLEEP.SYNCS 0x989680 ;  /* 0x009896800000895d */ /* 0x004fea0003900000 */
[----:B------:R-:W2:Y:S02]  /*baa0*/  @!P0 SYNCS.PHASECHK.TRANS64 P0, [R0+URZ+0x4e0], R4 ;  /* 0x0004e004000085a7 */ /* 0x000ea400080010ff */
[----:B--2---:R-:W-:Y:S05]  /*bab0*/  @!P0 BRA `(.L_x_337) ;  /* 0xfffffffc00f08947 */ /* 0x004fea000383ffff */
[----:B------:R-:W-:Y:S05]  /*bac0*/  BRA `(.L_x_338) ;  /* 0xffffffac00487947 */ /* 0x000fea000383ffff */
.L_x_141:
[----:B------:R-:W-:Y:S07]  /*bad0*/  MOV R0, UR6 ;  /* 0x0000000600007c02 */ /* 0x000fee0008000f00 */
.L_x_339:
[----:B-1----:R1:W2:Y:S02]  /*bae0*/  SYNCS.PHASECHK.TRANS64.TRYWAIT P0, [R0+URZ], R4 ;  /* 0x00000004000075a7 */ /* 0x0022a400080011ff */
[----:B--2---:R-:W-:Y:S05]  /*baf0*/  @!P0 NANOSLEEP.SYNCS 0x989680 ;  /* 0x009896800000895d */ /* 0x004fea0003900000 */
[----:B------:R-:W2:Y:S02]  /*bb00*/  @!P0 SYNCS.PHASECHK.TRANS64 P0, [R0+URZ], R4 ;  /* 0x00000004000085a7 */ /* 0x000ea400080010ff */
[----:B--2---:R-:W-:Y:S05]  /*bb10*/  @!P0 BRA `(.L_x_339) ;  /* 0xfffffffc00f08947 */ /* 0x004fea000383ffff */
[----:B------:R-:W-:Y:S05]  /*bb20*/  BRA `(.L_x_140) ;  /* 0xffffffac00607947 */ /* 0x000fea000383ffff */
.L_x_145:
[----:B-1----:R-:W-:-:S07]  /*bb30*/  MOV R0, UR4 ;  /* 0x0000000400007c02 */ /* 0x002fce0008000f00 */
.L_x_340:
[----:B-1----:R1:W2:Y:S02]  /*bb40*/  SYNCS.PHASECHK.TRANS64.TRYWAIT P0, [R0+URZ], R2 ;  /* 0x00000002000075a7 */ /* 0x0022a400080011ff */
[----:B--2---:R-:W-:Y:S05]  /*bb50*/  @!P0 NANOSLEEP.SYNCS 0x989680 ;  /* 0x009896800000895d */ /* 0x004fea0003900000 */
[----:B------:R-:W2:Y:S02]  /*bb60*/  @!P0 SYNCS.PHASECHK.TRANS64 P0, [R0+URZ], R2 ;  /* 0x00000002000085a7 */ /* 0x000ea400080010ff */
[----:B--2---:R-:W-:Y:S05]  /*bb70*/  @!P0 BRA `(.L_x_340) ;  /* 0xfffffffc00f08947 */ /* 0x004fea000383ffff */
[----:B------:R-:W-:Y:S05]  /*bb80*/  BRA `(.L_x_341) ;  /* 0xffffffb000187947 */ /* 0x000fea000383ffff */
.L_x_146:
[----:B------:R-:W-:-:S07]  /*bb90*/  MOV R0, UR5 ;  /* 0x0000000500007c02 */ /* 0x000fce0008000f00 */
.L_x_342:
[----:B-1----:R1:W2:Y:S02]  /*bba0*/  SYNCS.PHASECHK.TRANS64.TRYWAIT P0, [R0+URZ], R3 ;  /* 0x00000003000075a7 */ /* 0x0022a400080011ff */
[----:B--2---:R-:W-:Y:S05]  /*bbb0*/  @!P0 NANOSLEEP.SYNCS 0x989680 ;  /* 0x009896800000895d */ /* 0x004fea0003900000 */
[----:B------:R-:W2:Y:S02]  /*bbc0*/  @!P0 SYNCS.PHASECHK.TRANS64 P0, [R0+URZ], R3 ;  /* 0x00000003000085a7 */ /* 0x000ea400080010ff */
[----:B--2---:R-:W-:Y:S05]  /*bbd0*/  @!P0 BRA `(.L_x_342) ;  /* 0xfffffffc00f08947 */ /* 0x004fea000383ffff */
[----:B------:R-:W-:Y:S05]  /*bbe0*/  BRA `(.L_x_343) ;  /* 0xffffffb000247947 */ /* 0x000fea000383ffff */
.L_x_147:
[----:B------:R-:W-:-:S07]  /*bbf0*/  MOV R0, UR5 ;  /* 0x0000000500007c02 */ /* 0x000fce0008000f00 */
.L_x_344:
[----:B-1----:R1:W2:Y:S02]  /*bc00*/  SYNCS.PHASECHK.TRANS64.TRYWAIT P0, [R0+URZ], R3 ;  /* 0x00000003000075a7 */ /* 0x0022a400080011ff */
[----:B--2---:R-:W-:Y:S05]  /*bc10*/  @!P0 NANOSLEEP.SYNCS 0x989680 ;  /* 0x009896800000895d */ /* 0x004fea0003900000 */
[----:B------:R-:W2:Y:S02]  /*bc20*/  @!P0 SYNCS.PHASECHK.TRANS64 P0, [R0+URZ], R3 ;  /* 0x00000003000085a7 */ /* 0x000ea400080010ff */
[----:B--2---:R-:W-:Y:S05]  /*bc30*/  @!P0 BRA `(.L_x_344) ;  /* 0xfffffffc00f08947 */ /* 0x004fea000383ffff */
[----:B------:R-:W-:Y:S05]  /*bc40*/  BRA `(.L_x_345) ;  /* 0xffffffb000307947 */ /* 0x000fea000383ffff */
.L_x_150:
[----:B------:R-:W-:-:S07]  /*bc50*/  MOV R0, UR13 ;  /* 0x0000000d00007c02 */ /* 0x000fce0008000f00 */
.L_x_346:
[----:B-1----:R1:W2:Y:S02]  /*bc60*/  SYNCS.PHASECHK.TRANS64.TRYWAIT P1, [R0+URZ+0x520], R2 ;  /* 0x00052002000075a7 */ /* 0x0022a400080211ff */
[----:B--2---:R-:W-:Y:S05]  /*bc70*/  @!P1 NANOSLEEP.SYNCS 0x989680 ;  /* 0x009896800000995d */ /* 0x004fea0003900000 */
[----:B------:R-:W2:Y:S02]  /*bc80*/  @!P1 SYNCS.PHASECHK.TRANS64 P1, [R0+URZ+0x520], R2 ;  /* 0x00052002000095a7 */ /* 0x000ea400080210ff */
[----:B--2---:R-:W-:Y:S05]  /*bc90*/  @!P1 BRA `(.L_x_346) ;  /* 0xfffffffc00f09947 */ /* 0x004fea000383ffff */
[----:B------:R-:W-:Y:S05]  /*bca0*/  BRA `(.L_x_347) ;  /* 0xffffffb0007c7947 */ /* 0x000fea000383ffff */
.L_x_155:
[----:B--2---:R2:W3:Y:S02]  /*bcb0*/  SYNCS.PHASECHK.TRANS64.TRYWAIT P0, [R7+URZ+0x4a0], R0 ;  /* 0x0004a000070075a7 */ /* 0x0044e400080011ff */
[----:B---3--:R-:W-:Y:S05]  /*bcc0*/  @!P0 NANOSLEEP.SYNCS 0x989680 ;  /* 0x009896800000895d */ /* 0x008fea0003900000 */
[----:B------:R-:W3:Y:S02]  /*bcd0*/  @!P0 SYNCS.PHASECHK.TRANS64 P0, [R7+URZ+0x4a0], R0 ;  /* 0x0004a000070085a7 */ /* 0x000ee400080010ff */
[----:B---3--:R-:W-:Y:S05]  /*bce0*/  @!P0 BRA `(.L_x_155) ;  /* 0xfffffffc00f08947 */ /* 0x008fea000383ffff */
[----:B------:R-:W-:Y:S05]  /*bcf0*/  BRA `(.L_x_348) ;  /* 0xffffffb400987947 */ /* 0x000fea000383ffff */
.L_x_158:
[----:B-1----:R-:W-:Y:S07]  /*bd00*/  MOV R0, UR17 ;  /* 0x0000001100007c02 */ /* 0x002fee0008000f00 */
.L_x_349:
[----:B-1----:R1:W2:Y:S02]  /*bd10*/  SYNCS.PHASECHK.TRANS64.TRYWAIT P2, [R0+URZ+0x498], R7 ;  /* 0x00049807000075a7 */ /* 0x0022a400080411ff */
[----:B--2---:R-:W-:Y:S05]  /*bd20*/  @!P2 NANOSLEEP.SYNCS 0x989680 ;  /* 0x009896800000a95d */ /* 0x004fea0003900000 */
[----:B------:R-:W2:Y:S02]  /*bd30*/  @!P2 SYNCS.PHASECHK.TRANS64 P2, [R0+URZ+0x498], R7 ;  /* 0x000498070000a5a7 */ /* 0x000ea400080410ff */
[----:B--2---:R-:W-:Y:S05]  /*bd40*/  @!P2 BRA `(.L_x_349) ;  /* 0xfffffffc00f0a947 */ /* 0x004fea000383ffff */
[----:B------:R-:W-:Y:S05]  /*bd50*/  BRA `(.L_x_157) ;  /* 0xffffffb800f87947 */ /* 0x000fea000383ffff */
.L_x_161:
[----:B-1----:R-:W-:Y:S07]  /*bd60*/  MOV R0, UR17 ;  /* 0x0000001100007c02 */ /* 0x002fee0008000f00 */
.L_x_350:
[----:B-1----:R1:W2:Y:S02]  /*bd70*/  SYNCS.PHASECHK.TRANS64.TRYWAIT P0, [R0+URZ+0x488], R6 ;  /* 0x00048806000075a7 */ /* 0x0022a400080011ff */
[----:B--2---:R-:W-:Y:S05]  /*bd80*/  @!P0 NANOSLEEP.SYNCS 0x989680 ;  /* 0x009896800000895d */ /* 0x004fea0003900000 */
[----:B------:R-:W2:Y:S02]  /*bd90*/  @!P0 SYNCS.PHASECHK.TRANS64 P0, [R0+URZ+0x488], R6 ;  /* 0x00048806000085a7 */ /* 0x000ea400080010ff */
[----:B--2---:R-:W-:Y:S05]  /*bda0*/  @!P0 BRA `(.L_x_350) ;  /* 0xfffffffc00f08947 */ /* 0x004fea000383ffff */
[----:B------:R-:W-:Y:S05]  /*bdb0*/  BRA `(.L_x_351) ;  /* 0xffffffbc00487947 */ /* 0x000fea000383ffff */
.L_x_164:
[----:B--2---:R2:W3:Y:S02]  /*bdc0*/  SYNCS.PHASECHK.TRANS64.TRYWAIT P0, [R3+URZ+0x4a0], R0 ;  /* 0x0004a000030075a7 */ /* 0x0044e400080011ff */
[----:B---3--:R-:W-:Y:S05]  /*bdd0*/  @!P0 NANOSLEEP.SYNCS 0x989680 ;  /* 0x009896800000895d */ /* 0x008fea0003900000 */
[----:B------:R-:W3:Y:S02]  /*bde0*/  @!P0 SYNCS.PHASECHK.TRANS64 P0, [R3+URZ+0x4a0], R0 ;  /* 0x0004a000030085a7 */ /* 0x000ee400080010ff */
[----:B---3--:R-:W-:Y:S05]  /*bdf0*/  @!P0 BRA `(.L_x_164) ;  /* 0xfffffffc00f08947 */ /* 0x008fea000383ffff */
[----:B------:R-:W-:Y:S05]  /*be00*/  BRA `(.L_x_352) ;  /* 0xffffffc000947947 */ /* 0x000fea000383ffff */
.L_x_175:
[----:B-1----:R-:W-:Y:S04]  /*be10*/  MOV R0, UR44 ;  /* 0x0000002c00007c02 */ /* 0x002fe80008000f00 */
[----:B------:R1:W2:Y:S03]  /*be20*/  SYNCS.PHASECHK.TRANS64.TRYWAIT P1, [R0+URZ+0x480], R3 ;  /* 0x00048003000075a7 */ /* 0x0002a600080211ff */
[----:B--2---:R-:W-:Y:S05]  /*be30*/  @!P1 NANOSLEEP.SYNCS 0x989680 ;  /* 0x009896800000995d */ /* 0x004fea0003900000 */
[----:B------:R-:W2:Y:S02]  /*be40*/  @!P1 SYNCS.PHASECHK.TRANS64 P1, [R0+URZ+0x480], R3 ;  /* 0x00048003000095a7 */ /* 0x000ea400080210ff */
[----:B--2---:R-:W-:Y:S05]  /*be50*/  @!P1 BRA `(.L_x_175) ;  /* 0xfffffffc00ec9947 */ /* 0x004fea000383ffff */
[----:B------:R-:W-:Y:S05]  /*be60*/  BRA `(.L_x_174) ;  /* 0xffffffcc00d07947 */ /* 0x000fea000383ffff */
.L_x_177:
[----:B------:R1:W1:Y:S02]  /*be70*/  SYNCS.PHASECHK.TRANS64.TRYWAIT P1, [R83+URZ+0x4c0], R4 ;  /* 0x0004c004530075a7 */ /* 0x00026400080211ff */
[----:B-1----:R-:W-:Y:S05]  /*be80*/  @!P1 NANOSLEEP.SYNCS 0x989680 ;  /* 0x009896800000995d */ /* 0x002fea0003900000 */
[----:B------:R-:W1:Y:S02]  /*be90*/  @!P1 SYNCS.PHASECHK.TRANS64 P1, [R83+URZ+0x4c0], R4 ;  /* 0x0004c004530095a7 */ /* 0x000e6400080210ff */
[----:B-1----:R-:W-:Y:S05]  /*bea0*/  @!P1 BRA `(.L_x_177) ;  /* 0xfffffffc00f09947 */ /* 0x002fea000383ffff */
[----:B------:R-:W-:Y:S05]  /*beb0*/  BRA `(.L_x_176) ;  /* 0xffffffd0000c7947 */ /* 0x000fea000383ffff */
        .weak           $__internal_0_$__cuda_sm10x_tcgen05_guardrail_trap_col_being_dealloced_not_returned_by_alloc
        .type           $__internal_0_$__cuda_sm10x_tcgen05_guardrail_trap_col_being_dealloced_not_returned_by_alloc,@function
        .size           $__internal_0_$__cuda_sm10x_tcgen05_guardrail_trap_col_being_dealloced_not_returned_by_alloc,($__internal_1_$__cuda_sm10x_tcgen05_guardrail_trap_phase_invalid_during_alloc - $__internal_0_$__cuda_sm10x_tcgen05_guardrail_trap_col_being_dealloced_not_returned_by_alloc)
$__internal_0_$__cuda_sm10x_tcgen05_guardrail_trap_col_being_dealloced_not_returned_by_alloc:
[----:B------:R-:W-:Y:S05]  /*bec0*/  BPT.TRAP 0x1 ;  /* 0x000000040000795c */ /* 0x000fea0000300000 */
[----:B------:R-:W-:-:S04]  /*bed0*/  HFMA2 R3, -RZ, RZ, 0, 0 ;  /* 0x00000000ff037431 */ /* 0x000fc800000001ff */
[----:B------:R-:W-:Y:S05]  /*bee0*/  RET.REL.NODEC R2 `(_ZN7cutlass13device_kernelINS_4gemm6kernel13GemmUniversalIN4cute5tupleIJiiiiEEENS1_10collective13CollectiveMmaINS1_35MainloopSm100TmaUmmaWarpSpecializedILi72ELi2ELi4ENS5_IJNS4_1CILi2EEESB_NSA_ILi1EEEEEEEENS5_IJNSA_ILi128EEENSA_ILi64EEENSA_ILi32EEEEEEaNS5_IJlSC_lEEEaSJ_NS4_8TiledMMAINS4_8MMA_AtomIJNS4_21SM100_MMA_S8_2x1SM_SSIaaiLi128ELi64ELNS4_4UMMA5MajorE0ELSO_0ELNSN_8SaturateE0EEEEEENS4_6LayoutINS5_IJSC_SC_SC_EEENS5_IJNSA_ILi0EEESU_SU_EEEEENS5_IJNS4_10UnderscoreESX_SX_EEEEENS4_28SM100_TMA_2SM_LOAD_MULTICASTENS4_14ComposedLayoutINS4_7SwizzleILi1ELi4ELi3EEENS4_18smem_ptr_flag_bitsILi8EEENSS_INS5_IJNSA_ILi8EEESH_EEENS5_IJSH_SC_EEEEEEEvNS4_8identityENS4_18SM100_TMA_2SM_LOADES1A_vS1B_EENS_8epilogue10collective18CollectiveEpilogueINS1E_23Sm100TmaWarpSpecializedILi1ELi1ELi32ELb0ELb0EEEJNS5_IJSG_SG_SH_EEENS5_IJNSS_ISG_SC_EES1K_EEEaSJ_aSJ_NS1E_6fusion15FusionCallbacksIS1I_NS1M_17LinearCombinationIaiaiLNS_15FloatRoundStyleE2EEES1J_S1L_JEEENS4_5SM1004TMEM4LOAD26SM100_TMEM_LOAD_32dp32b32xENS4_13SM90_TMA_LOADENS11_INS12_ILi2ELi4ELi3EEES15_NSS_INS5_IJS16_SG_EEENS5_IJSG_SC_EEEEEEENS4_39AutoVectorizingCopyWithAssumedAlignmentILi128EEENS4_14SM90_TMA_STOREES21_S23_S23_EEEvvEEEEvNT_6ParamsE) ;  /* 0xffffff4002447950 */ /* 0x000fea0003c3ffff */
        .weak           $__internal_1_$__cuda_sm10x_tcgen05_guardrail_trap_phase_invalid_during_alloc
        .type           $__internal_1_$__cuda_sm10x_tcgen05_guardrail_trap_phase_invalid_during_alloc,@function
        .size           $__internal_1_$__cuda_sm10x_tcgen05_guardrail_trap_phase_invalid_during_alloc,($__internal_2_$__cuda_sm10x_tcgen05_guardrail_trap_unallocated_columns_being_dealloced - $__internal_1_$__cuda_sm10x_tcgen05_guardrail_trap_phase_invalid_during_alloc)
$__internal_1_$__cuda_sm10x_tcgen05_guardrail_trap_phase_invalid_during_alloc:
[----:B------:R-:W-:Y:S05]  /*bef0*/  BPT.TRAP 0x1 ;  /* 0x000000040000795c */ /* 0x000fea0000300000 */
[----:B------:R-:W-:-:S04]  /*bf00*/  MOV R5, 0x0 ;  /* 0x0000000000057802 */ /* 0x000fc80000000f00 */
[----:B------:R-:W-:Y:S05]  /*bf10*/  RET.REL.NODEC R4 `(_ZN7cutlass13device_kernelINS_4gemm6kernel13GemmUniversalIN4cute5tupleIJiiiiEEENS1_10collective13CollectiveMmaINS1_35MainloopSm100TmaUmmaWarpSpecializedILi72ELi2ELi4ENS5_IJNS4_1CILi2EEESB_NSA_ILi1EEEEEEEENS5_IJNSA_ILi128EEENSA_ILi64EEENSA_ILi32EEEEEEaNS5_IJlSC_lEEEaSJ_NS4_8TiledMMAINS4_8MMA_AtomIJNS4_21SM100_MMA_S8_2x1SM_SSIaaiLi128ELi64ELNS4_4UMMA5MajorE0ELSO_0ELNSN_8SaturateE0EEEEEENS4_6LayoutINS5_IJSC_SC_SC_EEENS5_IJNSA_ILi0EEESU_SU_EEEEENS5_IJNS4_10UnderscoreESX_SX_EEEEENS4_28SM100_TMA_2SM_LOAD_MULTICASTENS4_14ComposedLayoutINS4_7SwizzleILi1ELi4ELi3EEENS4_18smem_ptr_flag_bitsILi8EEENSS_INS5_IJNSA_ILi8EEESH_EEENS5_IJSH_SC_EEEEEEEvNS4_8identityENS4_18SM100_TMA_2SM_LOADES1A_vS1B_EENS_8epilogue10collective18CollectiveEpilogueINS1E_23Sm100TmaWarpSpecializedILi1ELi1ELi32ELb0ELb0EEEJNS5_IJSG_SG_SH_EEENS5_IJNSS_ISG_SC_EES1K_EEEaSJ_aSJ_NS1E_6fusion15FusionCallbacksIS1I_NS1M_17LinearCombinationIaiaiLNS_15FloatRoundStyleE2EEES1J_S1L_JEEENS4_5SM1004TMEM4LOAD26SM100_TMEM_LOAD_32dp32b32xENS4_13SM90_TMA_LOADENS11_INS12_ILi2ELi4ELi3EEES15_NSS_INS5_IJS16_SG_EEENS5_IJSG_SC_EEEEEEENS4_39AutoVectorizingCopyWithAssumedAlignmentILi128EEENS4_14SM90_TMA_STOREES21_S23_S23_EEEvvEEEEvNT_6ParamsE) ;  /* 0xffffff4004387950 */ /* 0x000fea0003c3ffff */
        .weak           $__internal_2_$__cuda_sm10x_tcgen05_guardrail_trap_unallocated_columns_being_dealloced
        .type           $__internal_2_$__cuda_sm10x_tcgen05_guardrail_trap_unallocated_columns_being_dealloced,@function
        .size           $__internal_2_$__cuda_sm10x_tcgen05_guardrail_trap_unallocated_columns_being_dealloced,(.L_x_354 - $__internal_2_$__cuda_sm10x_tcgen05_guardrail_trap_unallocated_columns_being_dealloced)
$__internal_2_$__cuda_sm10x_tcgen05_guardrail_trap_unallocated_columns_being_dealloced:
[----:B------:R-:W-:Y:S05]  /*bf20*/  BPT.TRAP 0x1 ;  /* 0x000000040000795c */ /* 0x000fea0000300000 */
[----:B------:R-:W-:-:S04]  /*bf30*/  HFMA2 R3, -RZ, RZ, 0, 0 ;  /* 0x00000000ff037431 */ /* 0x000fc800000001ff */
[----:B------:R-:W-:Y:S05]  /*bf40*/  RET.REL.NODEC R2 `(_ZN7cutlass13device_kernelINS_4gemm6kernel13GemmUniversalIN4cute5tupleIJiiiiEEENS1_10collective13CollectiveMmaINS1_35MainloopSm100TmaUmmaWarpSpecializedILi72ELi2ELi4ENS5_IJNS4_1CILi2EEESB_NSA_ILi1EEEEEEEENS5_IJNSA_ILi128EEENSA_ILi64EEENSA_ILi32EEEEEEaNS5_IJlSC_lEEEaSJ_NS4_8TiledMMAINS4_8MMA_AtomIJNS4_21SM100_MMA_S8_2x1SM_SSIaaiLi128ELi64ELNS4_4UMMA5MajorE0ELSO_0ELNSN_8SaturateE0EEEEEENS4_6LayoutINS5_IJSC_SC_SC_EEENS5_IJNSA_ILi0EEESU_SU_EEEEENS5_IJNS4_10UnderscoreESX_SX_EEEEENS4_28SM100_TMA_2SM_LOAD_MULTICASTENS4_14ComposedLayoutINS4_7SwizzleILi1ELi4ELi3EEENS4_18smem_ptr_flag_bitsILi8EEENSS_INS5_IJNSA_ILi8EEESH_EEENS5_IJSH_SC_EEEEEEEvNS4_8identityENS4_18SM100_TMA_2SM_LOADES1A_vS1B_EENS_8epilogue10collective18CollectiveEpilogueINS1E_23Sm100TmaWarpSpecializedILi1ELi1ELi32ELb0ELb0EEEJNS5_IJSG_SG_SH_EEENS5_IJNSS_ISG_SC_EES1K_EEEaSJ_aSJ_NS1E_6fusion15FusionCallbacksIS1I_NS1M_17LinearCombinationIaiaiLNS_15FloatRoundStyleE2EEES1J_S1L_JEEENS4_5SM1004TMEM4LOAD26SM100_TMEM_LOAD_32dp32b32xENS4_13SM90_TMA_LOADENS11_INS12_ILi2ELi4ELi3EEES15_NSS_INS5_IJS16_SG_EEENS5_IJSG_SC_EEEEEEENS4_39AutoVectorizingCopyWithAssumedAlignmentILi128EEENS4_14SM90_TMA_STOREES21_S23_S23_EEEvvEEEEvNT_6ParamsE) ;  /* 0xffffff40022c7950 */ /* 0x000fea0003c3ffff */
.L_x_353:
[----:B------:R-:W-:-:S00]  /*bf50*/  BRA `(.L_x_353) ;  /* 0xfffffffc00fc7947 */ /* 0x000fc0000383ffff */
[----:B------:R-:W-:-:S00]  /*bf60*/  NOP ;  /* 0x0000000000007918 */ /* 0x000fc00000000000 */
        /* <DEDUP_REMOVED lines=9> */
.L_x_354:


//--------------------- .nv.global.init           --------------------------
	.section	.nv.global.init,"aw",@progbits
.nv.global.init:
	.type		$str$27,@object
	.size		$str$27,($str$28 - $str$27)
$str$27:
        /*0000*/ 	.byte	0x28, 0x61, 0x64, 0x64, 0x72, 0x65, 0x73, 0x73, 0x20, 0x26, 0x20, 0x6d, 0x61, 0x73, 0x6b, 0x29
        /*0010*/ 	.byte	0x20, 0x3d, 0x3d, 0x20, 0x30, 0x00
	.type		$str$28,@object
	.size		$str$28,($str$26 - $str$28)
$str$28:
        /*0016*/ 	.byte	0x2f, 0x74, 0x6d, 0x70, 0x2f, 0x63, 0x75, 0x74, 0x6c, 0x61, 0x73, 0x73, 0x5f, 0x73, 0x77, 0x65
        /*0026*/ 	.byte	0x65, 0x70, 0x5f, 0x73, 0x72, 0x63, 0x2f, 0x69, 0x6e, 0x63, 0x6c, 0x75, 0x64, 0x65, 0x2f, 0x63
        /*0036*/ 	.byte	0x75, 0x74, 0x65, 0x2f, 0x70, 0x6f, 0x69, 0x6e, 0x74, 0x65, 0x72, 0x5f, 0x66, 0x6c, 0x61, 0x67
        /*0046*/ 	.byte	0x67, 0x65, 0x64, 0x2e, 0x68, 0x70, 0x70, 0x00
	.type		$str$26,@object
	.size		$str$26,($str$25 - $str$26)
$str$26:
        /*004e*/ 	.byte	0x2f, 0x74, 0x6d, 0x70, 0x2f, 0x63, 0x75, 0x74, 0x6c, 0x61, 0x73, 0x73, 0x5f, 0x73, 0x77, 0x65
        /*005e*/ 	.byte	0x65, 0x70, 0x5f, 0x73, 0x72, 0x63, 0x2f, 0x69, 0x6e, 0x63, 0x6c, 0x75, 0x64, 0x65, 0x2f, 0x63
        /*006e*/ 	.byte	0x75, 0x74, 0x65, 0x2f, 0x61, 0x74, 0x6f, 0x6d, 0x2f, 0x63, 0x6f, 0x70, 0x79, 0x5f, 0x74, 0x72
        /*007e*/ 	.byte	0x61, 0x69, 0x74, 0x73, 0x5f, 0x73, 0x6d, 0x31, 0x30, 0x30, 0x2e, 0x68, 0x70, 0x70, 0x00
	.type		$str$25,@object
	.size		$str$25,(__unnamed_1 - $str$25)
$str$25:
        /*008d*/ 	.byte	0x28, 0x28, 0x75, 0x69, 0x6e, 0x74, 0x33, 0x32, 0x5f, 0x74, 0x28, 0x74, 0x68, 0x72, 0x65, 0x61
        /*009d*/ 	.byte	0x64, 0x49, 0x64, 0x78, 0x2e, 0x78, 0x29, 0x20, 0x2f, 0x20, 0x33, 0x32, 0x29, 0x20, 0x25, 0x20
        /*00ad*/ 	.byte	0x34, 0x29, 0x20, 0x3d, 0x3d, 0x20, 0x28, 0x28, 0x28, 0x74, 0x6d, 0x65, 0x6d, 0x5f, 0x61, 0x64
        /*00bd*/ 	.byte	0x64, 0x72, 0x20, 0x3e, 0x3e, 0x20, 0x31, 0x36, 0x29, 0x20, 0x2f, 0x20, 0x33, 0x32, 0x29, 0x20
        /*00cd*/ 	.byte	0x25, 0x20, 0x34, 0x29, 0x00
	.type		__unnamed_1,@object
	.size		__unnamed_1,(__unnamed_2 - __unnamed_1)
__unnamed_1:
        /*00d2*/ 	.byte	0x61, 0x75, 0x74, 0x6f, 0x20, 0x63, 0x75, 0x74, 0x65, 0x3a, 0x3a, 0x61, 0x73, 0x5f, 0x70, 0x6f
        /* <DEDUP_REMOVED lines=24> */
        /*0262*/ 	.byte	0x00
	.type		__unnamed_2,@object
	.size		__unnamed_2,(.L_2 - __unnamed_2)
__unnamed_2:
        /* <DEDUP_REMOVED lines=41> */
.L_2:


//--------------------- .nv.shared._ZN7cutlass13device_kernelINS_4gemm6kernel13GemmUniversalIN4cute5tupleIJiiiiEEENS1_10collective13CollectiveMmaINS1_35MainloopSm100TmaUmmaWarpSpecializedILi72ELi2ELi4ENS5_IJNS4_1CILi2EEESB_NSA_ILi1EEEEEEEENS5_IJNSA_ILi128EEENSA_ILi64EEENSA_ILi32EEEEEEaNS5_IJlSC_lEEEaSJ_NS4_8TiledMMAINS4_8MMA_AtomIJNS4_21SM100_MMA_S8_2x1SM_SSIaaiLi128ELi64ELNS4_4UMMA5MajorE0ELSO_0ELNSN_8SaturateE0EEEEEENS4_6LayoutINS5_IJSC_SC_SC_EEENS5_IJNSA_ILi0EEESU_SU_EEEEENS5_IJNS4_10UnderscoreESX_SX_EEEEENS4_28SM100_TMA_2SM_LOAD_MULTICASTENS4_14ComposedLayoutINS4_7SwizzleILi1ELi4ELi3EEENS4_18smem_ptr_flag_bitsILi8EEENSS_INS5_IJNSA_ILi8EEESH_EEENS5_IJSH_SC_EEEEEEEvNS4_8identityENS4_18SM100_TMA_2SM_LOADES1A_vS1B_EENS_8epilogue10collective18CollectiveEpilogueINS1E_23Sm100TmaWarpSpecializedILi1ELi1ELi32ELb0ELb0EEEJNS5_IJSG_SG_SH_EEENS5_IJNSS_ISG_SC_EES1K_EEEaSJ_aSJ_NS1E_6fusion15FusionCallbacksIS1I_NS1M_17LinearCombinationIaiaiLNS_15FloatRoundStyleE2EEES1J_S1L_JEEENS4_5SM1004TMEM4LOAD26SM100_TMEM_LOAD_32dp32b32xENS4_13SM90_TMA_LOADENS11_INS12_ILi2ELi4ELi3EEES15_NSS_INS5_IJS16_SG_EEENS5_IJSG_SC_EEEEEEENS4_39AutoVectorizingCopyWithAssumedAlignmentILi128EEENS4_14SM90_TMA_STOREES21_S23_S23_EEEvvEEEEvNT_6ParamsE --------------------------
	.section	.nv.shared._ZN7cutlass13device_kernelINS_4gemm6kernel13GemmUniversalIN4cute5tupleIJiiiiEEENS1_10collective13CollectiveMmaINS1_35MainloopSm100TmaUmmaWarpSpecializedILi72ELi2ELi4ENS5_IJNS4_1CILi2EEESB_NSA_ILi1EEEEEEEENS5_IJNSA_ILi128EEENSA_ILi64EEENSA_ILi32EEEEEEaNS5_IJlSC_lEEEaSJ_NS4_8TiledMMAINS4_8MMA_AtomIJNS4_21SM100_MMA_S8_2x1SM_SSIaaiLi128ELi64ELNS4_4UMMA5MajorE0ELSO_0ELNSN_8SaturateE0EEEEEENS4_6LayoutINS5_IJSC_SC_SC_EEENS5_IJNSA_ILi0EEESU_SU_EEEEENS5_IJNS4_10UnderscoreESX_SX_EEEEENS4_28SM100_TMA_2SM_LOAD_MULTICASTENS4_14ComposedLayoutINS4_7SwizzleILi1ELi4ELi3EEENS4_18smem_ptr_flag_bitsILi8EEENSS_INS5_IJNSA_ILi8EEESH_EEENS5_IJSH_SC_EEEEEEEvNS4_8identityENS4_18SM100_TMA_2SM_LOADES1A_vS1B_EENS_8epilogue10collective18CollectiveEpilogueINS1E_23Sm100TmaWarpSpecializedILi1ELi1ELi32ELb0ELb0EEEJNS5_IJSG_SG_SH_EEENS5_IJNSS_ISG_SC_EES1K_EEEaSJ_aSJ_NS1E_6fusion15FusionCallbacksIS1I_NS1M_17LinearCombinationIaiaiLNS_15FloatRoundStyleE2EEES1J_S1L_JEEENS4_5SM1004TMEM4LOAD26SM100_TMEM_LOAD_32dp32b32xENS4_13SM90_TMA_LOADENS11_INS12_ILi2ELi4ELi3EEES15_NSS_INS5_IJS16_SG_EEENS5_IJSG_SC_EEEEEEENS4_39AutoVectorizingCopyWithAssumedAlignmentILi128EEENS4_14SM90_TMA_STOREES21_S23_S23_EEEvvEEEEvNT_6ParamsE,"aw",@nobits
	.sectionflags	@""
	.align	16
	.zero		1024


//--------------------- .nv.shared.reserved.0     --------------------------
	.section	.nv.shared.reserved.0,"aw",@nobits
	.weak		__nv_reservedSMEM_offset_0_alias
	.size		__nv_reservedSMEM_offset_0_alias, 0, 64
	.other		__nv_reservedSMEM_offset_0_alias,@"STO_CUDA_RESERVED_SHARED STV_DEFAULT"
__nv_reservedSMEM_offset_0_alias:
	.zero		0
.nv.shared.reserved.0:
	.zero		64
	.weak		__nv_reservedSMEM_tcgen05_partition
	.type		__nv_reservedSMEM_tcgen05_partition,@object
	.size		__nv_reservedSMEM_tcgen05_partition,(.L_0 - __nv_reservedSMEM_tcgen05_partition)
__nv_reservedSMEM_tcgen05_partition:
	.zero		32
.L_0:


//--------------------- .nv.global                --------------------------
	.section	.nv.global,"aw",@nobits
.nv.global:
	.type		_ZN40_INTERNAL_515935ea_4_k_cu_e72816b5_326084cute1_E,@object
	.size		_ZN40_INTERNAL_515935ea_4_k_cu_e72816b5_326084cute1_E,(_ZN40_INTERNAL_515935ea_4_k_cu_e72816b5_326084cuda3std3__45__cpo6cbeginE - _ZN40_INTERNAL_515935ea_4_k_cu_e72816b5_326084cute1_E)
_ZN40_INTERNAL_515935ea_4_k_cu_e72816b5_326084cute1_E:
	.zero		1
	.type		_ZN40_INTERNAL_515935ea_4_k_cu_e72816b5_326084cuda3std3__45__cpo6cbeginE,@object
	.size		_ZN40_INTERNAL_515935ea_4_k_cu_e72816b5_326084cuda3std3__45__cpo6cbeginE,(_ZN40_INTERNAL_515935ea_4_k_cu_e72816b5_326084cuda3std3__48in_placeE - _ZN40_INTERNAL_515935ea_4_k_cu_e72816b5_326084cuda3std3__45__cpo6cbeginE)
_ZN40_INTERNAL_515935ea_4_k_cu_e72816b5_326084cuda3std3__45__cpo6cbeginE:
	.zero		1
	.type		_ZN40_INTERNAL_515935ea_4_k_cu_e72816b5_326084cuda3std3__48in_placeE,@object
	.size		_ZN40_INTERNAL_515935ea_4_k_cu_e72816b5_326084cuda3std3__48in_placeE,(_ZN40_INTERNAL_515935ea_4_k_cu_e72816b5_326084cuda3std6ranges3__45__cpo9iter_moveE - _ZN40_INTERNAL_515935ea_4_k_cu_e72816b5_326084cuda3std3__48in_placeE)
_ZN40_INTERNAL_515935ea_4_k_cu_e72816b5_326084cuda3std3__48in_placeE:
	.zero		1
	.type		_ZN40_INTERNAL_515935ea_4_k_cu_e72816b5_326084cuda3std6ranges3__45__cpo9iter_moveE,@object
	.size		_ZN40_INTERNAL_515935ea_4_k_cu_e72816b5_326084cuda3std6ranges3__45__cpo9iter_moveE,(_ZN40_INTERNAL_515935ea_4_k_cu_e72816b5_326084cuda3std3__45__cpo5beginE - _ZN40_INTERNAL_515935ea_4_k_cu_e72816b5_326084cuda3std6ranges3__45__cpo9iter_moveE)
_ZN40_INTERNAL_515935ea_4_k_cu_e72816b5_326084cuda3std6ranges3__45__cpo9iter_moveE:
	.zero		1
	.type		_ZN40_INTERNAL_515935ea_4_k_cu_e72816b5_326084cuda3std3__45__cpo5beginE,@object
	.size		_ZN40_INTERNAL_515935ea_4_k_cu_e72816b5_326084cuda3std3__45__cpo5beginE,(_ZN40_INTERNAL_515935ea_4_k_cu_e72816b5_326084cuda3std3__442_GLOBAL__N__515935ea_4_k_cu_e72816b5_326086ignoreE - _ZN40_INTERNAL_515935ea_4_k_cu_e72816b5_326084cuda3std3__45__cpo5beginE)
_ZN40_INTERNAL_515935ea_4_k_cu_e72816b5_326084cuda3std3__45__cpo5beginE:
	.zero		1
	.type		_ZN40_INTERNAL_515935ea_4_k_cu_e72816b5_326084cuda3std3__442_GLOBAL__N__515935ea_4_k_cu_e72816b5_326086ignoreE,@object
	.size		_ZN40_INTERNAL_515935ea_4_k_cu_e72816b5_326084cuda3std3__442_GLOBAL__N__515935ea_4_k_cu_e72816b5_326086ignoreE,(_ZN40_INTERNAL_515935ea_4_k_cu_e72816b5_326084cute7productE - _ZN40_INTERNAL_515935ea_4_k_cu_e72816b5_326084cuda3std3__442_GLOBAL__N__515935ea_4_k_cu_e72816b5_326086ignoreE)
_ZN40_INTERNAL_515935ea_4_k_cu_e72816b5_326084cuda3std3__442_GLOBAL__N__515935ea_4_k_cu_e72816b5_326086ignoreE:
	.zero		1
	.type		_ZN40_INTERNAL_515935ea_4_k_cu_e72816b5_326084cute7productE,@object
	.size		_ZN40_INTERNAL_515935ea_4_k_cu_e72816b5_326084cute7productE,(_ZN40_INTERNAL_515935ea_4_k_cu_e72816b5_326084cuda3std3__45__cpo3endE - _ZN40_INTERNAL_515935ea_4_k_cu_e72816b5_326084cute7productE)
_ZN40_INTERNAL_515935ea_4_k_cu_e72816b5_326084cute7productE:
	.zero		1
	.type		_ZN40_INTERNAL_515935ea_4_k_cu_e72816b5_326084cuda3std3__45__cpo3endE,@object
	.size		_ZN40_INTERNAL_515935ea_4_k_cu_e72816b5_326084cuda3std3__45__cpo3endE,(_ZN40_INTERNAL_515935ea_4_k_cu_e72816b5_326084cuda3std3__419piecewise_constructE - _ZN40_INTERNAL_515935ea_4_k_cu_e72816b5_326084cuda3std3__45__cpo3endE)
_ZN40_INTERNAL_515935ea_4_k_cu_e72816b5_326084cuda3std3__45__cpo3endE:
	.zero		1
	.type		_ZN40_INTERNAL_515935ea_4_k_cu_e72816b5_326084cuda3std3__419piecewise_constructE,@object
	.size		_ZN40_INTERNAL_515935ea_4_k_cu_e72816b5_326084cuda3std3__419piecewise_constructE,(_ZN40_INTERNAL_515935ea_4_k_cu_e72816b5_326084cuda3std3__45__cpo4cendE - _ZN40_INTERNAL_515935ea_4_k_cu_e72816b5_326084cuda3std3__419piecewise_constructE)
_ZN40_INTERNAL_515935ea_4_k_cu_e72816b5_326084cuda3std3__419piecewise_constructE:
	.zero		1
	.type		_ZN40_INTERNAL_515935ea_4_k_cu_e72816b5_326084cuda3std3__45__cpo4cendE,@object
	.size		_ZN40_INTERNAL_515935ea_4_k_cu_e72816b5_326084cuda3std3__45__cpo4cendE,(_ZN40_INTERNAL_515935ea_4_k_cu_e72816b5_326084cuda3std6ranges3__45__cpo4swapE - _ZN40_INTERNAL_515935ea_4_k_cu_e72816b5_326084cuda3std3__45__cpo4cendE)
_ZN40_INTERNAL_515935ea_4_k_cu_e72816b5_326084cuda3std3__45__cpo4cendE:
	.zero		1
	.type		_ZN40_INTERNAL_515935ea_4_k_cu_e72816b5_326084cuda3std6ranges3__45__cpo4swapE,@object
	.size		_ZN40_INTERNAL_515935ea_4_k_cu_e72816b5_326084cuda3std6ranges3__45__cpo4swapE,(.L_10 - _ZN40_INTERNAL_515935ea_4_k_cu_e72816b5_326084cuda3std6ranges3__45__cpo4swapE)
_ZN40_INTERNAL_515935ea_4_k_cu_e72816b5_326084cuda3std6ranges3__45__cpo4swapE:
	.zero		1
.L_10:


//--------------------- .nv.constant0._ZN7cutlass13device_kernelINS_4gemm6kernel13GemmUniversalIN4cute5tupleIJiiiiEEENS1_10collective13CollectiveMmaINS1_35MainloopSm100TmaUmmaWarpSpecializedILi72ELi2ELi4ENS5_IJNS4_1CILi2EEESB_NSA_ILi1EEEEEEEENS5_IJNSA_ILi128EEENSA_ILi64EEENSA_ILi32EEEEEEaNS5_IJlSC_lEEEaSJ_NS4_8TiledMMAINS4_8MMA_AtomIJNS4_21SM100_MMA_S8_2x1SM_SSIaaiLi128ELi64ELNS4_4UMMA5MajorE0ELSO_0ELNSN_8SaturateE0EEEEEENS4_6LayoutINS5_IJSC_SC_SC_EEENS5_IJNSA_ILi0EEESU_SU_EEEEENS5_IJNS4_10UnderscoreESX_SX_EEEEENS4_28SM100_TMA_2SM_LOAD_MULTICASTENS4_14ComposedLayoutINS4_7SwizzleILi1ELi4ELi3EEENS4_18smem_ptr_flag_bitsILi8EEENSS_INS5_IJNSA_ILi8EEESH_EEENS5_IJSH_SC_EEEEEEEvNS4_8identityENS4_18SM100_TMA_2SM_LOADES1A_vS1B_EENS_8epilogue10collective18CollectiveEpilogueINS1E_23Sm100TmaWarpSpecializedILi1ELi1ELi32ELb0ELb0EEEJNS5_IJSG_SG_SH_EEENS5_IJNSS_ISG_SC_EES1K_EEEaSJ_aSJ_NS1E_6fusion15FusionCallbacksIS1I_NS1M_17LinearCombinationIaiaiLNS_15FloatRoundStyleE2EEES1J_S1L_JEEENS4_5SM1004TMEM4LOAD26SM100_TMEM_LOAD_32dp32b32xENS4_13SM90_TMA_LOADENS11_INS12_ILi2ELi4ELi3EEES15_NSS_INS5_IJS16_SG_EEENS5_IJSG_SC_EEEEEEENS4_39AutoVectorizingCopyWithAssumedAlignmentILi128EEENS4_14SM90_TMA_STOREES21_S23_S23_EEEvvEEEEvNT_6ParamsE --------------------------
	.section	.nv.constant0._ZN7cutlass13device_kernelINS_4gemm6kernel13GemmUniversalIN4cute5tupleIJiiiiEEENS1_10collective13CollectiveMmaINS1_35MainloopSm100TmaUmmaWarpSpecializedILi72ELi2ELi4ENS5_IJNS4_1CILi2EEESB_NSA_ILi1EEEEEEEENS5_IJNSA_ILi128EEENSA_ILi64EEENSA_ILi32EEEEEEaNS5_IJlSC_lEEEaSJ_NS4_8TiledMMAINS4_8MMA_AtomIJNS4_21SM100_MMA_S8_2x1SM_SSIaaiLi128ELi64ELNS4_4UMMA5MajorE0ELSO_0ELNSN_8SaturateE0EEEEEENS4_6LayoutINS5_IJSC_SC_SC_EEENS5_IJNSA_ILi0EEESU_SU_EEEEENS5_IJNS4_10UnderscoreESX_SX_EEEEENS4_28SM100_TMA_2SM_LOAD_MULTICASTENS4_14ComposedLayoutINS4_7SwizzleILi1ELi4ELi3EEENS4_18smem_ptr_flag_bitsILi8EEENSS_INS5_IJNSA_ILi8EEESH_EEENS5_IJSH_SC_EEEEEEEvNS4_8identityENS4_18SM100_TMA_2SM_LOADES1A_vS1B_EENS_8epilogue10collective18CollectiveEpilogueINS1E_23Sm100TmaWarpSpecializedILi1ELi1ELi32ELb0ELb0EEEJNS5_IJSG_SG_SH_EEENS5_IJNSS_ISG_SC_EES1K_EEEaSJ_aSJ_NS1E_6fusion15FusionCallbacksIS1I_NS1M_17LinearCombinationIaiaiLNS_15FloatRoundStyleE2EEES1J_S1L_JEEENS4_5SM1004TMEM4LOAD26SM100_TMEM_LOAD_32dp32b32xENS4_13SM90_TMA_LOADENS11_INS12_ILi2ELi4ELi3EEES15_NSS_INS5_IJS16_SG_EEENS5_IJSG_SC_EEEEEEENS4_39AutoVectorizingCopyWithAssumedAlignmentILi128EEENS4_14SM90_TMA_STOREES21_S23_S23_EEEvvEEEEvNT_6ParamsE,"a",@progbits
	.sectionflags	@""
	.align	4
.nv.constant0._ZN7cutlass13device_kernelINS_4gemm6kernel13GemmUniversalIN4cute5tupleIJiiiiEEENS1_10collective13CollectiveMmaINS1_35MainloopSm100TmaUmmaWarpSpecializedILi72ELi2ELi4ENS5_IJNS4_1CILi2EEESB_NSA_ILi1EEEEEEEENS5_IJNSA_ILi128EEENSA_ILi64EEENSA_ILi32EEEEEEaNS5_IJlSC_lEEEaSJ_NS4_8TiledMMAINS4_8MMA_AtomIJNS4_21SM100_MMA_S8_2x1SM_SSIaaiLi128ELi64ELNS4_4UMMA5MajorE0ELSO_0ELNSN_8SaturateE0EEEEEENS4_6LayoutINS5_IJSC_SC_SC_EEENS5_IJNSA_ILi0EEESU_SU_EEEEENS5_IJNS4_10UnderscoreESX_SX_EEEEENS4_28SM100_TMA_2SM_LOAD_MULTICASTENS4_14ComposedLayoutINS4_7SwizzleILi1ELi4ELi3EEENS4_18smem_ptr_flag_bitsILi8EEENSS_INS5_IJNSA_ILi8EEESH_EEENS5_IJSH_SC_EEEEEEEvNS4_8identityENS4_18SM100_TMA_2SM_LOADES1A_vS1B_EENS_8epilogue10collective18CollectiveEpilogueINS1E_23Sm100TmaWarpSpecializedILi1ELi1ELi32ELb0ELb0EEEJNS5_IJSG_SG_SH_EEENS5_IJNSS_ISG_SC_EES1K_EEEaSJ_aSJ_NS1E_6fusion15FusionCallbacksIS1I_NS1M_17LinearCombinationIaiaiLNS_15FloatRoundStyleE2EEES1J_S1L_JEEENS4_5SM1004TMEM4LOAD26SM100_TMEM_LOAD_32dp32b32xENS4_13SM90_TMA_LOADENS11_INS12_ILi2ELi4ELi3EEES15_NSS_INS5_IJS16_SG_EEENS5_IJSG_SC_EEEEEEENS4_39AutoVectorizingCopyWithAssumedAlignmentILi128EEENS4_14SM90_TMA_STOREES21_S23_S23_EEEvvEEEEvNT_6ParamsE:
	.zero		2944


//--------------------- SYMBOLS --------------------------

	.type		.nv.reservedSmem.offset0,@object
	.size		.nv.reservedSmem.offset0,0x4
	.type		.nv.reservedSmem.cap,@object
	.size		.nv.reservedSmem.cap,0x4
	.type		__assertfail,@function
